	.target	sm_80

	.elftype	@"ET_EXEC"


//--------------------- .note.nv.tkinfo           --------------------------
	.section	.note.nv.tkinfo,"",@"SHT_NOTE"
	.sectionflags	@"SHF_NOTE_NV_TKINFO"
	.tkinfo
        /*0018*/ 	.word	0x00000002
        /*0030*/ 	.string	""
        /*0030*/ 	.string	"ptxas"
        /*0030*/ 	.string	"Cuda compilation tools, release 13.0, V13.0.88"
        /*0030*/ 	.string	"Build cuda_13.0.r13.0/compiler.36424714_0"
        /*0030*/ 	.string	"-v  -suppress-debug-info  -lineinfo  -arch sm_80 "



//--------------------- .note.nv.cuinfo           --------------------------
	.section	.note.nv.cuinfo,"",@"SHT_NOTE"
	.sectionflags	@"SHF_NOTE_NV_CUINFO"
        /*0018*/ 	.short	0x0002
        /*001a*/ 	.short	0x0050
        /*001c*/ 	.short	0x0082
	.zero		2


//--------------------- .nv.info                  --------------------------
	.section	.nv.info,"",@"SHT_CUDA_INFO"
	.align	4


	//----- nvinfo : EIATTR_REGCOUNT
	.align		4
        /*0000*/ 	.byte	0x04, 0x2f
        /*0002*/ 	.short	(.L_2 - .L_1)
	.align		4
.L_1:
        /*0004*/ 	.word	index@(attn_fwd)
        /*0008*/ 	.word	0x00000020


	//----- nvinfo : EIATTR_FRAME_SIZE
	.align		4
.L_2:
        /*000c*/ 	.byte	0x04, 0x11
        /*000e*/ 	.short	(.L_4 - .L_3)
	.align		4
.L_3:
        /*0010*/ 	.word	index@(attn_fwd)
        /*0014*/ 	.word	0x000019e0


	//----- nvinfo : EIATTR_MIN_STACK_SIZE
	.align		4
.L_4:
        /*0018*/ 	.byte	0x04, 0x12
        /*001a*/ 	.short	(.L_6 - .L_5)
	.align		4
.L_5:
        /*001c*/ 	.word	index@(attn_fwd)
        /*0020*/ 	.word	0x000019e0
.L_6:


//--------------------- .nv.info.attn_fwd         --------------------------
	.section	.nv.info.attn_fwd,"",@"SHT_CUDA_INFO"
	.sectionflags	@""
	.align	4


	//----- nvinfo : EIATTR_CUDA_API_VERSION
	.align		4
        /*0000*/ 	.byte	0x04, 0x37
        /*0002*/ 	.short	(.L_8 - .L_7)
.L_7:
        /*0004*/ 	.word	0x00000082


	//----- nvinfo : EIATTR_SW2861232_WAR
	.align		4
.L_8:
        /*0008*/ 	.byte	0x01, 0x35
	.zero		2


	//----- nvinfo : EIATTR_PARAM_CBANK
	.align		4
        /*000c*/ 	.byte	0x04, 0x0a
        /*000e*/ 	.short	(.L_10 - .L_9)
	.align		4
.L_9:
        /*0010*/ 	.word	index@(.nv.constant0.attn_fwd)
        /*0014*/ 	.short	0x0160
        /*0016*/ 	.short	0x0088


	//----- nvinfo : EIATTR_CBANK_PARAM_SIZE
	.align		4
.L_10:
        /*0018*/ 	.byte	0x03, 0x19
        /*001a*/ 	.short	0x0088


	//----- nvinfo : EIATTR_KPARAM_INFO
	.align		4
        /*001c*/ 	.byte	0x04, 0x17
        /*001e*/ 	.short	(.L_12 - .L_11)
.L_11:
        /*0020*/ 	.word	0x00000000
        /*0024*/ 	.short	0x0019
        /*0026*/ 	.short	0x0080
        /*0028*/ 	.byte	0x00, 0xf4, 0x21, 0x00


	//----- nvinfo : EIATTR_KPARAM_INFO
	.align		4
.L_12:
        /*002c*/ 	.byte	0x04, 0x17
        /*002e*/ 	.short	(.L_14 - .L_13)
.L_13:
        /*0030*/ 	.word	0x00000000
        /*0034*/ 	.short	0x0018
        /*0036*/ 	.short	0x0078
        /*0038*/ 	.byte	0x00, 0xf4, 0x21, 0x00


	//----- nvinfo : EIATTR_KPARAM_INFO
	.align		4
.L_14:
        /*003c*/ 	.byte	0x04, 0x17
        /*003e*/ 	.short	(.L_16 - .L_15)
.L_15:
        /*0040*/ 	.word	0x00000000
        /*0044*/ 	.short	0x0017
        /*0046*/ 	.short	0x0070
        /*0048*/ 	.byte	0x00, 0xf0, 0x11, 0x00


	//----- nvinfo : EIATTR_KPARAM_INFO
	.align		4
.L_16:
        /*004c*/ 	.byte	0x04, 0x17
        /*004e*/ 	.short	(.L_18 - .L_17)
.L_17:
        /*0050*/ 	.word	0x00000000
        /*0054*/ 	.short	0x0016
        /*0056*/ 	.short	0x006c
        /*0058*/ 	.byte	0x00, 0xf0, 0x11, 0x00


	//----- nvinfo : EIATTR_KPARAM_INFO
	.align		4
.L_18:
        /*005c*/ 	.byte	0x04, 0x17
        /*005e*/ 	.short	(.L_20 - .L_19)
.L_19:
        /*0060*/ 	.word	0x00000000
        /*0064*/ 	.short	0x0015
        /*0066*/ 	.short	0x0068
        /*0068*/ 	.byte	0x00, 0xf0, 0x11, 0x00


	//----- nvinfo : EIATTR_KPARAM_INFO
	.align		4
.L_20:
        /*006c*/ 	.byte	0x04, 0x17
        /*006e*/ 	.short	(.L_22 - .L_21)
.L_21:
        /*0070*/ 	.word	0x00000000
        /*0074*/ 	.short	0x0014
        /*0076*/ 	.short	0x0064
        /*0078*/ 	.byte	0x00, 0xf0, 0x11, 0x00


	//----- nvinfo : EIATTR_KPARAM_INFO
	.align		4
.L_22:
        /*007c*/ 	.byte	0x04, 0x17
        /*007e*/ 	.short	(.L_24 - .L_23)
.L_23:
        /*0080*/ 	.word	0x00000000
        /*0084*/ 	.short	0x0013
        /*0086*/ 	.short	0x0060
        /*0088*/ 	.byte	0x00, 0xf0, 0x11, 0x00


	//----- nvinfo : EIATTR_KPARAM_INFO
	.align		4
.L_24:
        /*008c*/ 	.byte	0x04, 0x17
        /*008e*/ 	.short	(.L_26 - .L_25)
.L_25:
        /*0090*/ 	.word	0x00000000
        /*0094*/ 	.short	0x0012
        /*0096*/ 	.short	0x005c
        /*0098*/ 	.byte	0x00, 0xf0, 0x11, 0x00


	//----- nvinfo : EIATTR_KPARAM_INFO
	.align		4
.L_26:
        /*009c*/ 	.byte	0x04, 0x17
        /*009e*/ 	.short	(.L_28 - .L_27)
.L_27:
        /*00a0*/ 	.word	0x00000000
        /*00a4*/ 	.short	0x0011
        /*00a6*/ 	.short	0x0058
        /*00a8*/ 	.byte	0x00, 0xf0, 0x11, 0x00


	//----- nvinfo : EIATTR_KPARAM_INFO
	.align		4
.L_28:
        /*00ac*/ 	.byte	0x04, 0x17
        /*00ae*/ 	.short	(.L_30 - .L_29)
.L_29:
        /*00b0*/ 	.word	0x00000000
        /*00b4*/ 	.short	0x0010
        /*00b6*/ 	.short	0x0054
        /*00b8*/ 	.byte	0x00, 0xf0, 0x11, 0x00


	//----- nvinfo : EIATTR_KPARAM_INFO
	.align		4
.L_30:
        /*00bc*/ 	.byte	0x04, 0x17
        /*00be*/ 	.short	(.L_32 - .L_31)
.L_31:
        /*00c0*/ 	.word	0x00000000
        /*00c4*/ 	.short	0x000f
        /*00c6*/ 	.short	0x0050
        /*00c8*/ 	.byte	0x00, 0xf0, 0x11, 0x00


	//----- nvinfo : EIATTR_KPARAM_INFO
	.align		4
.L_32:
        /*00cc*/ 	.byte	0x04, 0x17
        /*00ce*/ 	.short	(.L_34 - .L_33)
.L_33:
        /*00d0*/ 	.word	0x00000000
        /*00d4*/ 	.short	0x000e
        /*00d6*/ 	.short	0x004c
        /*00d8*/ 	.byte	0x00, 0xf0, 0x11, 0x00


	//----- nvinfo : EIATTR_KPARAM_INFO
	.align		4
.L_34:
        /*00dc*/ 	.byte	0x04, 0x17
        /*00de*/ 	.short	(.L_36 - .L_35)
.L_35:
        /*00e0*/ 	.word	0x00000000
        /*00e4*/ 	.short	0x000d
        /*00e6*/ 	.short	0x0048
        /*00e8*/ 	.byte	0x00, 0xf0, 0x11, 0x00


	//----- nvinfo : EIATTR_KPARAM_INFO
	.align		4
.L_36:
        /*00ec*/ 	.byte	0x04, 0x17
        /*00ee*/ 	.short	(.L_38 - .L_37)
.L_37:
        /*00f0*/ 	.word	0x00000000
        /*00f4*/ 	.short	0x000c
        /*00f6*/ 	.short	0x0044
        /*00f8*/ 	.byte	0x00, 0xf0, 0x11, 0x00


	//----- nvinfo : EIATTR_KPARAM_INFO
	.align		4
.L_38:
        /*00fc*/ 	.byte	0x04, 0x17
        /*00fe*/ 	.short	(.L_40 - .L_39)
.L_39:
        /*0100*/ 	.word	0x00000000
        /*0104*/ 	.short	0x000b
        /*0106*/ 	.short	0x0040
        /*0108*/ 	.byte	0x00, 0xf0, 0x11, 0x00


	//----- nvinfo : EIATTR_KPARAM_INFO
	.align		4
.L_40:
        /*010c*/ 	.byte	0x04, 0x17
        /*010e*/ 	.short	(.L_42 - .L_41)
.L_41:
        /*0110*/ 	.word	0x00000000
        /*0114*/ 	.short	0x000a
        /*0116*/ 	.short	0x003c
        /*0118*/ 	.byte	0x00, 0xf0, 0x11, 0x00


	//----- nvinfo : EIATTR_KPARAM_INFO
	.align		4
.L_42:
        /*011c*/ 	.byte	0x04, 0x17
        /*011e*/ 	.short	(.L_44 - .L_43)
.L_43:
        /*0120*/ 	.word	0x00000000
        /*0124*/ 	.short	0x0009
        /*0126*/ 	.short	0x0038
        /*0128*/ 	.byte	0x00, 0xf0, 0x11, 0x00


	//----- nvinfo : EIATTR_KPARAM_INFO
	.align		4
.L_44:
        /*012c*/ 	.byte	0x04, 0x17
        /*012e*/ 	.short	(.L_46 - .L_45)
.L_45:
        /*0130*/ 	.word	0x00000000
        /*0134*/ 	.short	0x0008
        /*0136*/ 	.short	0x0034
        /*0138*/ 	.byte	0x00, 0xf0, 0x11, 0x00


	//----- nvinfo : EIATTR_KPARAM_INFO
	.align		4
.L_46:
        /*013c*/ 	.byte	0x04, 0x17
        /*013e*/ 	.short	(.L_48 - .L_47)
.L_47:
        /*0140*/ 	.word	0x00000000
        /*0144*/ 	.short	0x0007
        /*0146*/ 	.short	0x0030
        /*0148*/ 	.byte	0x00, 0xf0, 0x11, 0x00


	//----- nvinfo : EIATTR_KPARAM_INFO
	.align		4
.L_48:
        /*014c*/ 	.byte	0x04, 0x17
        /*014e*/ 	.short	(.L_50 - .L_49)
.L_49:
        /*0150*/ 	.word	0x00000000
        /*0154*/ 	.short	0x0006
        /*0156*/ 	.short	0x002c
        /*0158*/ 	.byte	0x00, 0xf0, 0x11, 0x00


	//----- nvinfo : EIATTR_KPARAM_INFO
	.align		4
.L_50:
        /*015c*/ 	.byte	0x04, 0x17
        /*015e*/ 	.short	(.L_52 - .L_51)
.L_51:
        /*0160*/ 	.word	0x00000000
        /*0164*/ 	.short	0x0005
        /*0166*/ 	.short	0x0028
        /*0168*/ 	.byte	0x00, 0xf0, 0x11, 0x00


	//----- nvinfo : EIATTR_KPARAM_INFO
	.align		4
.L_52:
        /*016c*/ 	.byte	0x04, 0x17
        /*016e*/ 	.short	(.L_54 - .L_53)
.L_53:
        /*0170*/ 	.word	0x00000000
        /*0174*/ 	.short	0x0004
        /*0176*/ 	.short	0x0020
        /*0178*/ 	.byte	0x00, 0xf4, 0x21, 0x00


	//----- nvinfo : EIATTR_KPARAM_INFO
	.align		4
.L_54:
        /*017c*/ 	.byte	0x04, 0x17
        /*017e*/ 	.short	(.L_56 - .L_55)
.L_55:
        /*0180*/ 	.word	0x00000000
        /*0184*/ 	.short	0x0003
        /*0186*/ 	.short	0x0018
        /*0188*/ 	.byte	0x00, 0xf4, 0x21, 0x00


	//----- nvinfo : EIATTR_KPARAM_INFO
	.align		4
.L_56:
        /*018c*/ 	.byte	0x04, 0x17
        /*018e*/ 	.short	(.L_58 - .L_57)
.L_57:
        /*0190*/ 	.word	0x00000000
        /*0194*/ 	.short	0x0002
        /*0196*/ 	.short	0x0010
        /*0198*/ 	.byte	0x00, 0xf4, 0x21, 0x00


	//----- nvinfo : EIATTR_KPARAM_INFO
	.align		4
.L_58:
        /*019c*/ 	.byte	0x04, 0x17
        /*019e*/ 	.short	(.L_60 - .L_59)
.L_59:
        /*01a0*/ 	.word	0x00000000
        /*01a4*/ 	.short	0x0001
        /*01a6*/ 	.short	0x0008
        /*01a8*/ 	.byte	0x00, 0xf4, 0x21, 0x00


	//----- nvinfo : EIATTR_KPARAM_INFO
	.align		4
.L_60:
        /*01ac*/ 	.byte	0x04, 0x17
        /*01ae*/ 	.short	(.L_62 - .L_61)
.L_61:
        /*01b0*/ 	.word	0x00000000
        /*01b4*/ 	.short	0x0000
        /*01b6*/ 	.short	0x0000
        /*01b8*/ 	.byte	0x00, 0xf4, 0x21, 0x00


	//----- nvinfo : EIATTR_MAXREG_COUNT
	.align		4
.L_62:
        /*01bc*/ 	.byte	0x03, 0x1b
        /*01be*/ 	.short	0x00ff


	//----- nvinfo : EIATTR_NUM_BARRIERS
	.align		4
        /*01c0*/ 	.byte	0x02, 0x4c
        /*01c2*/ 	.byte	0x01
	.zero		1


	//----- nvinfo : EIATTR_ANNOTATIONS
	.align		4
        /*01c4*/ 	.byte	0x04, 0x55
        /*01c6*/ 	.short	(.L_64 - .L_63)


	//   ....[0]....
.L_63:
        /*01c8*/ 	.word	0x00000001
        /*01cc*/ 	.byte	0x10, 0x03, 0x00, 0x00, 0x01, 0x00, 0x00, 0x00, 0xc0, 0x03, 0x00, 0x00, 0x01, 0x00, 0x00, 0x00
        /* <DEDUP_REMOVED lines=3732> */
        /*eb1c*/ 	.byte	0xb0, 0x03, 0x04, 0x00


	//----- nvinfo : EIATTR_MERCURY_ISA_VERSION
	.align		4
.L_64:
        /*eb20*/ 	.byte	0x03, 0x5f
        /*eb22*/ 	.short	0x0000


	//----- nvinfo : EIATTR_COOP_GROUP_MASK_REGIDS
	.align		4
        /*eb24*/ 	.byte	0x04, 0x29
        /*eb26*/ 	.short	(.L_66 - .L_65)


	//   ....[0]....
.L_65:
        /*eb28*/ 	.word	0xffffffff


	//   ....[1]....
        /*eb2c*/ 	.word	0xffffffff


	//   ....[2]....
        /*eb30*/ 	.word	0xffffffff


	//   ....[3]....
        /*eb34*/ 	.word	0xffffffff


	//   ....[4]....
        /*eb38*/ 	.word	0xffffffff


	//   ....[5]....
        /*eb3c*/ 	.word	0xffffffff


	//   ....[6]....
        /*eb40*/ 	.word	0xffffffff


	//   ....[7]....
        /*eb44*/ 	.word	0xffffffff


	//   ....[8]....
        /*eb48*/ 	.word	0xffffffff


	//   ....[9]....
        /*eb4c*/ 	.word	0xffffffff


	//   ....[10]....
        /*eb50*/ 	.word	0xffffffff


	//   ....[11]....
        /*eb54*/ 	.word	0xffffffff


	//   ....[12]....
        /*eb58*/ 	.word	0xffffffff


	//   ....[13]....
        /*eb5c*/ 	.word	0xffffffff


	//   ....[14]....
        /*eb60*/ 	.word	0xffffffff


	//   ....[15]....
        /*eb64*/ 	.word	0xffffffff


	//   ....[16]....
        /*eb68*/ 	.word	0xffffffff


	//   ....[17]....
        /*eb6c*/ 	.word	0xffffffff


	//   ....[18]....
        /*eb70*/ 	.word	0xffffffff


	//   ....[19]....
        /*eb74*/ 	.word	0xffffffff


	//   ....[20]....
        /*eb78*/ 	.word	0xffffffff


	//   ....[21]....
        /*eb7c*/ 	.word	0xffffffff


	//   ....[22]....
        /*eb80*/ 	.word	0xffffffff


	//   ....[23]....
        /*eb84*/ 	.word	0xffffffff


	//   ....[24]....
        /*eb88*/ 	.word	0xffffffff


	//   ....[25]....
        /*eb8c*/ 	.word	0xffffffff


	//   ....[26]....
        /*eb90*/ 	.word	0xffffffff


	//   ....[27]....
        /*eb94*/ 	.word	0xffffffff


	//   ....[28]....
        /*eb98*/ 	.word	0xffffffff


	//   ....[29]....
        /*eb9c*/ 	.word	0xffffffff


	//   ....[30]....
        /*eba0*/ 	.word	0xffffffff


	//   ....[31]....
        /*eba4*/ 	.word	0xffffffff


	//   ....[32]....
        /*eba8*/ 	.word	0xffffffff


	//   ....[33]....
        /*ebac*/ 	.word	0xffffffff


	//   ....[34]....
        /*ebb0*/ 	.word	0xffffffff


	//   ....[35]....
        /*ebb4*/ 	.word	0xffffffff


	//   ....[36]....
        /*ebb8*/ 	.word	0xffffffff


	//   ....[37]....
        /*ebbc*/ 	.word	0xffffffff


	//   ....[38]....
        /*ebc0*/ 	.word	0xffffffff


	//   ....[39]....
        /*ebc4*/ 	.word	0xffffffff


	//   ....[40]....
        /*ebc8*/ 	.word	0xffffffff


	//   ....[41]....
        /*ebcc*/ 	.word	0xffffffff


	//   ....[42]....
        /*ebd0*/ 	.word	0xffffffff


	//   ....[43]....
        /*ebd4*/ 	.word	0xffffffff


	//   ....[44]....
        /*ebd8*/ 	.word	0xffffffff


	//   ....[45]....
        /*ebdc*/ 	.word	0xffffffff


	//   ....[46]....
        /*ebe0*/ 	.word	0xffffffff


	//   ....[47]....
        /*ebe4*/ 	.word	0xffffffff


	//   ....[48]....
        /*ebe8*/ 	.word	0xffffffff


	//   ....[49]....
        /*ebec*/ 	.word	0xffffffff


	//   ....[50]....
        /*ebf0*/ 	.word	0xffffffff


	//   ....[51]....
        /*ebf4*/ 	.word	0xffffffff


	//   ....[52]....
        /*ebf8*/ 	.word	0xffffffff


	//   ....[53]....
        /*ebfc*/ 	.word	0xffffffff


	//   ....[54]....
        /*ec00*/ 	.word	0xffffffff


	//   ....[55]....
        /*ec04*/ 	.word	0xffffffff


	//   ....[56]....
        /*ec08*/ 	.word	0xffffffff


	//   ....[57]....
        /*ec0c*/ 	.word	0xffffffff


	//   ....[58]....
        /*ec10*/ 	.word	0xffffffff


	//   ....[59]....
        /*ec14*/ 	.word	0xffffffff


	//   ....[60]....
        /*ec18*/ 	.word	0xffffffff


	//   ....[61]....
        /*ec1c*/ 	.word	0xffffffff


	//   ....[62]....
        /*ec20*/ 	.word	0xffffffff


	//   ....[63]....
        /*ec24*/ 	.word	0xffffffff


	//   ....[64]....
        /*ec28*/ 	.word	0xffffffff


	//   ....[65]....
        /*ec2c*/ 	.word	0xffffffff


	//   ....[66]....
        /*ec30*/ 	.word	0xffffffff


	//   ....[67]....
        /*ec34*/ 	.word	0xffffffff


	//   ....[68]....
        /*ec38*/ 	.word	0xffffffff


	//   ....[69]....
        /*ec3c*/ 	.word	0xffffffff


	//   ....[70]....
        /*ec40*/ 	.word	0xffffffff


	//   ....[71]....
        /*ec44*/ 	.word	0xffffffff


	//   ....[72]....
        /*ec48*/ 	.word	0xffffffff


	//   ....[73]....
        /*ec4c*/ 	.word	0xffffffff


	//   ....[74]....
        /*ec50*/ 	.word	0xffffffff


	//   ....[75]....
        /*ec54*/ 	.word	0xffffffff


	//   ....[76]....
        /*ec58*/ 	.word	0xffffffff


	//   ....[77]....
        /*ec5c*/ 	.word	0xffffffff


	//   ....[78]....
        /*ec60*/ 	.word	0xffffffff


	//   ....[79]....
        /*ec64*/ 	.word	0xffffffff


	//----- nvinfo : EIATTR_COOP_GROUP_INSTR_OFFSETS
	.align		4
.L_66:
        /*ec68*/ 	.byte	0x04, 0x28
        /*ec6a*/ 	.short	(.L_68 - .L_67)


	//   ....[0]....
.L_67:
        /*ec6c*/ 	.word	0x0001a9d0


	//   ....[1]....
        /*ec70*/ 	.word	0x0001a9e0


	//   ....[2]....
        /*ec74*/ 	.word	0x0001ad10


	//   ....[3]....
        /*ec78*/ 	.word	0x0001ad40


	//   ....[4]....
        /*ec7c*/ 	.word	0x0001ad50


	//   ....[5]....
        /*ec80*/ 	.word	0x0001ad60


	//   ....[6]....
        /*ec84*/ 	.word	0x0001adc0


	//   ....[7]....
        /*ec88*/ 	.word	0x0001ae20


	//   ....[8]....
        /*ec8c*/ 	.word	0x0001ae70


	//   ....[9]....
        /*ec90*/ 	.word	0x0001ae90


	//   ....[10]....
        /*ec94*/ 	.word	0x0001aea0


	//   ....[11]....
        /*ec98*/ 	.word	0x0001aeb0


	//   ....[12]....
        /*ec9c*/ 	.word	0x0001aec0


	//   ....[13]....
        /*eca0*/ 	.word	0x0001aed0


	//   ....[14]....
        /*eca4*/ 	.word	0x0001aee0


	//   ....[15]....
        /*eca8*/ 	.word	0x0001af00


	//   ....[16]....
        /*ecac*/ 	.word	0x0001af30


	//   ....[17]....
        /*ecb0*/ 	.word	0x0001af50


	//   ....[18]....
        /*ecb4*/ 	.word	0x0001af70


	//   ....[19]....
        /*ecb8*/ 	.word	0x0001afd0


	//   ....[20]....
        /*ecbc*/ 	.word	0x0001afe0


	//   ....[21]....
        /*ecc0*/ 	.word	0x0001b000


	//   ....[22]....
        /*ecc4*/ 	.word	0x0001b040


	//   ....[23]....
        /*ecc8*/ 	.word	0x0001b070


	//   ....[24]....
        /*eccc*/ 	.word	0x0001b090


	//   ....[25]....
        /*ecd0*/ 	.word	0x0001b0a0


	//   ....[26]....
        /*ecd4*/ 	.word	0x0001b0b0


	//   ....[27]....
        /*ecd8*/ 	.word	0x0001b0c0


	//   ....[28]....
        /*ecdc*/ 	.word	0x0001b100


	//   ....[29]....
        /*ece0*/ 	.word	0x0001b110


	//   ....[30]....
        /*ece4*/ 	.word	0x0001b120


	//   ....[31]....
        /*ece8*/ 	.word	0x0001b130


	//   ....[32]....
        /*ecec*/ 	.word	0x0001bce0


	//   ....[33]....
        /*ecf0*/ 	.word	0x0001bcf0


	//   ....[34]....
        /*ecf4*/ 	.word	0x0001bd20


	//   ....[35]....
        /*ecf8*/ 	.word	0x0001bd50


	//   ....[36]....
        /*ecfc*/ 	.word	0x0001bd60


	//   ....[37]....
        /*ed00*/ 	.word	0x0001bd70


	//   ....[38]....
        /*ed04*/ 	.word	0x0001bda0


	//   ....[39]....
        /*ed08*/ 	.word	0x0001bdb0


	//   ....[40]....
        /*ed0c*/ 	.word	0x0001c6f0


	//   ....[41]....
        /*ed10*/ 	.word	0x0001c8c0


	//   ....[42]....
        /*ed14*/ 	.word	0x0001c8d0


	//   ....[43]....
        /*ed18*/ 	.word	0x0001c8e0


	//   ....[44]....
        /*ed1c*/ 	.word	0x0001cb10


	//   ....[45]....
        /*ed20*/ 	.word	0x0001cb40


	//   ....[46]....
        /*ed24*/ 	.word	0x0001cb80


	//   ....[47]....
        /*ed28*/ 	.word	0x0001cbb0


	//   ....[48]....
        /*ed2c*/ 	.word	0x0001cf00


	//   ....[49]....
        /*ed30*/ 	.word	0x0001cf10


	//   ....[50]....
        /*ed34*/ 	.word	0x0001cf20


	//   ....[51]....
        /*ed38*/ 	.word	0x0001cff0


	//   ....[52]....
        /*ed3c*/ 	.word	0x0001d020


	//   ....[53]....
        /*ed40*/ 	.word	0x0001d190


	//   ....[54]....
        /*ed44*/ 	.word	0x0001d1b0


	//   ....[55]....
        /*ed48*/ 	.word	0x0001d1e0


	//   ....[56]....
        /*ed4c*/ 	.word	0x0001d220


	//   ....[57]....
        /*ed50*/ 	.word	0x0001d330


	//   ....[58]....
        /*ed54*/ 	.word	0x0001d3a0


	//   ....[59]....
        /*ed58*/ 	.word	0x0001d3b0


	//   ....[60]....
        /*ed5c*/ 	.word	0x0001d3d0


	//   ....[61]....
        /*ed60*/ 	.word	0x0001d3e0


	//   ....[62]....
        /*ed64*/ 	.word	0x0001d4f0


	//   ....[63]....
        /*ed68*/ 	.word	0x0001d500


	//   ....[64]....
        /*ed6c*/ 	.word	0x0001d600


	//   ....[65]....
        /*ed70*/ 	.word	0x0001d630


	//   ....[66]....
        /*ed74*/ 	.word	0x0001d640


	//   ....[67]....
        /*ed78*/ 	.word	0x0001d710


	//   ....[68]....
        /*ed7c*/ 	.word	0x0001d870


	//   ....[69]....
        /*ed80*/ 	.word	0x0001d880


	//   ....[70]....
        /*ed84*/ 	.word	0x0001d890


	//   ....[71]....
        /*ed88*/ 	.word	0x0001d8a0


	//   ....[72]....
        /*ed8c*/ 	.word	0x0001e340


	//   ....[73]....
        /*ed90*/ 	.word	0x0001e350


	//   ....[74]....
        /*ed94*/ 	.word	0x0001e360


	//   ....[75]....
        /*ed98*/ 	.word	0x0001e370


	//   ....[76]....
        /*ed9c*/ 	.word	0x0001e3c0


	//   ....[77]....
        /*eda0*/ 	.word	0x0001e3d0


	//   ....[78]....
        /*eda4*/ 	.word	0x0001e3e0


	//   ....[79]....
        /*eda8*/ 	.word	0x0001e3f0


	//----- nvinfo : EIATTR_EXIT_INSTR_OFFSETS
	.align		4
.L_68:
        /*edac*/ 	.byte	0x04, 0x1c
        /*edae*/ 	.short	(.L_70 - .L_69)


	//   ....[0]....
.L_69:
        /*edb0*/ 	.word	0x000405f0


	//----- nvinfo : EIATTR_REQNTID
	.align		4
.L_70:
        /*edb4*/ 	.byte	0x04, 0x10
        /*edb6*/ 	.short	(.L_72 - .L_71)
.L_71:
        /*edb8*/ 	.word	0x00000080
        /*edbc*/ 	.word	0x00000001
        /*edc0*/ 	.word	0x00000001


	//----- nvinfo : EIATTR_CRS_STACK_SIZE
	.align		4
.L_72:
        /*edc4*/ 	.byte	0x04, 0x1e
        /*edc6*/ 	.short	(.L_74 - .L_73)
.L_73:
        /*edc8*/ 	.word	0x00000000
.L_74:


//--------------------- .nv.callgraph             --------------------------
	.section	.nv.callgraph,"",@"SHT_CUDA_CALLGRAPH"
	.align	4
	.sectionentsize	8
	.align		4
        /*0000*/ 	.word	0x00000000
	.align		4
        /*0004*/ 	.word	0xffffffff
	.align		4
        /*0008*/ 	.word	0x00000000
	.align		4
        /*000c*/ 	.word	0xfffffffe
	.align		4
        /*0010*/ 	.word	0x00000000
	.align		4
        /*0014*/ 	.word	0xfffffffd
	.align		4
        /*0018*/ 	.word	0x00000000
	.align		4
        /*001c*/ 	.word	0xfffffffc


//--------------------- .nv.rel.action            --------------------------
	.section	.nv.rel.action,"",@"SHT_CUDA_RELOCINFO"
	.align	8
	.sectionentsize	8
        /*0000*/ 	.byte	0x73, 0x00, 0x00, 0x00, 0x00, 0x00, 0x00, 0x00, 0x00, 0x00, 0x00, 0x11, 0x25, 0x00, 0x05, 0x36


//--------------------- .nv.constant4             --------------------------
	.section	.nv.constant4,"a",@progbits
	.align	8
	.align		8
.nv.constant4:
        /*0000*/ 	.dword	_$_str


//--------------------- .nv.constant0.attn_fwd    --------------------------
	.section	.nv.constant0.attn_fwd,"a",@progbits
	.sectionflags	@""
	.align	4
.nv.constant0.attn_fwd:
	.zero		488


//--------------------- .text.attn_fwd            --------------------------
	.section	.text.attn_fwd,"ax",@progbits
	.sectioninfo	@"SHI_REGISTERS=32"
	.align	128
        .global         attn_fwd
        .type           attn_fwd,@function
        .size           attn_fwd,(.L_x_37 - attn_fwd)
        .other          attn_fwd,@"STO_CUDA_ENTRY STV_DEFAULT"
attn_fwd:
.text.attn_fwd:
[----:B------:R-:W-:Y:S02]  /*0000*/  MOV R1, c[0x0][0x28] ;  /* 0x00000a0000017a02 */ /* 0x000fe40000000f00 */
[----:B------:R-:W0:Y:S01]  /*0010*/  S2R R0, SR_CTAID.X ;  /* 0x0000000000007919 */ /* 0x000e220000002500 */
[----:B------:R-:W-:Y:S01]  /*0020*/  ULDC.64 UR6, c[0x0][0x118] ;  /* 0x0000460000067ab9 */ /* 0x000fe20000000a00 */
[----:B------:R-:W-:Y:S02]  /*0030*/  IADD3 R1, R1, -0x19e0, RZ ;  /* 0xffffe62001017810 */ /* 0x000fe40007ffe0ff */
[----:B------:R-:W1:Y:S04]  /*0040*/  S2R R3, SR_TID.X ;  /* 0x0000000000037919 */ /* 0x000e680000002100 */
[----:B------:R-:W2:Y:S01]  /*0050*/  S2R R2, SR_CTAID.Y ;  /* 0x0000000000027919 */ /* 0x000ea20000002600 */
[----:B0-----:R-:W-:-:S05]  /*0060*/  IMAD.SHL.U32 R0, R0, 0x80, RZ ;  /* 0x0000008000007824 */ /* 0x001fca00078e00ff */
[----:B-1----:R-:W-:Y:S02]  /*0070*/  LOP3.LUT R3, R0, 0x7f, R3, 0xf8, !PT ;  /* 0x0000007f00037812 */ /* 0x002fe400078ef803 */
[----:B------:R-:W-:Y:S01]  /*0080*/  MOV R0, c[0x0][0x198] ;  /* 0x0000660000007a02 */ /* 0x000fe20000000f00 */
[----:B--2---:R-:W-:Y:S02]  /*0090*/  IMAD R2, R2, c[0x0][0x190], RZ ;  /* 0x0000640002027a24 */ /* 0x004fe400078e02ff */
[----:B------:R-:W-:Y:S01]  /*00a0*/  IMAD R3, R3, c[0x0][0x194], RZ ;  /* 0x0000650003037a24 */ /* 0x000fe200078e02ff */
[C---:B------:R-:W-:Y:S01]  /*00b0*/  SHF.L.U32 R7, R0.reuse, 0x4, RZ ;  /* 0x0000000400077819 */ /* 0x040fe200000006ff */
[----:B------:R-:W-:Y:S01]  /*00c0*/  IMAD.SHL.U32 R5, R0, 0x8, RZ ;  /* 0x0000000800057824 */ /* 0x000fe200078e00ff */
[C---:B------:R-:W-:Y:S01]  /*00d0*/  SHF.L.U32 R26, R2.reuse, 0x1, RZ ;  /* 0x00000001021a7819 */ /* 0x040fe200000006ff */
[----:B------:R-:W-:Y:S02]  /*00e0*/  IMAD.SHL.U32 R27, R3, 0x2, RZ ;  /* 0x00000002031b7824 */ /* 0x000fe400078e00ff */
[----:B------:R-:W-:-:S03]  /*00f0*/  IMAD.HI R2, R2, 0x2, RZ ;  /* 0x0000000202027827 */ /* 0x000fc600078e02ff */
[----:B------:R-:W-:Y:S01]  /*0100*/  IADD3 R26, P0, P1, R27, c[0x0][0x160], R26 ;  /* 0x000058001b1a7a10 */ /* 0x000fe2000791e01a */
[----:B------:R-:W-:-:S05]  /*0110*/  IMAD.HI R3, R3, 0x2, RZ ;  /* 0x0000000203037827 */ /* 0x000fca00078e02ff */
[----:B------:R-:W-:Y:S02]  /*0120*/  IADD3.X R27, R3, c[0x0][0x164], R2, P0, P1 ;  /* 0x00005900031b7a10 */ /* 0x000fe400007e2402 */
[CC--:B------:R-:W-:Y:S02]  /*0130*/  LEA R6, P1, R0.reuse, R26.reuse, 0x5 ;  /* 0x0000001a00067211 */ /* 0x0c0fe400078228ff */
[CC--:B------:R-:W-:Y:S01]  /*0140*/  LEA R2, P0, R0.reuse, R26.reuse, 0x4 ;  /* 0x0000001a00027211 */ /* 0x0c0fe200078020ff */
[----:B------:R-:W2:Y:S01]  /*0150*/  LDG.E.U16 R14, [R26.64] ;  /* 0x000000061a0e7981 */ /* 0x000ea2000c1e1500 */
[-C--:B------:R-:W-:Y:S02]  /*0160*/  LEA.HI.X.SX32 R7, R7, R27.reuse, 0x1, P1 ;  /* 0x0000001b07077211 */ /* 0x080fe400008f0eff */
[-C--:B------:R-:W-:Y:S01]  /*0170*/  LEA.HI.X.SX32 R3, R5, R27.reuse, 0x1, P0 ;  /* 0x0000001b05037211 */ /* 0x080fe200000f0eff */
[C---:B------:R-:W-:Y:S01]  /*0180*/  IMAD.SHL.U32 R5, R0.reuse, 0x20, RZ ;  /* 0x0000002000057824 */ /* 0x040fe200078e00ff */
[CC--:B------:R-:W-:Y:S01]  /*0190*/  LEA R20, P0, R0.reuse, R26.reuse, 0x6 ;  /* 0x0000001a00147211 */ /* 0x0c0fe200078030ff */
[----:B------:R0:W3:Y:S03]  /*01a0*/  LDG.E.U16 R22, [R6.64] ;  /* 0x0000000606167981 */ /* 0x0000e6000c1e1500 */
[----:B------:R-:W-:Y:S01]  /*01b0*/  LEA.HI.X.SX32 R21, R5, R27, 0x1, P0 ;  /* 0x0000001b05157211 */ /* 0x000fe200000f0eff */
[C---:B------:R-:W-:Y:S01]  /*01c0*/  IMAD.SHL.U32 R11, R0.reuse, 0x80, RZ ;  /* 0x00000080000b7824 */ /* 0x040fe200078e00ff */
[C---:B------:R-:W-:Y:S01]  /*01d0*/  SHF.L.U32 R9, R0.reuse, 0x6, RZ ;  /* 0x0000000600097819 */ /* 0x040fe200000006ff */
[C---:B------:R-:W-:Y:S01]  /*01e0*/  IMAD R13, R0.reuse, 0x110, RZ ;  /* 0x00000110000d7824 */ /* 0x040fe200078e02ff */
[CC--:B------:R-:W-:Y:S01]  /*01f0*/  LEA R16, P1, R0.reuse, R26.reuse, 0x7 ;  /* 0x0000001a00107211 */ /* 0x0c0fe200078238ff */
[----:B------:R1:W4:Y:S01]  /*0200*/  LDG.E.U16 R12, [R20.64] ;  /* 0x00000006140c7981 */ /* 0x000322000c1e1500 */
[----:B------:R-:W-:-:S02]  /*0210*/  LEA R4, P2, R0, R26, 0x8 ;  /* 0x0000001a00047211 */ /* 0x000fc400078440ff */
[-C--:B------:R-:W-:Y:S01]  /*0220*/  LEA.HI.X.SX32 R17, R9, R27.reuse, 0x1, P1 ;  /* 0x0000001b09117211 */ /* 0x080fe200008f0eff */
[C---:B------:R-:W-:Y:S01]  /*0230*/  IMAD R24, R0.reuse, 0x88, RZ ;  /* 0x0000008800187824 */ /* 0x040fe200078e02ff */
[-C--:B------:R-:W-:Y:S01]  /*0240*/  LEA.HI.X.SX32 R5, R11, R27.reuse, 0x1, P2 ;  /* 0x0000001b0b057211 */ /* 0x080fe200010f0eff */
[----:B------:R-:W-:Y:S01]  /*0250*/  IMAD R9, R0, 0x12, RZ ;  /* 0x0000001200097824 */ /* 0x000fe200078e02ff */
[----:B------:R-:W-:Y:S01]  /*0260*/  IADD3 R10, P0, R13, R26, RZ ;  /* 0x0000001a0d0a7210 */ /* 0x000fe20007f1e0ff */
[----:B------:R5:W3:Y:S04]  /*0270*/  LDG.E.U16 R23, [R16.64] ;  /* 0x0000000610177981 */ /* 0x000ae8000c1e1500 */
[----:B-1----:R1:W4:Y:S01]  /*0280*/  LDG.E.U16 R21, [R4.64] ;  /* 0x0000000604157981 */ /* 0x002322000c1e1500 */
[----:B------:R-:W-:-:S03]  /*0290*/  LEA.HI.X.SX32 R11, R24, R27, 0x1, P0 ;  /* 0x0000001b180b7211 */ /* 0x000fc600000f0eff */
[----:B------:R0:W4:Y:S04]  /*02a0*/  LDG.E.U16 R19, [R2.64] ;  /* 0x0000000602137981 */ /* 0x000128000c1e1500 */
[----:B------:R1:W4:Y:S01]  /*02b0*/  LDG.E.U16 R18, [R10.64] ;  /* 0x000000060a127981 */ /* 0x000322000c1e1500 */
[----:B0-----:R-:W-:Y:S01]  /*02c0*/  IMAD R3, R0, 0x9, RZ ;  /* 0x0000000900037824 */ /* 0x001fe200078e02ff */
[----:B------:R-:W-:-:S04]  /*02d0*/  IADD3 R2, P0, R9, R26, RZ ;  /* 0x0000001a09027210 */ /* 0x000fc80007f1e0ff */
[----:B------:R-:W-:Y:S01]  /*02e0*/  LEA.HI.X.SX32 R3, R3, R27, 0x1, P0 ;  /* 0x0000001b03037211 */ /* 0x000fe200000f0eff */
[C---:B------:R-:W-:Y:S02]  /*02f0*/  IMAD R7, R0.reuse, 0x24, RZ ;  /* 0x0000002400077824 */ /* 0x040fe400078e02ff */
[C---:B------:R-:W-:Y:S01]  /*0300*/  IMAD R15, R0.reuse, 0x48, RZ ;  /* 0x00000048000f7824 */ /* 0x040fe200078e02ff */
[----:B--2---:R0:W-:Y:S04]  /*0310*/  STL [R1+0x428], R14 ;  /* 0x0004280e01007387 */ /* 0x0041e80000100800 */
[----:B0-----:R0:W2:Y:S01]  /*0320*/  LDG.E.U16 R14, [R2.64] ;  /* 0x00000006020e7981 */ /* 0x0010a2000c1e1500 */
[C---:B------:R-:W-:Y:S01]  /*0330*/  IMAD R13, R0.reuse, 0x90, RZ ;  /* 0x00000090000d7824 */ /* 0x040fe200078e02ff */
[-C--:B------:R-:W-:Y:S01]  /*0340*/  IADD3 R8, P1, R7, R26.reuse, RZ ;  /* 0x0000001a07087210 */ /* 0x080fe20007f3e0ff */
[----:B-----5:R-:W-:Y:S01]  /*0350*/  IMAD R17, R0, 0x120, RZ ;  /* 0x0000012000117824 */ /* 0x020fe200078e02ff */
[----:B------:R-:W-:-:S02]  /*0360*/  IADD3 R6, P0, R15, R26, RZ ;  /* 0x0000001a0f067210 */ /* 0x000fc40007f1e0ff */
[-C--:B-1----:R-:W-:Y:S02]  /*0370*/  IADD3 R4, P2, R13, R26.reuse, RZ ;  /* 0x0000001a0d047210 */ /* 0x082fe40007f5e0ff */
[-C--:B------:R-:W-:Y:S02]  /*0380*/  LEA.HI.X.SX32 R9, R9, R27.reuse, 0x1, P1 ;  /* 0x0000001b09097211 */ /* 0x080fe400008f0eff */
[----:B0-----:R-:W-:Y:S02]  /*0390*/  IADD3 R2, P1, R17, R26, RZ ;  /* 0x0000001a11027210 */ /* 0x001fe40007f3e0ff */
[-C--:B------:R-:W-:Y:S02]  /*03a0*/  LEA.HI.X.SX32 R7, R7, R27.reuse, 0x1, P0 ;  /* 0x0000001b07077211 */ /* 0x080fe400000f0eff */
[-C--:B------:R-:W-:Y:S01]  /*03b0*/  LEA.HI.X.SX32 R5, R15, R27.reuse, 0x1, P2 ;  /* 0x0000001b0f057211 */ /* 0x080fe200010f0eff */
[----:B---3--:R0:W-:Y:S01]  /*03c0*/  STL [R1+0x420], R22 ;  /* 0x0004201601007387 */ /* 0x0081e20000100800 */
[----:B------:R-:W-:Y:S01]  /*03d0*/  LEA.HI.X.SX32 R3, R13, R27, 0x1, P1 ;  /* 0x0000001b0d037211 */ /* 0x000fe200008f0eff */
[----:B------:R-:W-:-:S02]  /*03e0*/  IMAD R11, R0, 0x130, RZ ;  /* 0x00000130000b7824 */ /* 0x000fc400078e02ff */
[----:B------:R1:W3:Y:S04]  /*03f0*/  LDG.E.U16 R20, [R6.64] ;  /* 0x0000000606147981 */ /* 0x0002e8000c1e1500 */
[----:B------:R5:W3:Y:S04]  /*0400*/  LDG.E.U16 R16, [R4.64] ;  /* 0x0000000604107981 */ /* 0x000ae8000c1e1500 */
[----:B0-----:R0:W3:Y:S04]  /*0410*/  LDG.E.U16 R22, [R8.64] ;  /* 0x0000000608167981 */ /* 0x0010e8000c1e1500 */
[----:B------:R0:W3:Y:S01]  /*0420*/  LDG.E.U16 R13, [R2.64] ;  /* 0x00000006020d7981 */ /* 0x0000e2000c1e1500 */
[----:B-----5:R-:W-:-:S02]  /*0430*/  IMAD R4, R0, 0x98, RZ ;  /* 0x0000009800047824 */ /* 0x020fc400078e02ff */
[----:B------:R-:W-:Y:S01]  /*0440*/  IMAD R5, R0, 0xa, RZ ;  /* 0x0000000a00057824 */ /* 0x000fe200078e02ff */
[----:B----4-:R4:W-:Y:S01]  /*0450*/  STL [R1+0x40c], R12 ;  /* 0x00040c0c01007387 */ /* 0x0109e20000100800 */
[----:B0-----:R-:W-:-:S04]  /*0460*/  IADD3 R2, P1, R11, R26, RZ ;  /* 0x0000001a0b027210 */ /* 0x001fc80007f3e0ff */
[-C--:B------:R-:W-:Y:S01]  /*0470*/  LEA.HI.X.SX32 R3, R4, R27.reuse, 0x1, P1 ;  /* 0x0000001b04037211 */ /* 0x080fe200008f0eff */
[C---:B----4-:R-:W-:Y:S01]  /*0480*/  IMAD R12, R0.reuse, 0x14, RZ ;  /* 0x00000014000c7824 */ /* 0x050fe200078e02ff */
[-C--:B------:R-:W-:Y:S01]  /*0490*/  IADD3 R8, P0, R5, R26.reuse, RZ ;  /* 0x0000001a05087210 */ /* 0x080fe20007f1e0ff */
[C---:B-1----:R-:W-:Y:S02]  /*04a0*/  IMAD R7, R0.reuse, 0x5, RZ ;  /* 0x0000000500077824 */ /* 0x042fe400078e02ff */
[----:B------:R0:W3:Y:S01]  /*04b0*/  LDG.E.U16 R17, [R2.64] ;  /* 0x0000000602117981 */ /* 0x0000e2000c1e1500 */
[----:B------:R-:W-:Y:S01]  /*04c0*/  IMAD R11, R0, 0x28, RZ ;  /* 0x00000028000b7824 */ /* 0x000fe200078e02ff */
[----:B------:R-:W-:Y:S02]  /*04d0*/  IADD3 R6, P1, R12, R26, RZ ;  /* 0x0000001a0c067210 */ /* 0x000fe40007f3e0ff */
[-C--:B------:R-:W-:Y:S02]  /*04e0*/  LEA.HI.X.SX32 R9, R7, R27.reuse, 0x1, P0 ;  /* 0x0000001b07097211 */ /* 0x080fe400000f0eff */
[----:B------:R-:W-:-:S02]  /*04f0*/  LEA.HI.X.SX32 R7, R5, R27, 0x1, P1 ;  /* 0x0000001b05077211 */ /* 0x000fc400008f0eff */
[-C--:B------:R-:W-:Y:S01]  /*0500*/  IADD3 R4, P2, R11, R26.reuse, RZ ;  /* 0x0000001a0b047210 */ /* 0x080fe20007f5e0ff */
[----:B------:R1:W-:Y:S01]  /*0510*/  STL [R1+0x400], R23 ;  /* 0x0004001701007387 */ /* 0x0003e20000100800 */
[----:B------:R-:W-:Y:S02]  /*0520*/  IMAD R10, R0, 0x50, RZ ;  /* 0x00000050000a7824 */ /* 0x000fe400078e02ff */
[----:B------:R-:W-:Y:S01]  /*0530*/  LEA.HI.X.SX32 R5, R12, R27, 0x1, P2 ;  /* 0x0000001b0c057211 */ /* 0x000fe200010f0eff */
[----:B------:R5:W-:Y:S04]  /*0540*/  STL [R1+0x3e4], R21 ;  /* 0x0003e41501007387 */ /* 0x000be80000100800 */
[----:B-1----:R1:W3:Y:S04]  /*0550*/  LDG.E.U16 R23, [R8.64] ;  /* 0x0000000608177981 */ /* 0x0022e8000c1e1500 */
[----:B-----5:R5:W3:Y:S01]  /*0560*/  LDG.E.U16 R21, [R6.64] ;  /* 0x0000000606157981 */ /* 0x020ae2000c1e1500 */
[----:B0-----:R-:W-:-:S03]  /*0570*/  IADD3 R2, P0, R10, R26, RZ ;  /* 0x0000001a0a027210 */ /* 0x001fc60007f1e0ff */
[----:B------:R0:W3:Y:S01]  /*0580*/  LDG.E.U16 R15, [R4.64] ;  /* 0x00000006040f7981 */ /* 0x0000e2000c1e1500 */
[----:B------:R-:W-:-:S03]  /*0590*/  LEA.HI.X.SX32 R3, R11, R27, 0x1, P0 ;  /* 0x0000001b0b037211 */ /* 0x000fc600000f0eff */
[----:B------:R-:W-:Y:S04]  /*05a0*/  STL [R1+0x3dc], R18 ;  /* 0x0003dc1201007387 */ /* 0x000fe80000100800 */
[----:B--2---:R2:W-:Y:S04]  /*05b0*/  STL [R1+0x424], R14 ;  /* 0x0004240e01007387 */ /* 0x0045e80000100800 */
[----:B--2---:R2:W4:Y:S01]  /*05c0*/  LDG.E.U16 R14, [R2.64] ;  /* 0x00000006020e7981 */ /* 0x004522000c1e1500 */
[C---:B0-----:R-:W-:Y:S02]  /*05d0*/  IMAD R5, R0.reuse, 0xa0, RZ ;  /* 0x000000a000057824 */ /* 0x041fe400078e02ff */
[----:B-1----:R-:W-:-:S02]  /*05e0*/  IMAD R8, R0, 0x140, RZ ;  /* 0x0000014000087824 */ /* 0x002fc400078e02ff */
[----:B------:R-:W-:-:S03]  /*05f0*/  IMAD R11, R0, 0xb0, RZ ;  /* 0x000000b0000b7824 */ /* 0x000fc600078e02ff */
[-C--:B------:R-:W-:Y:S02]  /*0600*/  IADD3 R8, P1, R8, R26.reuse, RZ ;  /* 0x0000001a08087210 */ /* 0x080fe40007f3e0ff */
[CC--:B--2---:R-:W-:Y:S01]  /*0610*/  IADD3 R2, P0, R5.reuse, R26.reuse, RZ ;  /* 0x0000001a05027210 */ /* 0x0c4fe20007f1e0ff */
[----:B-----5:R-:W-:Y:S01]  /*0620*/  IMAD R6, R0, 0x150, RZ ;  /* 0x0000015000067824 */ /* 0x020fe200078e02ff */
[-C--:B------:R-:W-:Y:S02]  /*0630*/  LEA.HI.X.SX32 R9, R5, R27.reuse, 0x1, P1 ;  /* 0x0000001b05097211 */ /* 0x080fe400008f0eff */
[----:B------:R-:W-:Y:S01]  /*0640*/  LEA.HI.X.SX32 R3, R10, R27, 0x1, P0 ;  /* 0x0000001b0a037211 */ /* 0x000fe200000f0eff */
[C---:B------:R-:W-:Y:S01]  /*0650*/  IMAD R12, R0.reuse, 0x58, RZ ;  /* 0x00000058000c7824 */ /* 0x040fe200078e02ff */
[----:B------:R-:W-:Y:S01]  /*0660*/  IADD3 R4, P0, R11, R26, RZ ;  /* 0x0000001a0b047210 */ /* 0x000fe20007f1e0ff */
[----:B---3--:R-:W-:Y:S01]  /*0670*/  STL [R1+0x41c], R22 ;  /* 0x00041c1601007387 */ /* 0x008fe20000100800 */
[----:B------:R-:W-:-:S03]  /*0680*/  IMAD R7, R0, 0x160, RZ ;  /* 0x0000016000077824 */ /* 0x000fc600078e02ff */
[----:B------:R0:W-:Y:S01]  /*0690*/  STL [R1+0x408], R20 ;  /* 0x0004081401007387 */ /* 0x0001e20000100800 */
[----:B------:R-:W-:Y:S01]  /*06a0*/  IMAD R18, R0, 0xa8, RZ ;  /* 0x000000a800127824 */ /* 0x000fe200078e02ff */
[----:B------:R-:W-:Y:S02]  /*06b0*/  IADD3 R6, P2, R6, R26, RZ ;  /* 0x0000001a06067210 */ /* 0x000fe40007f5e0ff */
[----:B------:R1:W-:Y:S01]  /*06c0*/  STL [R1+0x3fc], R16 ;  /* 0x0003fc1001007387 */ /* 0x0003e20000100800 */
[----:B------:R-:W-:-:S03]  /*06d0*/  LEA.HI.X.SX32 R5, R12, R27, 0x1, P0 ;  /* 0x0000001b0c057211 */ /* 0x000fc600000f0eff */
[----:B------:R2:W-:Y:S04]  /*06e0*/  STL [R1+0x3d8], R13 ;  /* 0x0003d80d01007387 */ /* 0x0005e80000100800 */
[----:B0-----:R0:W3:Y:S04]  /*06f0*/  LDG.E.U16 R20, [R4.64] ;  /* 0x0000000604147981 */ /* 0x0010e8000c1e1500 */
[----:B-1----:R1:W5:Y:S04]  /*0700*/  LDG.E.U16 R16, [R2.64] ;  /* 0x0000000602107981 */ /* 0x002368000c1e1500 */
[----:B--2---:R2:W3:Y:S01]  /*0710*/  LDG.E.U16 R13, [R8.64] ;  /* 0x00000006080d7981 */ /* 0x0044e2000c1e1500 */
[----:B-1----:R-:W-:-:S02]  /*0720*/  IADD3 R2, P1, R7, R26, RZ ;  /* 0x0000001a07027210 */ /* 0x002fc40007f3e0ff */
[-C--:B------:R-:W-:Y:S01]  /*0730*/  LEA.HI.X.SX32 R7, R18, R27.reuse, 0x1, P2 ;  /* 0x0000001b12077211 */ /* 0x080fe200010f0eff */
[C---:B0-----:R-:W-:Y:S01]  /*0740*/  IMAD R4, R0.reuse, 0x170, RZ ;  /* 0x0000017000047824 */ /* 0x041fe200078e02ff */
[----:B------:R-:W-:Y:S01]  /*0750*/  LEA.HI.X.SX32 R3, R11, R27, 0x1, P1 ;  /* 0x0000001b0b037211 */ /* 0x000fe200008f0eff */
[----:B------:R0:W-:Y:S01]  /*0760*/  STL [R1+0x3d4], R17 ;  /* 0x0003d41101007387 */ /* 0x0001e20000100800 */
[----:B------:R-:W-:-:S03]  /*0770*/  IMAD R5, R0, 0x30, RZ ;  /* 0x0000003000057824 */ /* 0x000fc600078e02ff */
[----:B------:R1:W3:Y:S01]  /*0780*/  LDG.E.U16 R22, [R6.64] ;  /* 0x0000000606167981 */ /* 0x0002e2000c1e1500 */
[----:B------:R-:W-:-:S03]  /*0790*/  IMAD R28, R0, 0x18, RZ ;  /* 0x00000018001c7824 */ /* 0x000fc600078e02ff */
[----:B0-----:R0:W3:Y:S01]  /*07a0*/  LDG.E.U16 R17, [R2.64] ;  /* 0x0000000602117981 */ /* 0x0010e2000c1e1500 */
[----:B-1----:R-:W-:Y:S01]  /*07b0*/  IMAD R6, R0, 0xb8, RZ ;  /* 0x000000b800067824 */ /* 0x002fe200078e02ff */
[-C--:B--2---:R-:W-:Y:S02]  /*07c0*/  IADD3 R8, P0, R5, R26.reuse, RZ ;  /* 0x0000001a05087210 */ /* 0x084fe40007f1e0ff */
[----:B0-----:R-:W-:Y:S01]  /*07d0*/  IADD3 R2, P1, R4, R26, RZ ;  /* 0x0000001a04027210 */ /* 0x001fe20007f3e0ff */
[----:B------:R-:W-:Y:S03]  /*07e0*/  STL [R1+0x418], R23 ;  /* 0x0004181701007387 */ /* 0x000fe60000100800 */
[-C--:B------:R-:W-:Y:S01]  /*07f0*/  LEA.HI.X.SX32 R3, R6, R27.reuse, 0x1, P1 ;  /* 0x0000001b06037211 */ /* 0x080fe200008f0eff */
[----:B------:R0:W-:Y:S01]  /*0800*/  STL [R1+0x414], R21 ;  /* 0x0004141501007387 */ /* 0x0001e20000100800 */
[----:B------:R-:W-:Y:S01]  /*0810*/  IMAD R11, R0, 0x60, RZ ;  /* 0x00000060000b7824 */ /* 0x000fe200078e02ff */
[----:B------:R-:W-:Y:S01]  /*0820*/  LEA.HI.X.SX32 R9, R28, R27, 0x1, P0 ;  /* 0x0000001b1c097211 */ /* 0x000fe200000f0eff */
[C---:B------:R-:W-:Y:S01]  /*0830*/  IMAD R10, R0.reuse, 0xc0, RZ ;  /* 0x000000c0000a7824 */ /* 0x040fe200078e02ff */
[----:B------:R1:W-:Y:S01]  /*0840*/  STL [R1+0x410], R15 ;  /* 0x0004100f01007387 */ /* 0x0003e20000100800 */
[----:B------:R-:W-:-:S03]  /*0850*/  IMAD R7, R0, 0x180, RZ ;  /* 0x0000018000077824 */ /* 0x000fc600078e02ff */
[----:B0-----:R0:W3:Y:S01]  /*0860*/  LDG.E.U16 R21, [R2.64] ;  /* 0x0000000602157981 */ /* 0x0010e2000c1e1500 */
[-C--:B------:R-:W-:Y:S02]  /*0870*/  IADD3 R6, P1, R11, R26.reuse, RZ ;  /* 0x0000001a0b067210 */ /* 0x080fe40007f3e0ff */
[-C--:B------:R-:W-:Y:S01]  /*0880*/  IADD3 R4, P2, R10, R26.reuse, RZ ;  /* 0x0000001a0a047210 */ /* 0x080fe20007f5e0ff */
[----:B-1----:R1:W3:Y:S01]  /*0890*/  LDG.E.U16 R15, [R8.64] ;  /* 0x00000006080f7981 */ /* 0x0022e2000c1e1500 */
[----:B0-----:R-:W-:Y:S02]  /*08a0*/  IADD3 R2, P0, R7, R26, RZ ;  /* 0x0000001a07027210 */ /* 0x001fe40007f1e0ff */
[-C--:B------:R-:W-:Y:S02]  /*08b0*/  LEA.HI.X.SX32 R7, R5, R27.reuse, 0x1, P1 ;  /* 0x0000001b05077211 */ /* 0x080fe400008f0eff */
[----:B------:R-:W-:-:S05]  /*08c0*/  LEA.HI.X.SX32 R5, R11, R27, 0x1, P2 ;  /* 0x0000001b0b057211 */ /* 0x000fca00010f0eff */
[----:B------:R0:W3:Y:S04]  /*08d0*/  LDG.E.U16 R12, [R4.64] ;  /* 0x00000006040c7981 */ /* 0x0000e8000c1e1500 */
[----:B----4-:R4:W-:Y:S04]  /*08e0*/  STL [R1+0x404], R14 ;  /* 0x0004040e01007387 */ /* 0x0109e80000100800 */
[----:B----4-:R4:W2:Y:S01]  /*08f0*/  LDG.E.U16 R14, [R6.64] ;  /* 0x00000006060e7981 */ /* 0x0108a2000c1e1500 */
[----:B------:R-:W-:Y:S01]  /*0900*/  LEA.HI.X.SX32 R3, R10, R27, 0x1, P0 ;  /* 0x0000001b0a037211 */ /* 0x000fe200000f0eff */
[----:B-1----:R-:W-:-:S04]  /*0910*/  IMAD R8, R0, 0x190, RZ ;  /* 0x0000019000087824 */ /* 0x002fc800078e02ff */
[----:B------:R1:W2:Y:S01]  /*0920*/  LDG.E.U16 R11, [R2.64] ;  /* 0x00000006020b7981 */ /* 0x0002a2000c1e1500 */
[----:B0-----:R-:W-:Y:S01]  /*0930*/  IMAD R4, R0, 0x1a0, RZ ;  /* 0x000001a000047824 */ /* 0x001fe200078e02ff */
[----:B------:R-:W-:Y:S01]  /*0940*/  IADD3 R8, P1, R8, R26, RZ ;  /* 0x0000001a08087210 */ /* 0x000fe20007f3e0ff */
[C---:B-1----:R-:W-:Y:S02]  /*0950*/  IMAD R3, R0.reuse, 0xd0, RZ ;  /* 0x000000d000037824 */ /* 0x042fe400078e02ff */
[----:B------:R-:W-:-:S03]  /*0960*/  IMAD R2, R0, 0x1b0, RZ ;  /* 0x000001b000027824 */ /* 0x000fc600078e02ff */
[-C--:B----4-:R-:W-:Y:S01]  /*0970*/  IADD3 R6, P0, R3, R26.reuse, RZ ;  /* 0x0000001a03067210 */ /* 0x090fe20007f1e0ff */
[----:B-----5:R0:W-:Y:S04]  /*0980*/  STL [R1+0x3f8], R16 ;  /* 0x0003f81001007387 */ /* 0x0201e80000100800 */
[----:B---3--:R1:W-:Y:S01]  /*0990*/  STL [R1+0x3c8], R13 ;  /* 0x0003c80d01007387 */ /* 0x0083e20000100800 */
[----:B------:R-:W-:Y:S01]  /*09a0*/  IADD3 R4, P2, R4, R26, RZ ;  /* 0x0000001a04047210 */ /* 0x000fe20007f5e0ff */
[C---:B0-----:R-:W-:Y:S02]  /*09b0*/  IMAD R16, R0.reuse, 0xc8, RZ ;  /* 0x000000c800107824 */ /* 0x041fe400078e02ff */
[----:B-1----:R-:W-:-:S03]  /*09c0*/  IMAD R13, R0, 0x68, RZ ;  /* 0x00000068000d7824 */ /* 0x002fc600078e02ff */
[-C--:B------:R-:W-:Y:S01]  /*09d0*/  LEA.HI.X.SX32 R9, R16, R27.reuse, 0x1, P1 ;  /* 0x0000001b10097211 */ /* 0x080fe200008f0eff */
[----:B------:R-:W-:Y:S01]  /*09e0*/  IMAD R10, R0, 0xd8, RZ ;  /* 0x000000d8000a7824 */ /* 0x000fe200078e02ff */
[----:B------:R-:W-:Y:S02]  /*09f0*/  IADD3 R2, P1, R2, R26, RZ ;  /* 0x0000001a02027210 */ /* 0x000fe40007f3e0ff */
[-C--:B------:R-:W-:Y:S01]  /*0a00*/  LEA.HI.X.SX32 R7, R13, R27.reuse, 0x1, P0 ;  /* 0x0000001b0d077211 */ /* 0x080fe200000f0eff */
[----:B------:R0:W-:Y:S01]  /*0a10*/  STL [R1+0x3c4], R22 ;  /* 0x0003c41601007387 */ /* 0x0001e20000100800 */
[-C--:B------:R-:W-:Y:S02]  /*0a20*/  LEA.HI.X.SX32 R5, R3, R27.reuse, 0x1, P2 ;  /* 0x0000001b03057211 */ /* 0x080fe400010f0eff */
[----:B------:R-:W-:Y:S02]  /*0a30*/  LEA.HI.X.SX32 R3, R10, R27, 0x1, P1 ;  /* 0x0000001b0a037211 */ /* 0x000fe400008f0eff */
[----:B------:R1:W3:Y:S04]  /*0a40*/  LDG.E.U16 R10, [R6.64] ;  /* 0x00000006060a7981 */ /* 0x0002e8000c1e1500 */
[----:B0-----:R0:W4:Y:S04]  /*0a50*/  LDG.E.U16 R22, [R8.64] ;  /* 0x0000000608167981 */ /* 0x001128000c1e1500 */
[----:B------:R5:W-:Y:S04]  /*0a60*/  STL [R1+0x3f4], R20 ;  /* 0x0003f41401007387 */ /* 0x000be80000100800 */
[----:B------:R0:W-:Y:S04]  /*0a70*/  STL [R1+0x3b8], R17 ;  /* 0x0003b81101007387 */ /* 0x0001e80000100800 */
[----:B-----5:R5:W3:Y:S04]  /*0a80*/  LDG.E.U16 R20, [R4.64] ;  /* 0x0000000604147981 */ /* 0x020ae8000c1e1500 */
[----:B0-----:R0:W3:Y:S01]  /*0a90*/  LDG.E.U16 R17, [R2.64] ;  /* 0x0000000602117981 */ /* 0x0010e2000c1e1500 */
[----:B-----5:R-:W-:-:S03]  /*0aa0*/  IMAD R5, R0, 0x70, RZ ;  /* 0x0000007000057824 */ /* 0x020fc600078e02ff */
[----:B------:R5:W-:Y:S01]  /*0ab0*/  STL [R1+0x3b4], R21 ;  /* 0x0003b41501007387 */ /* 0x000be20000100800 */
[C---:B------:R-:W-:Y:S02]  /*0ac0*/  IMAD R4, R0.reuse, 0x1c0, RZ ;  /* 0x000001c000047824 */ /* 0x040fe400078e02ff */
[C---:B0-----:R-:W-:Y:S01]  /*0ad0*/  IMAD R3, R0.reuse, 0xe0, RZ ;  /* 0x000000e000037824 */ /* 0x041fe200078e02ff */
[-C--:B------:R-:W-:Y:S01]  /*0ae0*/  IADD3 R8, P0, R5, R26.reuse, RZ ;  /* 0x0000001a05087210 */ /* 0x080fe20007f1e0ff */
[C---:B------:R-:W-:Y:S01]  /*0af0*/  IMAD R2, R0.reuse, 0x1d0, RZ ;  /* 0x000001d000027824 */ /* 0x040fe200078e02ff */
[----:B------:R0:W-:Y:S01]  /*0b00*/  STL [R1+0x3f0], R15 ;  /* 0x0003f00f01007387 */ /* 0x0001e20000100800 */
[----:B-----5:R-:W-:Y:S01]  /*0b10*/  IMAD R21, R0, 0x38, RZ ;  /* 0x0000003800157824 */ /* 0x020fe200078e02ff */
[-C--:B-1----:R-:W-:Y:S02]  /*0b20*/  IADD3 R6, P1, R3, R26.reuse, RZ ;  /* 0x0000001a03067210 */ /* 0x082fe40007f3e0ff */
[----:B------:R-:W-:-:S02]  /*0b30*/  IADD3 R4, P2, R4, R26, RZ ;  /* 0x0000001a04047210 */ /* 0x000fc40007f5e0ff */
[-C--:B------:R-:W-:Y:S01]  /*0b40*/  LEA.HI.X.SX32 R9, R21, R27.reuse, 0x1, P0 ;  /* 0x0000001b15097211 */ /* 0x080fe200000f0eff */
[----:B0-----:R-:W-:Y:S01]  /*0b50*/  IMAD R15, R0, 0xe8, RZ ;  /* 0x000000e8000f7824 */ /* 0x001fe200078e02ff */
[----:B------:R-:W-:Y:S02]  /*0b60*/  IADD3 R2, P0, R2, R26, RZ ;  /* 0x0000001a02027210 */ /* 0x000fe40007f1e0ff */
[-C--:B------:R-:W-:Y:S01]  /*0b70*/  LEA.HI.X.SX32 R7, R5, R27.reuse, 0x1, P1 ;  /* 0x0000001b05077211 */ /* 0x080fe200008f0eff */
[----:B------:R0:W3:Y:S01]  /*0b80*/  LDG.E.U16 R29, [R8.64] ;  /* 0x00000006081d7981 */ /* 0x0000e2000c1e1500 */
[-C--:B------:R-:W-:Y:S02]  /*0b90*/  LEA.HI.X.SX32 R5, R3, R27.reuse, 0x1, P2 ;  /* 0x0000001b03057211 */ /* 0x080fe400010f0eff */
[----:B------:R-:W-:Y:S01]  /*0ba0*/  LEA.HI.X.SX32 R3, R15, R27, 0x1, P0 ;  /* 0x0000001b0f037211 */ /* 0x000fe200000f0eff */
[----:B------:R1:W3:Y:S04]  /*0bb0*/  LDG.E.U16 R23, [R6.64] ;  /* 0x0000000606177981 */ /* 0x0002e8000c1e1500 */
[----:B--2---:R2:W-:Y:S04]  /*0bc0*/  STL [R1+0x3ec], R14 ;  /* 0x0003ec0e01007387 */ /* 0x0045e80000100800 */
[----:B------:R0:W-:Y:S04]  /*0bd0*/  STL [R1+0x3e8], R12 ;  /* 0x0003e80c01007387 */ /* 0x0001e80000100800 */
[----:B--2---:R2:W5:Y:S04]  /*0be0*/  LDG.E.U16 R14, [R4.64] ;  /* 0x00000006040e7981 */ /* 0x004568000c1e1500 */
[----:B0-----:R0:W5:Y:S01]  /*0bf0*/  LDG.E.U16 R12, [R2.64] ;  /* 0x00000006020c7981 */ /* 0x001162000c1e1500 */
[----:B------:R-:W-:-:S02]  /*0c00*/  IMAD R25, R0, 0x78, RZ ;  /* 0x0000007800197824 */ /* 0x000fc400078e02ff */
[C---:B-1----:R-:W-:Y:S01]  /*0c10*/  IMAD R6, R0.reuse, 0x1e0, RZ ;  /* 0x000001e000067824 */ /* 0x042fe200078e02ff */
[----:B------:R1:W-:Y:S01]  /*0c20*/  STL [R1+0x394], R11 ;  /* 0x0003940b01007387 */ /* 0x0003e20000100800 */
[C---:B0-----:R-:W-:Y:S02]  /*0c30*/  IMAD R3, R0.reuse, 0xf0, RZ ;  /* 0x000000f000037824 */ /* 0x041fe400078e02ff */
[C---:B------:R-:W-:Y:S02]  /*0c40*/  IMAD R2, R0.reuse, 0x102, RZ ;  /* 0x0000010200027824 */ /* 0x040fe400078e02ff */
[C---:B--2---:R-:W-:Y:S01]  /*0c50*/  IMAD R4, R0.reuse, 0x1f0, RZ ;  /* 0x000001f000047824 */ /* 0x044fe200078e02ff */
[-C--:B------:R-:W-:Y:S01]  /*0c60*/  IADD3 R8, P0, R3, R26.reuse, RZ ;  /* 0x0000001a03087210 */ /* 0x080fe20007f1e0ff */
[----:B-1----:R-:W-:Y:S01]  /*0c70*/  IMAD R11, R0, 0xf8, RZ ;  /* 0x000000f8000b7824 */ /* 0x002fe200078e02ff */
[----:B------:R-:W-:Y:S02]  /*0c80*/  IADD3 R6, P1, R6, R26, RZ ;  /* 0x0000001a06067210 */ /* 0x000fe40007f3e0ff */
[----:B------:R-:W-:-:S02]  /*0c90*/  LEA.HI.X.SX32 R9, R25, R27, 0x1, P0 ;  /* 0x0000001b19097211 */ /* 0x000fc400000f0eff */
[-C--:B------:R-:W-:Y:S02]  /*0ca0*/  IADD3 R2, P0, R2, R26.reuse, RZ ;  /* 0x0000001a02027210 */ /* 0x080fe40007f1e0ff */
[----:B------:R-:W-:Y:S02]  /*0cb0*/  IADD3 R4, P2, R4, R26, RZ ;  /* 0x0000001a04047210 */ /* 0x000fe40007f5e0ff */
[-C--:B------:R-:W-:Y:S02]  /*0cc0*/  LEA.HI.X.SX32 R7, R3, R27.reuse, 0x1, P1 ;  /* 0x0000001b03077211 */ /* 0x080fe400008f0eff */
[----:B------:R-:W-:Y:S01]  /*0cd0*/  LEA.HI.X.SX32 R5, R11, R27, 0x1, P2 ;  /* 0x0000001b0b057211 */ /* 0x000fe200010f0eff */
[----:B----4-:R0:W-:Y:S04]  /*0ce0*/  STL [R1+0x38c], R22 ;  /* 0x00038c1601007387 */ /* 0x0101e80000100800 */
[----:B---3--:R1:W-:Y:S04]  /*0cf0*/  STL [R1+0x3e0], R10 ;  /* 0x0003e00a01007387 */ /* 0x0083e80000100800 */
[----:B0-----:R0:W2:Y:S01]  /*0d00*/  LDG.E.U16 R22, [R8.64] ;  /* 0x0000000608167981 */ /* 0x0010a2000c1e1500 */
[----:B-1----:R-:W-:-:S03]  /*0d10*/  IMAD R10, R0, 0x81, RZ ;  /* 0x00000081000a7824 */ /* 0x002fc600078e02ff */
[----:B------:R1:W-:Y:S02]  /*0d20*/  STL [R1+0x384], R20 ;  /* 0x0003841401007387 */ /* 0x0003e40000100800 */
[----:B------:R-:W-:Y:S01]  /*0d30*/  LEA.HI.X.SX32 R3, R10, R27, 0x1, P0 ;  /* 0x0000001b0a037211 */ /* 0x000fe200000f0eff */
[----:B0-----:R-:W-:Y:S01]  /*0d40*/  IMAD R8, R0, 0x112, RZ ;  /* 0x0000011200087824 */ /* 0x001fe200078e02ff */
[----:B------:R0:W-:Y:S04]  /*0d50*/  STL [R1+0x378], R17 ;  /* 0x0003781101007387 */ /* 0x0001e80000100800 */
[----:B-1----:R1:W3:Y:S01]  /*0d60*/  LDG.E.U16 R20, [R6.64] ;  /* 0x0000000606147981 */ /* 0x0022e2000c1e1500 */
[----:B------:R-:W-:-:S03]  /*0d70*/  IADD3 R8, P0, R8, R26, RZ ;  /* 0x0000001a08087210 */ /* 0x000fc60007f1e0ff */
[----:B------:R4:W3:Y:S04]  /*0d80*/  LDG.E.U16 R11, [R2.64] ;  /* 0x00000006020b7981 */ /* 0x0008e8000c1e1500 */
[----:B0-----:R0:W3:Y:S01]  /*0d90*/  LDG.E.U16 R17, [R4.64] ;  /* 0x0000000604117981 */ /* 0x0010e2000c1e1500 */
[C---:B-1----:R-:W-:Y:S02]  /*0da0*/  IMAD R6, R0.reuse, 0x122, RZ ;  /* 0x0000012200067824 */ /* 0x042fe400078e02ff */
[C---:B----4-:R-:W-:Y:S02]  /*0db0*/  IMAD R3, R0.reuse, 0x89, RZ ;  /* 0x0000008900037824 */ /* 0x050fe400078e02ff */
[C---:B------:R-:W-:Y:S02]  /*0dc0*/  IMAD R2, R0.reuse, 0x142, RZ ;  /* 0x0000014200027824 */ /* 0x040fe400078e02ff */
[----:B0-----:R-:W-:Y:S01]  /*0dd0*/  IMAD R4, R0, 0x132, RZ ;  /* 0x0000013200047824 */ /* 0x001fe200078e02ff */
[-C--:B------:R-:W-:Y:S01]  /*0de0*/  IADD3 R6, P1, R6, R26.reuse, RZ ;  /* 0x0000001a06067210 */ /* 0x080fe20007f3e0ff */
[C---:B------:R-:W-:Y:S01]  /*0df0*/  IMAD R7, R0.reuse, 0x91, RZ ;  /* 0x0000009100077824 */ /* 0x040fe200078e02ff */
[----:B------:R-:W-:Y:S01]  /*0e00*/  LEA.HI.X.SX32 R9, R3, R27, 0x1, P0 ;  /* 0x0000001b03097211 */ /* 0x000fe200000f0eff */
[----:B------:R-:W-:Y:S01]  /*0e10*/  IMAD R5, R0, 0x99, RZ ;  /* 0x0000009900057824 */ /* 0x000fe200078e02ff */
[-C--:B------:R-:W-:Y:S01]  /*0e20*/  IADD3 R4, P2, R4, R26.reuse, RZ ;  /* 0x0000001a04047210 */ /* 0x080fe20007f5e0ff */
[----:B------:R-:W-:Y:S01]  /*0e30*/  IMAD R3, R0, 0xa1, RZ ;  /* 0x000000a100037824 */ /* 0x000fe200078e02ff */
[----:B------:R-:W-:-:S02]  /*0e40*/  IADD3 R2, P0, R2, R26, RZ ;  /* 0x0000001a02027210 */ /* 0x000fc40007f1e0ff */
[-C--:B------:R-:W-:Y:S01]  /*0e50*/  LEA.HI.X.SX32 R7, R7, R27.reuse, 0x1, P1 ;  /* 0x0000001b07077211 */ /* 0x080fe200008f0eff */
[----:B------:R-:W-:Y:S01]  /*0e60*/  STL [R1+0x3d0], R29 ;  /* 0x0003d01d01007387 */ /* 0x000fe20000100800 */
[-C--:B------:R-:W-:Y:S02]  /*0e70*/  LEA.HI.X.SX32 R5, R5, R27.reuse, 0x1, P2 ;  /* 0x0000001b05057211 */ /* 0x080fe400010f0eff */
[----:B------:R-:W-:Y:S01]  /*0e80*/  LEA.HI.X.SX32 R3, R3, R27, 0x1, P0 ;  /* 0x0000001b03037211 */ /* 0x000fe200000f0eff */
[----:B------:R0:W-:Y:S04]  /*0e90*/  STL [R1+0x3cc], R23 ;  /* 0x0003cc1701007387 */ /* 0x0001e80000100800 */
[----:B------:R1:W3:Y:S04]  /*0ea0*/  LDG.E.U16 R10, [R2.64] ;  /* 0x00000006020a7981 */ /* 0x0002e8000c1e1500 */
[----:B0-----:R0:W3:Y:S04]  /*0eb0*/  LDG.E.U16 R23, [R8.64] ;  /* 0x0000000608177981 */ /* 0x0010e8000c1e1500 */
[----:B-----5:R5:W-:Y:S04]  /*0ec0*/  STL [R1+0x254], R14 ;  /* 0x0002540e01007387 */ /* 0x020be80000100800 */
[----:B------:R0:W-:Y:S04]  /*0ed0*/  STL [R1+0x240], R12 ;  /* 0x0002400c01007387 */ /* 0x0001e80000100800 */
[----:B-----5:R5:W4:Y:S04]  /*0ee0*/  LDG.E.U16 R14, [R6.64] ;  /* 0x00000006060e7981 */ /* 0x020b28000c1e1500 */
[----:B0-----:R0:W4:Y:S01]  /*0ef0*/  LDG.E.U16 R12, [R4.64] ;  /* 0x00000006040c7981 */ /* 0x001122000c1e1500 */
[----:B------:R-:W-:-:S02]  /*0f00*/  IMAD R8, R0, 0x152, RZ ;  /* 0x0000015200087824 */ /* 0x000fc400078e02ff */
[C---:B-1----:R-:W-:Y:S02]  /*0f10*/  IMAD R3, R0.reuse, 0xa9, RZ ;  /* 0x000000a900037824 */ /* 0x042fe400078e02ff */
[----:B-----5:R-:W-:Y:S01]  /*0f20*/  IMAD R6, R0, 0x162, RZ ;  /* 0x0000016200067824 */ /* 0x020fe200078e02ff */
[-C--:B------:R-:W-:Y:S01]  /*0f30*/  IADD3 R8, P0, R8, R26.reuse, RZ ;  /* 0x0000001a08087210 */ /* 0x080fe20007f1e0ff */
[C---:B------:R-:W-:Y:S02]  /*0f40*/  IMAD R7, R0.reuse, 0xb1, RZ ;  /* 0x000000b100077824 */ /* 0x040fe400078e02ff */
[----:B------:R-:W-:Y:S01]  /*0f50*/  IMAD R2, R0, 0x182, RZ ;  /* 0x0000018200027824 */ /* 0x000fe200078e02ff */
[----:B------:R-:W-:Y:S02]  /*0f60*/  IADD3 R6, P1, R6, R26, RZ ;  /* 0x0000001a06067210 */ /* 0x000fe40007f3e0ff */
[-C--:B------:R-:W-:Y:S01]  /*0f70*/  LEA.HI.X.SX32 R9, R3, R27.reuse, 0x1, P0 ;  /* 0x0000001b03097211 */ /* 0x080fe200000f0eff */
[----:B------:R-:W-:Y:S01]  /*0f80*/  IMAD R3, R0, 0xc1, RZ ;  /* 0x000000c100037824 */ /* 0x000fe200078e02ff */
[----:B------:R-:W-:-:S02]  /*0f90*/  LEA.HI.X.SX32 R7, R7, R27, 0x1, P1 ;  /* 0x0000001b07077211 */ /* 0x000fc400008f0eff */
[----:B------:R-:W-:Y:S01]  /*0fa0*/  IADD3 R2, P0, R2, R26, RZ ;  /* 0x0000001a02027210 */ /* 0x000fe20007f1e0ff */
[----:B0-----:R-:W-:-:S03]  /*0fb0*/  IMAD R4, R0, 0x172, RZ ;  /* 0x0000017200047824 */ /* 0x001fc600078e02ff */
[----:B------:R-:W-:Y:S01]  /*0fc0*/  LEA.HI.X.SX32 R3, R3, R27, 0x1, P0 ;  /* 0x0000001b03037211 */ /* 0x000fe200000f0eff */
[----:B------:R-:W-:Y:S01]  /*0fd0*/  IMAD R5, R0, 0xb9, RZ ;  /* 0x000000b900057824 */ /* 0x000fe200078e02ff */
[----:B------:R-:W-:-:S04]  /*0fe0*/  IADD3 R4, P2, R4, R26, RZ ;  /* 0x0000001a04047210 */ /* 0x000fc80007f5e0ff */
[----:B------:R-:W-:Y:S01]  /*0ff0*/  LEA.HI.X.SX32 R5, R5, R27, 0x1, P2 ;  /* 0x0000001b05057211 */ /* 0x000fe200010f0eff */
[----:B--2---:R0:W-:Y:S04]  /*1000*/  STL [R1+0x3c0], R22 ;  /* 0x0003c01601007387 */ /* 0x0041e80000100800 */
[----:B0-----:R0:W2:Y:S04]  /*1010*/  LDG.E.U16 R22, [R6.64] ;  /* 0x0000000606167981 */ /* 0x0010a8000c1e1500 */
[----:B---3--:R1:W-:Y:S01]  /*1020*/  STL [R1+0x134], R20 ;  /* 0x0001341401007387 */ /* 0x0083e20000100800 */
[----:B0-----:R-:W-:-:S03]  /*1030*/  IMAD R6, R0, 0x1a2, RZ ;  /* 0x000001a200067824 */ /* 0x001fc600078e02ff */
[----:B------:R0:W-:Y:S04]  /*1040*/  STL [R1+0xe4], R17 ;  /* 0x0000e41101007387 */ /* 0x0001e80000100800 */
[----:B------:R3:W-:Y:S01]  /*1050*/  STL [R1+0x3bc], R11 ;  /* 0x0003bc0b01007387 */ /* 0x0007e20000100800 */
[----:B------:R-:W-:Y:S01]  /*1060*/  IMAD R7, R0, 0xd1, RZ ;  /* 0x000000d100077824 */ /* 0x000fe200078e02ff */
[----:B------:R-:W-:Y:S02]  /*1070*/  IADD3 R6, P1, R6, R26, RZ ;  /* 0x0000001a06067210 */ /* 0x000fe40007f3e0ff */
[----:B-1----:R1:W5:Y:S04]  /*1080*/  LDG.E.U16 R20, [R4.64] ;  /* 0x0000000604147981 */ /* 0x002368000c1e1500 */
[----:B0-----:R0:W2:Y:S04]  /*1090*/  LDG.E.U16 R17, [R2.64] ;  /* 0x0000000602117981 */ /* 0x0010a8000c1e1500 */
[----:B---3--:R3:W2:Y:S01]  /*10a0*/  LDG.E.U16 R11, [R8.64] ;  /* 0x00000006080b7981 */ /* 0x0086a2000c1e1500 */
[----:B------:R-:W-:Y:S01]  /*10b0*/  LEA.HI.X.SX32 R7, R7, R27, 0x1, P1 ;  /* 0x0000001b07077211 */ /* 0x000fe200008f0eff */
[----:B0-----:R-:W-:-:S02]  /*10c0*/  IMAD R3, R0, 0xc9, RZ ;  /* 0x000000c900037824 */ /* 0x001fc400078e02ff */
[----:B---3--:R-:W-:-:S05]  /*10d0*/  IMAD R8, R0, 0x192, RZ ;  /* 0x0000019200087824 */ /* 0x008fca00078e02ff */
[-C--:B------:R-:W-:Y:S01]  /*10e0*/  IADD3 R8, P0, R8, R26.reuse, RZ ;  /* 0x0000001a08087210 */ /* 0x080fe20007f1e0ff */
[----:B------:R0:W-:Y:S03]  /*10f0*/  STL [R1+0x3b0], R23 ;  /* 0x0003b01701007387 */ /* 0x0001e60000100800 */
[----:B------:R-:W-:Y:S01]  /*1100*/  LEA.HI.X.SX32 R9, R3, R27, 0x1, P0 ;  /* 0x0000001b03097211 */ /* 0x000fe200000f0eff */
[C---:B-1----:R-:W-:Y:S02]  /*1110*/  IMAD R4, R0.reuse, 0x1b2, RZ ;  /* 0x000001b200047824 */ /* 0x042fe400078e02ff */
[C---:B------:R-:W-:Y:S02]  /*1120*/  IMAD R2, R0.reuse, 0x1c2, RZ ;  /* 0x000001c200027824 */ /* 0x040fe400078e02ff */
[----:B------:R-:W-:Y:S01]  /*1130*/  IMAD R5, R0, 0xd9, RZ ;  /* 0x000000d900057824 */ /* 0x000fe200078e02ff */
[-C--:B------:R-:W-:Y:S01]  /*1140*/  IADD3 R4, P2, R4, R26.reuse, RZ ;  /* 0x0000001a04047210 */ /* 0x080fe20007f5e0ff */
[----:B------:R-:W-:Y:S01]  /*1150*/  IMAD R3, R0, 0xe1, RZ ;  /* 0x000000e100037824 */ /* 0x000fe200078e02ff */
[----:B------:R-:W-:-:S02]  /*1160*/  IADD3 R2, P0, R2, R26, RZ ;  /* 0x0000001a02027210 */ /* 0x000fc40007f1e0ff */
[-C--:B------:R-:W-:Y:S02]  /*1170*/  LEA.HI.X.SX32 R5, R5, R27.reuse, 0x1, P2 ;  /* 0x0000001b05057211 */ /* 0x080fe400010f0eff */
[----:B------:R-:W-:-:S03]  /*1180*/  LEA.HI.X.SX32 R3, R3, R27, 0x1, P0 ;  /* 0x0000001b03037211 */ /* 0x000fc600000f0eff */
[----:B0-----:R0:W3:Y:S04]  /*1190*/  LDG.E.U16 R23, [R4.64] ;  /* 0x0000000604177981 */ /* 0x0010e8000c1e1500 */
[----:B----4-:R1:W-:Y:S04]  /*11a0*/  STL [R1+0x3ac], R14 ;  /* 0x0003ac0e01007387 */ /* 0x0103e80000100800 */
[----:B------:R4:W-:Y:S04]  /*11b0*/  STL [R1+0x3a8], R12 ;  /* 0x0003a80c01007387 */ /* 0x0009e80000100800 */
[----:B------:R0:W-:Y:S04]  /*11c0*/  STL [R1+0x3a4], R10 ;  /* 0x0003a40a01007387 */ /* 0x0001e80000100800 */
[----:B-1----:R1:W3:Y:S04]  /*11d0*/  LDG.E.U16 R14, [R2.64] ;  /* 0x00000006020e7981 */ /* 0x0022e8000c1e1500 */
[----:B----4-:R4:W3:Y:S04]  /*11e0*/  LDG.E.U16 R12, [R8.64] ;  /* 0x00000006080c7981 */ /* 0x0108e8000c1e1500 */
[----:B0-----:R0:W3:Y:S01]  /*11f0*/  LDG.E.U16 R10, [R6.64] ;  /* 0x00000006060a7981 */ /* 0x0010e2000c1e1500 */
[----:B-1----:R-:W-:-:S02]  /*1200*/  IMAD R2, R0, 0xe9, RZ ;  /* 0x000000e900027824 */ /* 0x002fc400078e02ff */
[C---:B----4-:R-:W-:Y:S02]  /*1210*/  IMAD R8, R0.reuse, 0x1d2, RZ ;  /* 0x000001d200087824 */ /* 0x050fe400078e02ff */
[C---:B------:R-:W-:Y:S02]  /*1220*/  IMAD R4, R0.reuse, 0x1f2, RZ ;  /* 0x000001f200047824 */ /* 0x040fe400078e02ff */
[----:B0-----:R-:W-:Y:S01]  /*1230*/  IMAD R6, R0, 0x1e2, RZ ;  /* 0x000001e200067824 */ /* 0x001fe200078e02ff */
[-C--:B------:R-:W-:Y:S01]  /*1240*/  IADD3 R8, P0, R8, R26.reuse, RZ ;  /* 0x0000001a08087210 */ /* 0x080fe20007f1e0ff */
[C---:B------:R-:W-:Y:S02]  /*1250*/  IMAD R3, R0.reuse, 0x11, RZ ;  /* 0x0000001100037824 */ /* 0x040fe400078e02ff */
[----:B------:R-:W-:Y:S01]  /*1260*/  IMAD R7, R0, 0xf1, RZ ;  /* 0x000000f100077824 */ /* 0x000fe200078e02ff */
[----:B------:R-:W-:Y:S01]  /*1270*/  LEA.HI.X.SX32 R9, R2, R27, 0x1, P0 ;  /* 0x0000001b02097211 */ /* 0x000fe200000f0eff */
[----:B------:R-:W-:Y:S01]  /*1280*/  IMAD R5, R0, 0xf9, RZ ;  /* 0x000000f900057824 */ /* 0x000fe200078e02ff */
[----:B------:R-:W-:-:S02]  /*1290*/  IADD3 R6, P1, R6, R26, RZ ;  /* 0x0000001a06067210 */ /* 0x000fc40007f3e0ff */
[----:B------:R-:W-:Y:S01]  /*12a0*/  IADD3 R4, P2, R4, R26, RZ ;  /* 0x0000001a04047210 */ /* 0x000fe20007f5e0ff */
[----:B------:R0:W4:Y:S01]  /*12b0*/  LDG.E.U16 R29, [R8.64] ;  /* 0x00000006081d7981 */ /* 0x000122000c1e1500 */
[-C--:B------:R-:W-:Y:S02]  /*12c0*/  LEA.HI.X.SX32 R7, R7, R27.reuse, 0x1, P1 ;  /* 0x0000001b07077211 */ /* 0x080fe400008f0eff */
[----:B------:R-:W-:Y:S01]  /*12d0*/  LEA.HI.X.SX32 R5, R5, R27, 0x1, P2 ;  /* 0x0000001b05057211 */ /* 0x000fe200010f0eff */
[----:B--2---:R1:W-:Y:S04]  /*12e0*/  STL [R1+0x3a0], R11 ;  /* 0x0003a00b01007387 */ /* 0x0043e80000100800 */
[----:B------:R-:W-:Y:S01]  /*12f0*/  STL [R1+0x39c], R22 ;  /* 0x00039c1601007387 */ /* 0x000fe20000100800 */
[----:B-1----:R-:W-:-:S03]  /*1300*/  IMAD R11, R0, 0x22, RZ ;  /* 0x00000022000b7824 */ /* 0x002fc600078e02ff */
[----:B-----5:R1:W-:Y:S02]  /*1310*/  STL [R1+0x398], R20 ;  /* 0x0003981401007387 */ /* 0x0203e40000100800 */
[----:B------:R-:W-:Y:S02]  /*1320*/  IADD3 R2, P0, R11, R26, RZ ;  /* 0x0000001a0b027210 */ /* 0x000fe40007f1e0ff */
[----:B------:R2:W-:Y:S02]  /*1330*/  STL [R1+0x390], R17 ;  /* 0x0003901101007387 */ /* 0x0005e40000100800 */
[----:B------:R-:W-:Y:S02]  /*1340*/  LEA.HI.X.SX32 R3, R3, R27, 0x1, P0 ;  /* 0x0000001b03037211 */ /* 0x000fe400000f0eff */
[----:B-1----:R1:W5:Y:S04]  /*1350*/  LDG.E.U16 R20, [R4.64] ;  /* 0x0000000604147981 */ /* 0x002368000c1e1500 */
[----:B------:R0:W5:Y:S04]  /*1360*/  LDG.E.U16 R22, [R2.64] ;  /* 0x0000000602167981 */ /* 0x000168000c1e1500 */
[----:B--2---:R2:W5:Y:S01]  /*1370*/  LDG.E.U16 R17, [R6.64] ;  /* 0x0000000606117981 */ /* 0x004562000c1e1500 */
[----:B0-----:R-:W-:-:S02]  /*1380*/  IMAD R2, R0, 0x19, RZ ;  /* 0x0000001900027824 */ /* 0x001fc400078e02ff */
[C---:B-1----:R-:W-:Y:S02]  /*1390*/  IMAD R4, R0.reuse, 0x52, RZ ;  /* 0x0000005200047824 */ /* 0x042fe400078e02ff */
[C---:B--2---:R-:W-:Y:S02]  /*13a0*/  IMAD R6, R0.reuse, 0x42, RZ ;  /* 0x0000004200067824 */ /* 0x044fe400078e02ff */
[----:B------:R-:W-:Y:S01]  /*13b0*/  IMAD R7, R0, 0x21, RZ ;  /* 0x0000002100077824 */ /* 0x000fe200078e02ff */
[-C--:B------:R-:W-:Y:S01]  /*13c0*/  IADD3 R4, P2, R4, R26.reuse, RZ ;  /* 0x0000001a04047210 */ /* 0x080fe20007f5e0ff */
[----:B------:R-:W-:Y:S01]  /*13d0*/  IMAD R5, R0, 0x29, RZ ;  /* 0x0000002900057824 */ /* 0x000fe200078e02ff */
[----:B------:R-:W-:-:S04]  /*13e0*/  IADD3 R6, P1, R6, R26, RZ ;  /* 0x0000001a06067210 */ /* 0x000fc80007f3e0ff */
[-C--:B------:R-:W-:Y:S02]  /*13f0*/  LEA.HI.X.SX32 R7, R7, R27.reuse, 0x1, P1 ;  /* 0x0000001b07077211 */ /* 0x080fe400008f0eff */
[----:B------:R-:W-:Y:S01]  /*1400*/  LEA.HI.X.SX32 R5, R5, R27, 0x1, P2 ;  /* 0x0000001b05057211 */ /* 0x000fe200010f0eff */
[----:B---3--:R-:W-:Y:S04]  /*1410*/  STL [R1+0x37c], R10 ;  /* 0x00037c0a01007387 */ /* 0x008fe80000100800 */
[----:B------:R0:W-:Y:S02]  /*1420*/  STL [R1+0x388], R12 ;  /* 0x0003880c01007387 */ /* 0x0001e40000100800 */
[C---:B0-----:R-:W-:Y:S02]  /*1430*/  IMAD R12, R0.reuse, 0x32, RZ ;  /* 0x00000032000c7824 */ /* 0x041fe400078e02ff */
[----:B------:R-:W-:-:S03]  /*1440*/  IMAD R10, R0, 0x62, RZ ;  /* 0x00000062000a7824 */ /* 0x000fc600078e02ff */
[----:B------:R-:W-:-:S04]  /*1450*/  IADD3 R8, P0, R12, R26, RZ ;  /* 0x0000001a0c087210 */ /* 0x000fc80007f1e0ff */
[----:B------:R-:W-:Y:S02]  /*1460*/  LEA.HI.X.SX32 R9, R2, R27, 0x1, P0 ;  /* 0x0000001b02097211 */ /* 0x000fe400000f0eff */
[----:B------:R-:W-:-:S03]  /*1470*/  IADD3 R2, P0, R10, R26, RZ ;  /* 0x0000001a0a027210 */ /* 0x000fc60007f1e0ff */
[----:B------:R0:W2:Y:S04]  /*1480*/  LDG.E.U16 R10, [R8.64] ;  /* 0x00000006080a7981 */ /* 0x0000a8000c1e1500 */
[----:B------:R1:W-:Y:S04]  /*1490*/  STL [R1+0x374], R23 ;  /* 0x0003741701007387 */ /* 0x0003e80000100800 */
[----:B------:R3:W-:Y:S04]  /*14a0*/  STL [R1+0x250], R14 ;  /* 0x0002500e01007387 */ /* 0x0007e80000100800 */
[----:B-1----:R1:W2:Y:S04]  /*14b0*/  LDG.E.U16 R23, [R6.64] ;  /* 0x0000000606177981 */ /* 0x0022a8000c1e1500 */
[----:B---3--:R3:W2:Y:S01]  /*14c0*/  LDG.E.U16 R14, [R4.64] ;  /* 0x00000006040e7981 */ /* 0x0086a2000c1e1500 */
[----:B------:R-:W-:-:S05]  /*14d0*/  IMAD R3, R0, 0x31, RZ ;  /* 0x0000003100037824 */ /* 0x000fca00078e02ff */
[----:B------:R-:W-:Y:S01]  /*14e0*/  LEA.HI.X.SX32 R3, R3, R27, 0x1, P0 ;  /* 0x0000001b03037211 */ /* 0x000fe200000f0eff */
[----:B----4-:R4:W-:Y:S01]  /*14f0*/  STL [R1+0x1d4], R29 ;  /* 0x0001d41d01007387 */ /* 0x0109e20000100800 */
[C---:B---3--:R-:W-:Y:S02]  /*1500*/  IMAD R4, R0.reuse, 0x72, RZ ;  /* 0x0000007200047824 */ /* 0x048fe400078e02ff */
[----:B-1----:R-:W-:-:S03]  /*1510*/  IMAD R7, R0, 0x41, RZ ;  /* 0x0000004100077824 */ /* 0x002fc600078e02ff */
[----:B0-----:R-:W-:Y:S01]  /*1520*/  IADD3 R8, P0, R4, R26, RZ ;  /* 0x0000001a04087210 */ /* 0x001fe20007f1e0ff */
[----:B----4-:R0:W3:Y:S01]  /*1530*/  LDG.E.U16 R29, [R2.64] ;  /* 0x00000006021d7981 */ /* 0x0100e2000c1e1500 */
[C---:B------:R-:W-:Y:S02]  /*1540*/  IMAD R5, R0.reuse, 0x49, RZ ;  /* 0x0000004900057824 */ /* 0x040fe400078e02ff */
[----:B0-----:R-:W-:-:S05]  /*1550*/  IMAD R2, R0, 0x39, RZ ;  /* 0x0000003900027824 */ /* 0x001fca00078e02ff */
[----:B------:R-:W-:Y:S01]  /*1560*/  LEA.HI.X.SX32 R9, R2, R27, 0x1, P0 ;  /* 0x0000001b02097211 */ /* 0x000fe200000f0eff */
[----:B-----5:R0:W-:Y:S04]  /*1570*/  STL [R1+0x130], R17 ;  /* 0x0001301101007387 */ /* 0x0201e80000100800 */
[----:B------:R1:W-:Y:S01]  /*1580*/  STL [R1+0xe0], R20 ;  /* 0x0000e01401007387 */ /* 0x0003e20000100800 */
[C---:B0-----:R-:W-:Y:S02]  /*1590*/  IMAD R17, R0.reuse, 0x82, RZ ;  /* 0x0000008200117824 */ /* 0x041fe400078e02ff */
[----:B-1----:R-:W-:-:S03]  /*15a0*/  IMAD R20, R0, 0x92, RZ ;  /* 0x0000009200147824 */ /* 0x002fc600078e02ff */
[-C--:B------:R-:W-:Y:S01]  /*15b0*/  IADD3 R6, P1, R17, R26.reuse, RZ ;  /* 0x0000001a11067210 */ /* 0x080fe20007f3e0ff */
[----:B------:R0:W-:Y:S01]  /*15c0*/  STL [R1+0x380], R22 ;  /* 0x0003801601007387 */ /* 0x0001e20000100800 */
[----:B------:R-:W-:Y:S02]  /*15d0*/  IADD3 R4, P2, R20, R26, RZ ;  /* 0x0000001a14047210 */ /* 0x000fe40007f5e0ff */
[-C--:B------:R-:W-:Y:S02]  /*15e0*/  LEA.HI.X.SX32 R7, R7, R27.reuse, 0x1, P1 ;  /* 0x0000001b07077211 */ /* 0x080fe400008f0eff */
[----:B------:R-:W-:Y:S01]  /*15f0*/  LEA.HI.X.SX32 R5, R5, R27, 0x1, P2 ;  /* 0x0000001b05057211 */ /* 0x000fe200010f0eff */
[C---:B0-----:R-:W-:Y:S02]  /*1600*/  IMAD R22, R0.reuse, 0xa2, RZ ;  /* 0x000000a200167824 */ /* 0x041fe400078e02ff */
[----:B------:R-:W-:-:S03]  /*1610*/  IMAD R3, R0, 0x51, RZ ;  /* 0x0000005100037824 */ /* 0x000fc600078e02ff */
[----:B------:R-:W-:-:S04]  /*1620*/  IADD3 R2, P0, R22, R26, RZ ;  /* 0x0000001a16027210 */ /* 0x000fc80007f1e0ff */
[----:B------:R-:W-:Y:S01]  /*1630*/  LEA.HI.X.SX32 R3, R3, R27, 0x1, P0 ;  /* 0x0000001b03037211 */ /* 0x000fe200000f0eff */
[----:B--2---:R0:W-:Y:S04]  /*1640*/  STL [R1+0x370], R10 ;  /* 0x0003700a01007387 */ /* 0x0041e80000100800 */
[----:B0-----:R0:W2:Y:S04]  /*1650*/  LDG.E.U16 R10, [R8.64] ;  /* 0x00000006080a7981 */ /* 0x0010a8000c1e1500 */
[----:B0-----:R0:W4:Y:S04]  /*1660*/  LDG.E.U16 R8, [R6.64] ;  /* 0x0000000606087981 */ /* 0x001128000c1e1500 */
[----:B------:R1:W5:Y:S04]  /*1670*/  LDG.E.U16 R9, [R4.64] ;  /* 0x0000000604097981 */ /* 0x000368000c1e1500 */
[----:B------:R-:W-:Y:S04]  /*1680*/  STL [R1+0x36c], R23 ;  /* 0x00036c1701007387 */ /* 0x000fe80000100800 */
[----:B------:R0:W-:Y:S04]  /*1690*/  STL [R1+0x368], R14 ;  /* 0x0003680e01007387 */ /* 0x0001e80000100800 */
[----:B0-----:R0:W5:Y:S01]  /*16a0*/  LDG.E.U16 R14, [R2.64] ;  /* 0x00000006020e7981 */ /* 0x001162000c1e1500 */
[----:B------:R-:W-:-:S03]  /*16b0*/  IMAD R23, R0, 0xb2, RZ ;  /* 0x000000b200177824 */ /* 0x000fc600078e02ff */
[----:B---3--:R3:W-:Y:S02]  /*16c0*/  STL [R1+0x364], R29 ;  /* 0x0003641d01007387 */ /* 0x0087e40000100800 */
[-C--:B-1----:R-:W-:Y:S01]  /*16d0*/  IADD3 R4, P0, R23, R26.reuse, RZ ;  /* 0x0000001a17047210 */ /* 0x082fe20007f1e0ff */
[C---:B0-----:R-:W-:Y:S02]  /*16e0*/  IMAD R2, R0.reuse, 0x59, RZ ;  /* 0x0000005900027824 */ /* 0x041fe400078e02ff */
[C---:B---3--:R-:W-:Y:S02]  /*16f0*/  IMAD R29, R0.reuse, 0xc2, RZ ;  /* 0x000000c2001d7824 */ /* 0x048fe400078e02ff */
[----:B------:R-:W-:Y:S01]  /*1700*/  IMAD R3, R0, 0x61, RZ ;  /* 0x0000006100037824 */ /* 0x000fe200078e02ff */
[----:B------:R-:W-:Y:S02]  /*1710*/  LEA.HI.X.SX32 R5, R2, R27, 0x1, P0 ;  /* 0x0000001b02057211 */ /* 0x000fe400000f0eff */
[----:B------:R-:W-:-:S04]  /*1720*/  IADD3 R6, P1, R29, R26, RZ ;  /* 0x0000001a1d067210 */ /* 0x000fc80007f3e0ff */
[----:B------:R-:W-:-:S06]  /*1730*/  LEA.HI.X.SX32 R7, R3, R27, 0x1, P1 ;  /* 0x0000001b03077211 */ /* 0x000fcc00008f0eff */
[----:B------:R0:W3:Y:S04]  /*1740*/  LDG.E.U16 R7, [R6.64] ;  /* 0x0000000606077981 */ /* 0x0000e8000c1e1500 */
[----:B--2---:R1:W-:Y:S02]  /*1750*/  STL [R1+0x360], R10 ;  /* 0x0003600a01007387 */ /* 0x0043e40000100800 */
[----:B-1----:R-:W-:Y:S02]  /*1760*/  IMAD R10, R0, 0xd2, RZ ;  /* 0x000000d2000a7824 */ /* 0x002fe400078e02ff */
[----:B----4-:R1:W-:Y:S04]  /*1770*/  STL [R1+0x35c], R8 ;  /* 0x00035c0801007387 */ /* 0x0103e80000100800 */
[----:B-----5:R2:W-:Y:S01]  /*1780*/  STL [R1+0x358], R9 ;  /* 0x0003580901007387 */ /* 0x0205e20000100800 */
[----:B------:R-:W-:-:S03]  /*1790*/  IADD3 R2, P0, R10, R26, RZ ;  /* 0x0000001a0a027210 */ /* 0x000fc60007f1e0ff */
[----:B------:R4:W5:Y:S01]  /*17a0*/  LDG.E.U16 R10, [R4.64] ;  /* 0x00000006040a7981 */ /* 0x000962000c1e1500 */
[C---:B-1----:R-:W-:Y:S02]  /*17b0*/  IMAD R8, R0.reuse, 0x69, RZ ;  /* 0x0000006900087824 */ /* 0x042fe400078e02ff */
[----:B--2---:R-:W-:-:S03]  /*17c0*/  IMAD R9, R0, 0xe2, RZ ;  /* 0x000000e200097824 */ /* 0x004fc600078e02ff */
[-C--:B------:R-:W-:Y:S01]  /*17d0*/  LEA.HI.X.SX32 R3, R8, R27.reuse, 0x1, P0 ;  /* 0x0000001b08037211 */ /* 0x080fe200000f0eff */
[C---:B------:R-:W-:Y:S02]  /*17e0*/  IMAD R8, R0.reuse, 0xf2, RZ ;  /* 0x000000f200087824 */ /* 0x040fe400078e02ff */
[----:B----4-:R-:W-:Y:S01]  /*17f0*/  IMAD R5, R0, 0x71, RZ ;  /* 0x0000007100057824 */ /* 0x010fe200078e02ff */
[----:B------:R-:W-:Y:S01]  /*1800*/  IADD3 R4, P1, R9, R26, RZ ;  /* 0x0000001a09047210 */ /* 0x000fe20007f3e0ff */
[----:B0-----:R0:W2:Y:S03]  /*1810*/  LDG.E.U16 R6, [R2.64] ;  /* 0x0000000602067981 */ /* 0x0010a6000c1e1500 */
[----:B------:R-:W-:-:S05]  /*1820*/  LEA.HI.X.SX32 R5, R5, R27, 0x1, P1 ;  /* 0x0000001b05057211 */ /* 0x000fca00008f0eff */
[----:B------:R1:W4:Y:S01]  /*1830*/  LDG.E.U16 R4, [R4.64] ;  /* 0x0000000604047981 */ /* 0x000322000c1e1500 */
[----:B0-----:R-:W-:Y:S01]  /*1840*/  IMAD R3, R0, 0x79, RZ ;  /* 0x0000007900037824 */ /* 0x001fe200078e02ff */
[----:B------:R-:W-:-:S04]  /*1850*/  IADD3 R2, P1, R8, R26, RZ ;  /* 0x0000001a08027210 */ /* 0x000fc80007f3e0ff */
[----:B------:R-:W-:-:S06]  /*1860*/  LEA.HI.X.SX32 R3, R3, R27, 0x1, P1 ;  /* 0x0000001b03037211 */ /* 0x000fcc00008f0eff */
[----:B------:R0:W4:Y:S04]  /*1870*/  LDG.E.U16 R3, [R2.64] ;  /* 0x0000000602037981 */ /* 0x000128000c1e1500 */
[----:B------:R0:W-:Y:S02]  /*1880*/  STL [R1+0x354], R14 ;  /* 0x0003540e01007387 */ /* 0x0001e40000100800 */
[----:B0-----:R-:W-:-:S04]  /*1890*/  SHF.L.U32 R14, R0, 0x1, RZ ;  /* 0x00000001000e7819 */ /* 0x001fc800000006ff */
[----:B------:R-:W-:-:S04]  /*18a0*/  IADD3 R8, P0, R14, R26, RZ ;  /* 0x0000001a0e087210 */ /* 0x000fc80007f1e0ff */
[----:B------:R-:W-:-:S05]  /*18b0*/  LEA.HI.X.SX32 R9, R0, R27, 0x1, P0 ;  /* 0x0000001b00097211 */ /* 0x000fca00000f0eff */
[----:B------:R0:W4:Y:S01]  /*18c0*/  LDG.E.U16 R8, [R8.64] ;  /* 0x0000000608087981 */ /* 0x000122000c1e1500 */
[----:B-1----:R-:W-:-:S05]  /*18d0*/  IMAD R5, R0, 0x34, RZ ;  /* 0x0000003400057824 */ /* 0x002fca00078e02ff */
[----:B------:R-:W-:Y:S01]  /*18e0*/  IADD3 R2, P0, R5, R26, RZ ;  /* 0x0000001a05027210 */ /* 0x000fe20007f1e0ff */
[C---:B0-----:R-:W-:Y:S01]  /*18f0*/  IMAD R9, R0.reuse, 0x44, RZ ;  /* 0x0000004400097824 */ /* 0x041fe200078e02ff */
[----:B-----5:R0:W-:Y:S04]  /*1900*/  STL [R1+0x34c], R10 ;  /* 0x00034c0a01007387 */ /* 0x0201e80000100800 */
[----:B---3--:R1:W-:Y:S01]  /*1910*/  STL [R1+0x348], R7 ;  /* 0x0003480701007387 */ /* 0x0083e20000100800 */
[----:B0-----:R-:W-:-:S03]  /*1920*/  IMAD R10, R0, 0x1a, RZ ;  /* 0x0000001a000a7824 */ /* 0x001fc600078e02ff */
[----:B--2---:R0:W-:Y:S01]  /*1930*/  STL [R1+0x344], R6 ;  /* 0x0003440601007387 */ /* 0x0041e20000100800 */
[----:B-1----:R-:W-:Y:S01]  /*1940*/  IMAD R7, R0, 0xd, RZ ;  /* 0x0000000d00077824 */ /* 0x002fe200078e02ff */
[CC--:B0-----:R-:W-:Y:S02]  /*1950*/  IADD3 R6, P1, R10.reuse, R26.reuse, RZ ;  /* 0x0000001a0a067210 */ /* 0x0c1fe40007f3e0ff */
[----:B----4-:R0:W-:Y:S02]  /*1960*/  STL [R1+0x340], R4 ;  /* 0x0003400401007387 */ /* 0x0101e40000100800 */
[-C--:B------:R-:W-:Y:S02]  /*1970*/  LEA.HI.X.SX32 R7, R7, R27.reuse, 0x1, P1 ;  /* 0x0000001b07077211 */ /* 0x080fe400008f0eff */
[----:B------:R1:W-:Y:S01]  /*1980*/  STL [R1+0x33c], R3 ;  /* 0x00033c0301007387 */ /* 0x0003e20000100800 */
[----:B0-----:R-:W-:Y:S02]  /*1990*/  IADD3 R4, P2, R13, R26, RZ ;  /* 0x0000001a0d047210 */ /* 0x001fe40007f5e0ff */
[----:B-1----:R-:W-:-:S02]  /*19a0*/  LEA.HI.X.SX32 R3, R10, R27, 0x1, P0 ;  /* 0x0000001b0a037211 */ /* 0x002fc400000f0eff */
[----:B------:R0:W2:Y:S01]  /*19b0*/  LDG.E.U16 R10, [R6.64] ;  /* 0x00000006060a7981 */ /* 0x0000a2000c1e1500 */
[----:B------:R-:W-:-:S05]  /*19c0*/  LEA.HI.X.SX32 R5, R5, R27, 0x1, P2 ;  /* 0x0000001b05057211 */ /* 0x000fca00010f0eff */
[----:B------:R1:W3:Y:S04]  /*19d0*/  LDG.E.U16 R13, [R4.64] ;  /* 0x00000006040d7981 */ /* 0x0002e8000c1e1500 */
[----:B0-----:R0:W4:Y:S02]  /*19e0*/  LDG.E.U16 R6, [R2.64] ;  /* 0x0000000602067981 */ /* 0x001124000c1e1500 */
[----:B0-----:R-:W-:Y:S02]  /*19f0*/  IADD3 R2, P0, R9, R26, RZ ;  /* 0x0000001a09027210 */ /* 0x001fe40007f1e0ff */
[----:B------:R0:W-:Y:S02]  /*1a00*/  STL [R1+0x338], R8 ;  /* 0x0003380801007387 */ /* 0x0001e40000100800 */
[----:B------:R-:W-:-:S02]  /*1a10*/  LEA.HI.X.SX32 R3, R11, R27, 0x1, P0 ;  /* 0x0000001b0b037211 */ /* 0x000fc400000f0eff */
[----:B0-----:R-:W-:-:S03]  /*1a20*/  IADD3 R8, P1, R24, R26, RZ ;  /* 0x0000001a18087210 */ /* 0x001fc60007f3e0ff */
[----:B------:R0:W5:Y:S01]  /*1a30*/  LDG.E.U16 R24, [R2.64] ;  /* 0x0000000602187981 */ /* 0x000162000c1e1500 */
[C---:B-1----:R-:W-:Y:S02]  /*1a40*/  IMAD R5, R0.reuse, 0x2a, RZ ;  /* 0x0000002a00057824 */ /* 0x042fe400078e02ff */
[----:B------:R-:W-:Y:S01]  /*1a50*/  IMAD R7, R0, 0x15, RZ ;  /* 0x0000001500077824 */ /* 0x000fe200078e02ff */
[----:B------:R-:W-:Y:S02]  /*1a60*/  LEA.HI.X.SX32 R9, R9, R27, 0x1, P1 ;  /* 0x0000001b09097211 */ /* 0x000fe400008f0eff */
[-C--:B0-----:R-:W-:Y:S01]  /*1a70*/  IADD3 R2, P2, R18, R26.reuse, RZ ;  /* 0x0000001a12027210 */ /* 0x081fe20007f5e0ff */
[----:B--2---:R-:W-:Y:S04]  /*1a80*/  STL [R1+0x330], R10 ;  /* 0x0003300a01007387 */ /* 0x004fe80000100800 */
[----:B----4-:R0:W-:Y:S02]  /*1a90*/  STL [R1+0x32c], R6 ;  /* 0x00032c0601007387 */ /* 0x0101e40000100800 */
[----:B0-----:R-:W-:-:S02]  /*1aa0*/  IADD3 R6, P0, R5, R26, RZ ;  /* 0x0000001a05067210 */ /* 0x001fc40007f1e0ff */
[----:B---3--:R0:W-:Y:S02]  /*1ab0*/  STL [R1+0x324], R13 ;  /* 0x0003240d01007387 */ /* 0x0081e40000100800 */
[----:B------:R-:W-:-:S05]  /*1ac0*/  LEA.HI.X.SX32 R7, R7, R27, 0x1, P0 ;  /* 0x0000001b07077211 */ /* 0x000fca00000f0eff */
[----:B------:R1:W2:Y:S04]  /*1ad0*/  LDG.E.U16 R18, [R6.64] ;  /* 0x0000000606127981 */ /* 0x0002a8000c1e1500 */
[----:B0-----:R0:W3:Y:S01]  /*1ae0*/  LDG.E.U16 R13, [R8.64] ;  /* 0x00000006080d7981 */ /* 0x0010e2000c1e1500 */
[----:B------:R-:W-:-:S05]  /*1af0*/  IMAD R10, R0, 0x54, RZ ;  /* 0x00000054000a7824 */ /* 0x000fca00078e02ff */
[C---:B------:R-:W-:Y:S02]  /*1b00*/  IADD3 R4, P1, R10.reuse, R26, RZ ;  /* 0x0000001a0a047210 */ /* 0x040fe40007f3e0ff */
[-C--:B------:R-:W-:Y:S02]  /*1b10*/  LEA.HI.X.SX32 R3, R10, R27.reuse, 0x1, P2 ;  /* 0x0000001b0a037211 */ /* 0x080fe400010f0eff */
[----:B------:R-:W-:Y:S01]  /*1b20*/  LEA.HI.X.SX32 R5, R5, R27, 0x1, P1 ;  /* 0x0000001b05057211 */ /* 0x000fe200008f0eff */
[----:B-----5:R4:W-:Y:S04]  /*1b30*/  STL [R1+0x328], R24 ;  /* 0x0003281801007387 */ /* 0x0209e80000100800 */
[----:B------:R5:W2:Y:S04]  /*1b40*/  LDG.E.U16 R10, [R4.64] ;  /* 0x00000006040a7981 */ /* 0x000aa8000c1e1500 */
[----:B----4-:R4:W2:Y:S01]  /*1b50*/  LDG.E.U16 R24, [R2.64] ;  /* 0x0000000602187981 */ /* 0x0108a2000c1e1500 */
[----:B------:R-:W-:-:S05]  /*1b60*/  IMAD R11, R0, 0x64, RZ ;  /* 0x00000064000b7824 */ /* 0x000fca00078e02ff */
[CC--:B-----5:R-:W-:Y:S02]  /*1b70*/  IADD3 R4, P0, R11.reuse, R26.reuse, RZ ;  /* 0x0000001a0b047210 */ /* 0x0e0fe40007f1e0ff */
[-C--:B----4-:R-:W-:Y:S02]  /*1b80*/  IADD3 R2, P1, R16, R26.reuse, RZ ;  /* 0x0000001a10027210 */ /* 0x090fe40007f3e0ff */
[-C--:B------:R-:W-:Y:S01]  /*1b90*/  LEA.HI.X.SX32 R5, R12, R27.reuse, 0x1, P0 ;  /* 0x0000001b0c057211 */ /* 0x080fe200000f0eff */
[C---:B0-----:R-:W-:Y:S01]  /*1ba0*/  IMAD R8, R0.reuse, 0x3a, RZ ;  /* 0x0000003a00087824 */ /* 0x041fe200078e02ff */
[----:B------:R-:W-:Y:S01]  /*1bb0*/  LEA.HI.X.SX32 R3, R11, R27, 0x1, P1 ;  /* 0x0000001b0b037211 */ /* 0x000fe200008f0eff */
[C---:B------:R-:W-:Y:S02]  /*1bc0*/  IMAD R9, R0.reuse, 0x74, RZ ;  /* 0x0000007400097824 */ /* 0x040fe400078e02ff */
[----:B------:R0:W4:Y:S01]  /*1bd0*/  LDG.E.U16 R11, [R4.64] ;  /* 0x00000006040b7981 */ /* 0x000122000c1e1500 */
[----:B-1----:R-:W-:Y:S01]  /*1be0*/  IMAD R7, R0, 0x1d, RZ ;  /* 0x0000001d00077824 */ /* 0x002fe200078e02ff */
[----:B------:R-:W-:-:S02]  /*1bf0*/  IADD3 R6, P0, R8, R26, RZ ;  /* 0x0000001a08067210 */ /* 0x000fc40007f1e0ff */
[----:B------:R1:W5:Y:S02]  /*1c00*/  LDG.E.U16 R12, [R2.64] ;  /* 0x00000006020c7981 */ /* 0x000364000c1e1500 */
[----:B------:R-:W-:Y:S02]  /*1c10*/  LEA.HI.X.SX32 R7, R7, R27, 0x1, P0 ;  /* 0x0000001b07077211 */ /* 0x000fe400000f0eff */
[----:B0-----:R-:W-:-:S04]  /*1c20*/  IADD3 R4, P1, R9, R26, RZ ;  /* 0x0000001a09047210 */ /* 0x001fc80007f3e0ff */
[----:B------:R-:W-:Y:S02]  /*1c30*/  LEA.HI.X.SX32 R5, R8, R27, 0x1, P1 ;  /* 0x0000001b08057211 */ /* 0x000fe400008f0eff */
[----:B-1----:R-:W-:-:S04]  /*1c40*/  IADD3 R2, P0, R15, R26, RZ ;  /* 0x0000001a0f027210 */ /* 0x002fc80007f1e0ff */
[----:B------:R-:W-:-:S05]  /*1c50*/  LEA.HI.X.SX32 R3, R9, R27, 0x1, P0 ;  /* 0x0000001b09037211 */ /* 0x000fca00000f0eff */
[----:B------:R0:W5:Y:S04]  /*1c60*/  LDG.E.U16 R16, [R2.64] ;  /* 0x0000000602107981 */ /* 0x000168000c1e1500 */
[----:B---3--:R1:W-:Y:S04]  /*1c70*/  STL [R1+0x318], R13 ;  /* 0x0003180d01007387 */ /* 0x0083e80000100800 */
[----:B--2---:R2:W-:Y:S04]  /*1c80*/  STL [R1+0x320], R18 ;  /* 0x0003201201007387 */ /* 0x0045e80000100800 */
[----:B-1----:R1:W3:Y:S04]  /*1c90*/  LDG.E.U16 R13, [R6.64] ;  /* 0x00000006060d7981 */ /* 0x0022e8000c1e1500 */
[----:B--2---:R2:W3:Y:S01]  /*1ca0*/  LDG.E.U16 R18, [R4.64] ;  /* 0x0000000604127981 */ /* 0x0044e2000c1e1500 */
[----:B-1----:R-:W-:-:S02]  /*1cb0*/  IMAD R7, R0, 0x6, RZ ;  /* 0x0000000600077824 */ /* 0x002fc400078e02ff */
[----:B--2---:R-:W-:-:S03]  /*1cc0*/  IMAD R5, R0, 0xc, RZ ;  /* 0x0000000c00057824 */ /* 0x004fc600078e02ff */
[-C--:B------:R-:W-:Y:S01]  /*1cd0*/  IADD3 R8, P0, R7, R26.reuse, RZ ;  /* 0x0000001a07087210 */ /* 0x080fe20007f1e0ff */
[----:B------:R-:W-:Y:S01]  /*1ce0*/  IMAD R4, R0, 0x3, RZ ;  /* 0x0000000300047824 */ /* 0x000fe200078e02ff */
[----:B------:R-:W-:-:S04]  /*1cf0*/  IADD3 R6, P1, R5, R26, RZ ;  /* 0x0000001a05067210 */ /* 0x000fc80007f3e0ff */
[-C--:B------:R-:W-:Y:S02]  /*1d00*/  LEA.HI.X.SX32 R9, R4, R27.reuse, 0x1, P0 ;  /* 0x0000001b04097211 */ /* 0x080fe400000f0eff */
[----:B------:R-:W-:Y:S01]  /*1d10*/  LEA.HI.X.SX32 R7, R7, R27, 0x1, P1 ;  /* 0x0000001b07077211 */ /* 0x000fe200008f0eff */
[----:B------:R-:W-:Y:S04]  /*1d20*/  STL [R1+0x31c], R10 ;  /* 0x00031c0a01007387 */ /* 0x000fe80000100800 */
[----:B------:R1:W-:Y:S04]  /*1d30*/  STL [R1+0x30c], R24 ;  /* 0x00030c1801007387 */ /* 0x0003e80000100800 */
[----:B------:R2:W3:Y:S04]  /*1d40*/  LDG.E.U16 R15, [R6.64] ;  /* 0x00000006060f7981 */ /* 0x0004e8000c1e1500 */
[----:B-1----:R1:W3:Y:S01]  /*1d50*/  LDG.E.U16 R24, [R8.64] ;  /* 0x0000000608187981 */ /* 0x0022e2000c1e1500 */
[----:B------:R-:W-:Y:S01]  /*1d60*/  IMAD R10, R0, 0xe, RZ ;  /* 0x0000000e000a7824 */ /* 0x000fe200078e02ff */
[----:B------:R-:W-:Y:S01]  /*1d70*/  IADD3 R4, P2, R28, R26, RZ ;  /* 0x0000001a1c047210 */ /* 0x000fe20007f5e0ff */
[----:B0-----:R-:W-:-:S03]  /*1d80*/  IMAD R3, R0, 0x7, RZ ;  /* 0x0000000700037824 */ /* 0x001fc600078e02ff */
[-C--:B------:R-:W-:Y:S02]  /*1d90*/  IADD3 R2, P0, R10, R26.reuse, RZ ;  /* 0x0000001a0a027210 */ /* 0x080fe40007f1e0ff */
[-C--:B------:R-:W-:Y:S01]  /*1da0*/  LEA.HI.X.SX32 R5, R5, R27.reuse, 0x1, P2 ;  /* 0x0000001b05057211 */ /* 0x080fe200010f0eff */
[----:B----4-:R0:W-:Y:S01]  /*1db0*/  STL [R1+0x310], R11 ;  /* 0x0003100b01007387 */ /* 0x0101e20000100800 */
[----:B-1----:R-:W-:Y:S01]  /*1dc0*/  IMAD R8, R0, 0x1c, RZ ;  /* 0x0000001c00087824 */ /* 0x002fe200078e02ff */
[----:B------:R-:W-:Y:S02]  /*1dd0*/  LEA.HI.X.SX32 R3, R3, R27, 0x1, P0 ;  /* 0x0000001b03037211 */ /* 0x000fe400000f0eff */
[----:B-----5:R1:W-:Y:S04]  /*1de0*/  STL [R1+0x300], R12 ;  /* 0x0003000c01007387 */ /* 0x0203e80000100800 */
[----:B0-----:R0:W4:Y:S04]  /*1df0*/  LDG.E.U16 R11, [R4.64] ;  /* 0x00000006040b7981 */ /* 0x001128000c1e1500 */
[----:B-1----:R1:W5:Y:S01]  /*1e00*/  LDG.E.U16 R12, [R2.64] ;  /* 0x00000006020c7981 */ /* 0x002362000c1e1500 */
[----:B0-----:R-:W-:-:S02]  /*1e10*/  IADD3 R4, P0, R8, R26, RZ ;  /* 0x0000001a08047210 */ /* 0x001fc40007f1e0ff */
[----:B-1----:R-:W-:Y:S02]  /*1e20*/  IADD3 R2, P1, R21, R26, RZ ;  /* 0x0000001a15027210 */ /* 0x002fe40007f3e0ff */
[-C--:B------:R-:W-:Y:S02]  /*1e30*/  LEA.HI.X.SX32 R5, R10, R27.reuse, 0x1, P0 ;  /* 0x0000001b0a057211 */ /* 0x080fe400000f0eff */
[----:B------:R-:W-:-:S03]  /*1e40*/  LEA.HI.X.SX32 R3, R8, R27, 0x1, P1 ;  /* 0x0000001b08037211 */ /* 0x000fc600008f0eff */
[----:B------:R0:W5:Y:S01]  /*1e50*/  LDG.E.U16 R28, [R4.64] ;  /* 0x00000006041c7981 */ /* 0x000162000c1e1500 */
[C---:B------:R-:W-:Y:S02]  /*1e60*/  IMAD R9, R0.reuse, 0x16, RZ ;  /* 0x0000001600097824 */ /* 0x040fe400078e02ff */
[C---:B--2---:R-:W-:Y:S02]  /*1e70*/  IMAD R7, R0.reuse, 0xb, RZ ;  /* 0x0000000b00077824 */ /* 0x044fe400078e02ff */
[----:B------:R-:W-:Y:S01]  /*1e80*/  IMAD R10, R0, 0x2c, RZ ;  /* 0x0000002c000a7824 */ /* 0x000fe200078e02ff */
[----:B------:R-:W-:-:S04]  /*1e90*/  IADD3 R6, P0, R9, R26, RZ ;  /* 0x0000001a09067210 */ /* 0x000fc80007f1e0ff */
[----:B0-----:R-:W-:Y:S02]  /*1ea0*/  IADD3 R4, P1, R10, R26, RZ ;  /* 0x0000001a0a047210 */ /* 0x001fe40007f3e0ff */
[-C--:B------:R-:W-:Y:S02]  /*1eb0*/  LEA.HI.X.SX32 R7, R7, R27.reuse, 0x1, P0 ;  /* 0x0000001b07077211 */ /* 0x080fe400000f0eff */
[----:B------:R-:W-:Y:S01]  /*1ec0*/  LEA.HI.X.SX32 R5, R9, R27, 0x1, P1 ;  /* 0x0000001b09057211 */ /* 0x000fe200008f0eff */
[----:B---3--:R-:W-:Y:S04]  /*1ed0*/  STL [R1+0x308], R13 ;  /* 0x0003080d01007387 */ /* 0x008fe80000100800 */
[----:B------:R0:W-:Y:S04]  /*1ee0*/  STL [R1+0x304], R18 ;  /* 0x0003041201007387 */ /* 0x0001e80000100800 */
[----:B0-----:R0:W2:Y:S01]  /*1ef0*/  LDG.E.U16 R18, [R2.64] ;  /* 0x0000000602127981 */ /* 0x0010a2000c1e1500 */
[----:B------:R-:W-:-:S03]  /*1f00*/  IMAD R13, R0, 0x58, RZ ;  /* 0x00000058000d7824 */ /* 0x000fc600078e02ff */
[----:B------:R1:W-:Y:S02]  /*1f10*/  STL [R1+0x2fc], R16 ;  /* 0x0002fc1001007387 */ /* 0x0003e40000100800 */
[----:B0-----:R-:W-:-:S04]  /*1f20*/  IADD3 R2, P0, R13, R26, RZ ;  /* 0x0000001a0d027210 */ /* 0x001fc80007f1e0ff */
[----:B------:R-:W-:Y:S01]  /*1f30*/  LEA.HI.X.SX32 R3, R10, R27, 0x1, P0 ;  /* 0x0000001b0a037211 */ /* 0x000fe200000f0eff */
[----:B-1----:R0:W3:Y:S04]  /*1f40*/  LDG.E.U16 R16, [R6.64] ;  /* 0x0000000606107981 */ /* 0x0020e8000c1e1500 */
[----:B------:R1:W-:Y:S04]  /*1f50*/  STL [R1+0x2f4], R24 ;  /* 0x0002f41801007387 */ /* 0x0003e80000100800 */
[----:B------:R0:W-:Y:S04]  /*1f60*/  STL [R1+0x2f0], R15 ;  /* 0x0002f00f01007387 */ /* 0x0001e80000100800 */
[----:B-1----:R1:W3:Y:S04]  /*1f70*/  LDG.E.U16 R24, [R4.64] ;  /* 0x0000000604187981 */ /* 0x0022e8000c1e1500 */
[----:B0-----:R0:W3:Y:S01]  /*1f80*/  LDG.E.U16 R15, [R2.64] ;  /* 0x00000006020f7981 */ /* 0x0010e2000c1e1500 */
[----:B------:R-:W-:-:S02]  /*1f90*/  IMAD R9, R0, 0x1e, RZ ;  /* 0x0000001e00097824 */ /* 0x000fc400078e02ff */
[----:B-1----:R-:W-:-:S03]  /*1fa0*/  IMAD R4, R0, 0xf, RZ ;  /* 0x0000000f00047824 */ /* 0x002fc600078e02ff */
[-C--:B------:R-:W-:Y:S01]  /*1fb0*/  IADD3 R6, P0, R9, R26.reuse, RZ ;  /* 0x0000001a09067210 */ /* 0x080fe20007f1e0ff */
[----:B------:R-:W-:Y:S01]  /*1fc0*/  IMAD R5, R0, 0x3c, RZ ;  /* 0x0000003c00057824 */ /* 0x000fe200078e02ff */
[----:B----4-:R1:W-:Y:S02]  /*1fd0*/  STL [R1+0x2ec], R11 ;  /* 0x0002ec0b01007387 */ /* 0x0103e40000100800 */
[-C--:B------:R-:W-:Y:S01]  /*1fe0*/  LEA.HI.X.SX32 R7, R4, R27.reuse, 0x1, P0 ;  /* 0x0000001b04077211 */ /* 0x080fe200000f0eff */
[C---:B0-----:R-:W-:Y:S01]  /*1ff0*/  IMAD R3, R0.reuse, 0x13, RZ ;  /* 0x0000001300037824 */ /* 0x041fe200078e02ff */
[-C--:B------:R-:W-:Y:S02]  /*2000*/  IADD3 R8, P1, R5, R26.reuse, RZ ;  /* 0x0000001a05087210 */ /* 0x080fe40007f3e0ff */
[----:B------:R-:W-:Y:S01]  /*2010*/  IADD3 R4, P2, R25, R26, RZ ;  /* 0x0000001a19047210 */ /* 0x000fe20007f5e0ff */
[----:B------:R0:W4:Y:S01]  /*2020*/  LDG.E.U16 R21, [R6.64] ;  /* 0x0000000606157981 */ /* 0x000122000c1e1500 */
[----:B-1----:R-:W-:Y:S01]  /*2030*/  IMAD R11, R0, 0x26, RZ ;  /* 0x00000026000b7824 */ /* 0x002fe200078e02ff */
[----:B------:R-:W-:-:S04]  /*2040*/  LEA.HI.X.SX32 R9, R9, R27, 0x1, P1 ;  /* 0x0000001b09097211 */ /* 0x000fc800008f0eff */
[----:B------:R-:W-:Y:S02]  /*2050*/  IADD3 R2, P0, R11, R26, RZ ;  /* 0x0000001a0b027210 */ /* 0x000fe40007f1e0ff */
[-C--:B------:R-:W-:Y:S02]  /*2060*/  LEA.HI.X.SX32 R5, R5, R27.reuse, 0x1, P2 ;  /* 0x0000001b05057211 */ /* 0x080fe400010f0eff */
[----:B------:R-:W-:Y:S01]  /*2070*/  LEA.HI.X.SX32 R3, R3, R27, 0x1, P0 ;  /* 0x0000001b03037211 */ /* 0x000fe200000f0eff */
[----:B-----5:R1:W-:Y:S04]  /*2080*/  STL [R1+0x350], R12 ;  /* 0x0003500c01007387 */ /* 0x0203e80000100800 */
[----:B------:R5:W-:Y:S04]  /*2090*/  STL [R1+0x2e8], R28 ;  /* 0x0002e81c01007387 */ /* 0x000be80000100800 */
[----:B-1----:R1:W4:Y:S04]  /*20a0*/  LDG.E.U16 R12, [R8.64] ;  /* 0x00000006080c7981 */ /* 0x002328000c1e1500 */
[----:B-----5:R5:W4:Y:S01]  /*20b0*/  LDG.E.U16 R28, [R4.64] ;  /* 0x00000006041c7981 */ /* 0x020b22000c1e1500 */
[----:B------:R-:W-:-:S02]  /*20c0*/  IMAD R13, R0, 0x98, RZ ;  /* 0x00000098000d7824 */ /* 0x000fc400078e02ff */
[C---:B-1----:R-:W-:Y:S02]  /*20d0*/  IMAD R9, R0.reuse, 0x4c, RZ ;  /* 0x0000004c00097824 */ /* 0x042fe400078e02ff */
[C---:B0-----:R-:W-:Y:S01]  /*20e0*/  IMAD R7, R0.reuse, 0x2e, RZ ;  /* 0x0000002e00077824 */ /* 0x041fe200078e02ff */
[-C--:B------:R-:W-:Y:S01]  /*20f0*/  IADD3 R8, P2, R13, R26.reuse, RZ ;  /* 0x0000001a0d087210 */ /* 0x080fe20007f5e0ff */
[----:B-----5:R-:W-:Y:S01]  /*2100*/  IMAD R5, R0, 0x17, RZ ;  /* 0x0000001700057824 */ /* 0x020fe200078e02ff */
[----:B--2---:R0:W-:Y:S04]  /*2110*/  STL [R1+0x2dc], R18 ;  /* 0x0002dc1201007387 */ /* 0x0041e80000100800 */
[----:B0-----:R0:W2:Y:S02]  /*2120*/  LDG.E.U16 R18, [R2.64] ;  /* 0x0000000602127981 */ /* 0x0010a4000c1e1500 */
[----:B0-----:R-:W-:-:S04]  /*2130*/  IADD3 R2, P0, R9, R26, RZ ;  /* 0x0000001a09027210 */ /* 0x001fc80007f1e0ff */
[-C--:B------:R-:W-:Y:S02]  /*2140*/  LEA.HI.X.SX32 R3, R11, R27.reuse, 0x1, P0 ;  /* 0x0000001b0b037211 */ /* 0x080fe400000f0eff */
[----:B------:R-:W-:Y:S01]  /*2150*/  IADD3 R4, P0, R7, R26, RZ ;  /* 0x0000001a07047210 */ /* 0x000fe20007f1e0ff */
[----:B---3--:R0:W-:Y:S01]  /*2160*/  STL [R1+0x2e4], R16 ;  /* 0x0002e41001007387 */ /* 0x0081e20000100800 */
[-C--:B------:R-:W-:Y:S02]  /*2170*/  LEA.HI.X.SX32 R9, R9, R27.reuse, 0x1, P2 ;  /* 0x0000001b09097211 */ /* 0x080fe400010f0eff */
[----:B------:R-:W-:-:S03]  /*2180*/  LEA.HI.X.SX32 R5, R5, R27, 0x1, P0 ;  /* 0x0000001b05057211 */ /* 0x000fc600000f0eff */
[----:B------:R1:W3:Y:S04]  /*2190*/  LDG.E.U16 R25, [R8.64] ;  /* 0x0000000608197981 */ /* 0x0002e8000c1e1500 */
[----:B0-----:R0:W5:Y:S04]  /*21a0*/  LDG.E.U16 R16, [R2.64] ;  /* 0x0000000602107981 */ /* 0x001168000c1e1500 */
[----:B------:R-:W-:Y:S04]  /*21b0*/  STL [R1+0x2e0], R24 ;  /* 0x0002e01801007387 */ /* 0x000fe80000100800 */
[----:B------:R0:W-:Y:S04]  /*21c0*/  STL [R1+0x2d8], R15 ;  /* 0x0002d80f01007387 */ /* 0x0001e80000100800 */
[----:B0-----:R0:W3:Y:S01]  /*21d0*/  LDG.E.U16 R15, [R4.64] ;  /* 0x00000006040f7981 */ /* 0x0010e2000c1e1500 */
[----:B------:R-:W-:-:S02]  /*21e0*/  IMAD R10, R0, 0x5c, RZ ;  /* 0x0000005c000a7824 */ /* 0x000fc400078e02ff */
[----:B------:R-:W-:-:S03]  /*21f0*/  IMAD R13, R0, 0xb8, RZ ;  /* 0x000000b8000d7824 */ /* 0x000fc600078e02ff */
[CC--:B------:R-:W-:Y:S02]  /*2200*/  IADD3 R6, P1, R10.reuse, R26.reuse, RZ ;  /* 0x0000001a0a067210 */ /* 0x0c0fe40007f3e0ff */
[----:B------:R-:W-:Y:S02]  /*2210*/  IADD3 R2, P2, R13, R26, RZ ;  /* 0x0000001a0d027210 */ /* 0x000fe40007f5e0ff */
[-C--:B------:R-:W-:Y:S02]  /*2220*/  LEA.HI.X.SX32 R7, R7, R27.reuse, 0x1, P1 ;  /* 0x0000001b07077211 */ /* 0x080fe400008f0eff */
[----:B------:R-:W-:-:S03]  /*2230*/  LEA.HI.X.SX32 R3, R10, R27, 0x1, P2 ;  /* 0x0000001b0a037211 */ /* 0x000fc600010f0eff */
[----:B------:R0:W3:Y:S04]  /*2240*/  LDG.E.U16 R24, [R6.64] ;  /* 0x0000000606187981 */ /* 0x0000e8000c1e1500 */
[----:B----4-:R4:W-:Y:S01]  /*2250*/  STL [R1+0x334], R21 ;  /* 0x0003341501007387 */ /* 0x0109e20000100800 */
[----:B0-----:R-:W-:-:S03]  /*2260*/  IMAD R7, R0, 0x36, RZ ;  /* 0x0000003600077824 */ /* 0x001fc600078e02ff */
[----:B----4-:R0:W4:Y:S02]  /*2270*/  LDG.E.U16 R21, [R2.64] ;  /* 0x0000000602157981 */ /* 0x010124000c1e1500 */
[----:B------:R-:W-:Y:S01]  /*2280*/  IADD3 R4, P0, R7, R26, RZ ;  /* 0x0000001a07047210 */ /* 0x000fe20007f1e0ff */
[----:B0-----:R-:W-:Y:S01]  /*2290*/  IMAD R2, R0, 0x1b, RZ ;  /* 0x0000001b00027824 */ /* 0x001fe200078e02ff */
[----:B------:R0:W-:Y:S04]  /*22a0*/  STL [R1+0x2d0], R12 ;  /* 0x0002d00c01007387 */ /* 0x0001e80000100800 */
[----:B------:R-:W-:Y:S01]  /*22b0*/  LEA.HI.X.SX32 R5, R2, R27, 0x1, P0 ;  /* 0x0000001b02057211 */ /* 0x000fe200000f0eff */
[----:B------:R0:W-:Y:S01]  /*22c0*/  STL [R1+0x2cc], R28 ;  /* 0x0002cc1c01007387 */ /* 0x0001e20000100800 */
[----:B------:R-:W-:-:S02]  /*22d0*/  IMAD R3, R0, 0x6c, RZ ;  /* 0x0000006c00037824 */ /* 0x000fc400078e02ff */
[C---:B------:R-:W-:Y:S02]  /*22e0*/  IMAD R13, R0.reuse, 0xd8, RZ ;  /* 0x000000d8000d7824 */ /* 0x040fe400078e02ff */
[C---:B------:R-:W-:Y:S01]  /*22f0*/  IMAD R10, R0.reuse, 0x3e, RZ ;  /* 0x0000003e000a7824 */ /* 0x040fe200078e02ff */
[-C--:B-1----:R-:W-:Y:S01]  /*2300*/  IADD3 R8, P1, R3, R26.reuse, RZ ;  /* 0x0000001a03087210 */ /* 0x082fe20007f3e0ff */
[C---:B------:R-:W-:Y:S01]  /*2310*/  IMAD R11, R0.reuse, 0x7c, RZ ;  /* 0x0000007c000b7824 */ /* 0x040fe200078e02ff */
[-C--:B------:R-:W-:Y:S01]  /*2320*/  IADD3 R6, P2, R13, R26.reuse, RZ ;  /* 0x0000001a0d067210 */ /* 0x080fe20007f5e0ff */
[----:B0-----:R-:W-:Y:S01]  /*2330*/  IMAD R12, R0, 0x1f, RZ ;  /* 0x0000001f000c7824 */ /* 0x001fe200078e02ff */
[----:B------:R-:W-:Y:S02]  /*2340*/  IADD3 R2, P0, R10, R26, RZ ;  /* 0x0000001a0a027210 */ /* 0x000fe40007f1e0ff */
[-C--:B------:R-:W-:Y:S02]  /*2350*/  LEA.HI.X.SX32 R9, R7, R27.reuse, 0x1, P1 ;  /* 0x0000001b07097211 */ /* 0x080fe400008f0eff */
[----:B------:R-:W-:-:S02]  /*2360*/  LEA.HI.X.SX32 R7, R3, R27, 0x1, P2 ;  /* 0x0000001b03077211 */ /* 0x000fc400010f0eff */
[----:B------:R-:W-:Y:S01]  /*2370*/  LEA.HI.X.SX32 R3, R12, R27, 0x1, P0 ;  /* 0x0000001b0c037211 */ /* 0x000fe200000f0eff */
[----:B------:R0:W4:Y:S04]  /*2380*/  LDG.E.U16 R28, [R8.64] ;  /* 0x00000006081c7981 */ /* 0x000128000c1e1500 */
[----:B--2---:R1:W-:Y:S04]  /*2390*/  STL [R1+0x2d4], R18 ;  /* 0x0002d41201007387 */ /* 0x0043e80000100800 */
[----:B-1----:R1:W2:Y:S02]  /*23a0*/  LDG.E.U16 R18, [R4.64] ;  /* 0x0000000604127981 */ /* 0x0022a4000c1e1500 */
[----:B-1----:R-:W-:-:S04]  /*23b0*/  IADD3 R4, P1, R11, R26, RZ ;  /* 0x0000001a0b047210 */ /* 0x002fc80007f3e0ff */
[----:B------:R-:W-:Y:S01]  /*23c0*/  LEA.HI.X.SX32 R5, R10, R27, 0x1, P1 ;  /* 0x0000001b0a057211 */ /* 0x000fe200008f0eff */
[----:B-----5:R1:W-:Y:S04]  /*23d0*/  STL [R1+0x2c8], R16 ;  /* 0x0002c81001007387 */ /* 0x0203e80000100800 */
[----:B---3--:R3:W-:Y:S04]  /*23e0*/  STL [R1+0x2c0], R25 ;  /* 0x0002c01901007387 */ /* 0x0087e80000100800 */
[----:B-1----:R1:W5:Y:S04]  /*23f0*/  LDG.E.U16 R16, [R6.64] ;  /* 0x0000000606107981 */ /* 0x002368000c1e1500 */
[----:B---3--:R3:W5:Y:S04]  /*2400*/  LDG.E.U16 R25, [R2.64] ;  /* 0x0000000602197981 */ /* 0x008768000c1e1500 */
[----:B------:R0:W-:Y:S04]  /*2410*/  STL [R1+0x314], R15 ;  /* 0x0003140f01007387 */ /* 0x0001e80000100800 */
[----:B0-----:R0:W5:Y:S01]  /*2420*/  LDG.E.U16 R15, [R4.64] ;  /* 0x00000006040f7981 */ /* 0x001162000c1e1500 */
[----:B------:R-:W-:-:S02]  /*2430*/  IMAD R13, R0, 0xf8, RZ ;  /* 0x000000f8000d7824 */ /* 0x000fc400078e02ff */
[C---:B---3--:R-:W-:Y:S01]  /*2440*/  IMAD R2, R0.reuse, 0x104, RZ ;  /* 0x0000010400027824 */ /* 0x048fe200078e02ff */
[CC--:B-1----:R-:W-:Y:S02]  /*2450*/  LEA R6, P0, R0.reuse, R26.reuse, 0x2 ;  /* 0x0000001a00067211 */ /* 0x0c2fe400078010ff */
[-C--:B------:R-:W-:Y:S01]  /*2460*/  IADD3 R8, P1, R13, R26.reuse, RZ ;  /* 0x0000001a0d087210 */ /* 0x080fe20007f3e0ff */
[----:B------:R-:W-:Y:S01]  /*2470*/  IMAD R3, R0, 0x114, RZ ;  /* 0x0000011400037824 */ /* 0x000fe200078e02ff */
[-C--:B0-----:R-:W-:Y:S02]  /*2480*/  IADD3 R4, P2, R2, R26.reuse, RZ ;  /* 0x0000001a02047210 */ /* 0x081fe40007f5e0ff */
[-C--:B------:R-:W-:Y:S01]  /*2490*/  LEA.HI.X.SX32 R9, R11, R27.reuse, 0x1, P1 ;  /* 0x0000001b0b097211 */ /* 0x080fe200008f0eff */
[----:B------:R-:W-:Y:S01]  /*24a0*/  IMAD R10, R0, 0x8a, RZ ;  /* 0x0000008a000a7824 */ /* 0x000fe200078e02ff */
[-C--:B------:R-:W-:Y:S02]  /*24b0*/  LEA.HI.X.SX32 R7, R14, R27.reuse, 0x1, P0 ;  /* 0x0000001b0e077211 */ /* 0x080fe400000f0eff */
[----:B------:R-:W-:Y:S01]  /*24c0*/  LEA.HI.X.SX32 R5, R17, R27, 0x1, P2 ;  /* 0x0000001b11057211 */ /* 0x000fe200010f0eff */
[----:B------:R0:W-:Y:S01]  /*24d0*/  STL [R1+0x2c4], R24 ;  /* 0x0002c41801007387 */ /* 0x0001e20000100800 */
[----:B------:R-:W-:-:S03]  /*24e0*/  IADD3 R2, P1, R3, R26, RZ ;  /* 0x0000001a03027210 */ /* 0x000fc60007f3e0ff */
[----:B----4-:R1:W-:Y:S01]  /*24f0*/  STL [R1+0x2bc], R21 ;  /* 0x0002bc1501007387 */ /* 0x0103e20000100800 */
[----:B------:R-:W-:-:S03]  /*2500*/  LEA.HI.X.SX32 R3, R10, R27, 0x1, P1 ;  /* 0x0000001b0a037211 */ /* 0x000fc600008f0eff */
[----:B0-----:R0:W3:Y:S04]  /*2510*/  LDG.E.U16 R24, [R8.64] ;  /* 0x0000000608187981 */ /* 0x0010e8000c1e1500 */
[----:B-1----:R1:W4:Y:S04]  /*2520*/  LDG.E.U16 R21, [R6.64] ;  /* 0x0000000606157981 */ /* 0x002328000c1e1500 */
[----:B------:R2:W3:Y:S01]  /*2530*/  LDG.E.U16 R17, [R2.64] ;  /* 0x0000000602117981 */ /* 0x0004e2000c1e1500 */
[C---:B0-----:R-:W-:Y:S02]  /*2540*/  IMAD R8, R0.reuse, 0x134, RZ ;  /* 0x0000013400087824 */ /* 0x041fe400078e02ff */
[----:B------:R-:W-:-:S02]  /*2550*/  IMAD R12, R0, 0x45, RZ ;  /* 0x00000045000c7824 */ /* 0x000fc400078e02ff */
[----:B-1----:R-:W-:Y:S01]  /*2560*/  IMAD R7, R0, 0x144, RZ ;  /* 0x0000014400077824 */ /* 0x002fe200078e02ff */
[----:B------:R-:W-:Y:S01]  /*2570*/  IADD3 R8, P2, R8, R26, RZ ;  /* 0x0000001a08087210 */ /* 0x000fe20007f5e0ff */
[C---:B------:R-:W-:Y:S01]  /*2580*/  IMAD R11, R0.reuse, 0x4d, RZ ;  /* 0x0000004d000b7824 */ /* 0x040fe200078e02ff */
[----:B--2---:R0:W-:Y:S04]  /*2590*/  STL [R1+0x2b8], R18 ;  /* 0x0002b81201007387 */ /* 0x0041e80000100800 */
[----:B0-----:R0:W2:Y:S02]  /*25a0*/  LDG.E.U16 R18, [R4.64] ;  /* 0x0000000604127981 */ /* 0x0010a4000c1e1500 */
[C---:B0-----:R-:W-:Y:S02]  /*25b0*/  IMAD R4, R0.reuse, 0x124, RZ ;  /* 0x0000012400047824 */ /* 0x041fe400078e02ff */
[----:B------:R-:W-:-:S03]  /*25c0*/  IMAD R5, R0, 0x9a, RZ ;  /* 0x0000009a00057824 */ /* 0x000fc600078e02ff */
[-C--:B------:R-:W-:Y:S01]  /*25d0*/  IADD3 R2, P0, R4, R26.reuse, RZ ;  /* 0x0000001a04027210 */ /* 0x080fe20007f1e0ff */
[----:B------:R-:W-:Y:S03]  /*25e0*/  STL [R1+0x2b4], R28 ;  /* 0x0002b41c01007387 */ /* 0x000fe60000100800 */
[-C--:B------:R-:W-:Y:S01]  /*25f0*/  LEA.HI.X.SX32 R3, R20, R27.reuse, 0x1, P0 ;  /* 0x0000001b14037211 */ /* 0x080fe200000f0eff */
[----:B-----5:R0:W-:Y:S01]  /*2600*/  STL [R1+0x2ac], R16 ;  /* 0x0002ac1001007387 */ /* 0x0201e20000100800 */
[-C--:B------:R-:W-:Y:S02]  /*2610*/  IADD3 R6, P0, R10, R26.reuse, RZ ;  /* 0x0000001a0a067210 */ /* 0x080fe40007f1e0ff */
[C---:B------:R-:W-:Y:S02]  /*2620*/  IADD3 R4, P1, R5.reuse, R26, RZ ;  /* 0x0000001a05047210 */ /* 0x040fe40007f3e0ff */
[-C--:B------:R-:W-:Y:S01]  /*2630*/  LEA.HI.X.SX32 R9, R5, R27.reuse, 0x1, P2 ;  /* 0x0000001b05097211 */ /* 0x080fe200010f0eff */
[----:B------:R-:W-:Y:S01]  /*2640*/  STL [R1+0x2f8], R25 ;  /* 0x0002f81901007387 */ /* 0x000fe20000100800 */
[----:B------:R-:W-:-:S03]  /*2650*/  LEA.HI.X.SX32 R5, R11, R27, 0x1, P1 ;  /* 0x0000001b0b057211 */ /* 0x000fc600008f0eff */
[----:B0-----:R0:W5:Y:S04]  /*2660*/  LDG.E.U16 R16, [R2.64] ;  /* 0x0000000602107981 */ /* 0x001168000c1e1500 */
[----:B------:R1:W5:Y:S04]  /*2670*/  LDG.E.U16 R13, [R4.64] ;  /* 0x00000006040d7981 */ /* 0x000368000c1e1500 */
[----:B------:R1:W-:Y:S01]  /*2680*/  STL [R1+0x2b0], R15 ;  /* 0x0002b00f01007387 */ /* 0x0003e20000100800 */
[----:B0-----:R-:W-:Y:S02]  /*2690*/  IADD3 R2, P2, R7, R26, RZ ;  /* 0x0000001a07027210 */ /* 0x001fe40007f5e0ff */
[----:B------:R-:W-:-:S05]  /*26a0*/  LEA.HI.X.SX32 R7, R12, R27, 0x1, P0 ;  /* 0x0000001b0c077211 */ /* 0x000fca00000f0eff */
[----:B------:R0:W5:Y:S04]  /*26b0*/  LDG.E.U16 R14, [R6.64] ;  /* 0x00000006060e7981 */ /* 0x000168000c1e1500 */
[----:B-1----:R1:W5:Y:S01]  /*26c0*/  LDG.E.U16 R15, [R8.64] ;  /* 0x00000006080f7981 */ /* 0x002362000c1e1500 */
[----:B------:R-:W-:-:S05]  /*26d0*/  LEA.HI.X.SX32 R3, R22, R27, 0x1, P2 ;  /* 0x0000001b16037211 */ /* 0x000fca00010f0eff */
[----:B------:R4:W5:Y:S01]  /*26e0*/  LDG.E.U16 R12, [R2.64] ;  /* 0x00000006020c7981 */ /* 0x000962000c1e1500 */
[C---:B0-----:R-:W-:Y:S02]  /*26f0*/  IMAD R6, R0.reuse, 0x154, RZ ;  /* 0x0000015400067824 */ /* 0x041fe400078e02ff */
[C---:B------:R-:W-:Y:S02]  /*2700*/  IMAD R5, R0.reuse, 0xaa, RZ ;  /* 0x000000aa00057824 */ /* 0x040fe400078e02ff */
[----:B------:R-:W-:Y:S01]  /*2710*/  IMAD R4, R0, 0x164, RZ ;  /* 0x0000016400047824 */ /* 0x000fe200078e02ff */
[-C--:B------:R-:W-:Y:S01]  /*2720*/  IADD3 R6, P1, R6, R26.reuse, RZ ;  /* 0x0000001a06067210 */ /* 0x080fe20007f3e0ff */
[C---:B------:R-:W-:Y:S01]  /*2730*/  IMAD R10, R0.reuse, 0xba, RZ ;  /* 0x000000ba000a7824 */ /* 0x040fe200078e02ff */
[CC--:B-1----:R-:W-:Y:S01]  /*2740*/  IADD3 R8, P0, R5.reuse, R26.reuse, RZ ;  /* 0x0000001a05087210 */ /* 0x0c2fe20007f1e0ff */
[----:B----4-:R-:W-:Y:S01]  /*2750*/  IMAD R2, R0, 0x55, RZ ;  /* 0x0000005500027824 */ /* 0x010fe200078e02ff */
[----:B------:R-:W-:Y:S01]  /*2760*/  IADD3 R4, P2, R4, R26, RZ ;  /* 0x0000001a04047210 */ /* 0x000fe20007f5e0ff */
[----:B------:R-:W-:Y:S01]  /*2770*/  IMAD R3, R0, 0x5d, RZ ;  /* 0x0000005d00037824 */ /* 0x000fe200078e02ff */
[----:B------:R-:W-:-:S02]  /*2780*/  LEA.HI.X.SX32 R7, R5, R27, 0x1, P1 ;  /* 0x0000001b05077211 */ /* 0x000fc400008f0eff */
[-C--:B------:R-:W-:Y:S02]  /*2790*/  LEA.HI.X.SX32 R9, R2, R27.reuse, 0x1, P0 ;  /* 0x0000001b02097211 */ /* 0x080fe400000f0eff */
[----:B------:R-:W-:Y:S01]  /*27a0*/  LEA.HI.X.SX32 R5, R23, R27, 0x1, P2 ;  /* 0x0000001b17057211 */ /* 0x000fe200010f0eff */
[----:B---3--:R-:W-:Y:S01]  /*27b0*/  STL [R1+0x2a4], R24 ;  /* 0x0002a41801007387 */ /* 0x008fe20000100800 */
[----:B------:R-:W-:-:S03]  /*27c0*/  IADD3 R2, P0, R10, R26, RZ ;  /* 0x0000001a0a027210 */ /* 0x000fc60007f1e0ff */
[----:B------:R0:W-:Y:S01]  /*27d0*/  STL [R1+0x2a8], R21 ;  /* 0x0002a81501007387 */ /* 0x0001e20000100800 */
[----:B------:R-:W-:-:S03]  /*27e0*/  LEA.HI.X.SX32 R3, R3, R27, 0x1, P0 ;  /* 0x0000001b03037211 */ /* 0x000fc600000f0eff */
[----:B------:R1:W3:Y:S01]  /*27f0*/  LDG.E.U16 R22, [R8.64] ;  /* 0x0000000608167981 */ /* 0x0002e2000c1e1500 */
[----:B------:R-:W-:-:S03]  /*2800*/  IMAD R11, R0, 0x65, RZ ;  /* 0x00000065000b7824 */ /* 0x000fc600078e02ff */
[----:B0-----:R0:W4:Y:S01]  /*2810*/  LDG.E.U16 R21, [R6.64] ;  /* 0x0000000606157981 */ /* 0x001122000c1e1500 */
[----:B-1----:R-:W-:-:S05]  /*2820*/  IMAD R8, R0, 0x184, RZ ;  /* 0x0000018400087824 */ /* 0x002fca00078e02ff */
[----:B------:R-:W-:Y:S01]  /*2830*/  IADD3 R8, P1, R8, R26, RZ ;  /* 0x0000001a08087210 */ /* 0x000fe20007f3e0ff */
[----:B0-----:R-:W-:-:S03]  /*2840*/  IMAD R7, R0, 0x1a4, RZ ;  /* 0x000001a400077824 */ /* 0x001fc600078e02ff */
[----:B------:R-:W-:Y:S01]  /*2850*/  LEA.HI.X.SX32 R9, R29, R27, 0x1, P1 ;  /* 0x0000001b1d097211 */ /* 0x000fe200008f0eff */
[----:B--2---:R0:W-:Y:S04]  /*2860*/  STL [R1+0x2a0], R18 ;  /* 0x0002a01201007387 */ /* 0x0041e80000100800 */
[----:B------:R1:W-:Y:S04]  /*2870*/  STL [R1+0x29c], R17 ;  /* 0x00029c1101007387 */ /* 0x0003e80000100800 */
[----:B0-----:R0:W2:Y:S04]  /*2880*/  LDG.E.U16 R18, [R4.64] ;  /* 0x0000000604127981 */ /* 0x0010a8000c1e1500 */
[----:B-1----:R1:W2:Y:S01]  /*2890*/  LDG.E.U16 R17, [R2.64] ;  /* 0x0000000602117981 */ /* 0x0022a2000c1e1500 */
[----:B0-----:R-:W-:-:S02]  /*28a0*/  IMAD R4, R0, 0x174, RZ ;  /* 0x0000017400047824 */ /* 0x001fc400078e02ff */
[----:B------:R-:W-:-:S03]  /*28b0*/  IMAD R5, R0, 0xca, RZ ;  /* 0x000000ca00057824 */ /* 0x000fc600078e02ff */
[----:B-1----:R-:W-:-:S04]  /*28c0*/  IADD3 R2, P0, R4, R26, RZ ;  /* 0x0000001a04027210 */ /* 0x002fc80007f1e0ff */
[----:B------:R-:W-:Y:S02]  /*28d0*/  LEA.HI.X.SX32 R3, R10, R27, 0x1, P0 ;  /* 0x0000001b0a037211 */ /* 0x000fe400000f0eff */
[----:B------:R-:W-:-:S03]  /*28e0*/  IADD3 R6, P0, R5, R26, RZ ;  /* 0x0000001a05067210 */ /* 0x000fc60007f1e0ff */
[----:B------:R0:W2:Y:S01]  /*28f0*/  LDG.E.U16 R20, [R2.64] ;  /* 0x0000000602147981 */ /* 0x0000a2000c1e1500 */
[----:B------:R-:W-:-:S03]  /*2900*/  IMAD R4, R0, 0x194, RZ ;  /* 0x0000019400047824 */ /* 0x000fc600078e02ff */
[----:B-----5:R1:W-:Y:S01]  /*2910*/  STL [R1+0x298], R16 ;  /* 0x0002981001007387 */ /* 0x0203e20000100800 */
[-C--:B0-----:R-:W-:Y:S02]  /*2920*/  IADD3 R2, P1, R7, R26.reuse, RZ ;  /* 0x0000001a07027210 */ /* 0x081fe40007f3e0ff */
[----:B------:R-:W-:Y:S01]  /*2930*/  LEA.HI.X.SX32 R7, R11, R27, 0x1, P0 ;  /* 0x0000001b0b077211 */ /* 0x000fe200000f0eff */
[----:B-1----:R0:W5:Y:S04]  /*2940*/  LDG.E.U16 R16, [R8.64] ;  /* 0x0000000608107981 */ /* 0x002168000c1e1500 */
[----:B------:R1:W-:Y:S01]  /*2950*/  STL [R1+0x28c], R15 ;  /* 0x00028c0f01007387 */ /* 0x0003e20000100800 */
[----:B------:R-:W-:-:S03]  /*2960*/  IADD3 R4, P2, R4, R26, RZ ;  /* 0x0000001a04047210 */ /* 0x000fc60007f5e0ff */
[----:B------:R-:W-:Y:S04]  /*2970*/  STL [R1+0x294], R14 ;  /* 0x0002940e01007387 */ /* 0x000fe80000100800 */
[----:B-1----:R1:W5:Y:S04]  /*2980*/  LDG.E.U16 R15, [R6.64] ;  /* 0x00000006060f7981 */ /* 0x002368000c1e1500 */
[----:B------:R0:W-:Y:S01]  /*2990*/  STL [R1+0x290], R13 ;  /* 0x0002900d01007387 */ /* 0x0001e20000100800 */
[----:B------:R-:W-:Y:S01]  /*29a0*/  LEA.HI.X.SX32 R5, R5, R27, 0x1, P2 ;  /* 0x0000001b05057211 */ /* 0x000fe200010f0eff */
[----:B0-----:R-:W-:-:S02]  /*29b0*/  IMAD R13, R0, 0xd2, RZ ;  /* 0x000000d2000d7824 */ /* 0x001fc400078e02ff */
[----:B------:R0:W-:Y:S03]  /*29c0*/  STL [R1+0x288], R12 ;  /* 0x0002880c01007387 */ /* 0x0001e60000100800 */
[----:B------:R-:W-:Y:S01]  /*29d0*/  LEA.HI.X.SX32 R3, R13, R27, 0x1, P1 ;  /* 0x0000001b0d037211 */ /* 0x000fe200008f0eff */
[----:B------:R3:W5:Y:S04]  /*29e0*/  LDG.E.U16 R14, [R4.64] ;  /* 0x00000006040e7981 */ /* 0x000768000c1e1500 */
[----:B0-----:R0:W5:Y:S01]  /*29f0*/  LDG.E.U16 R12, [R2.64] ;  /* 0x00000006020c7981 */ /* 0x001162000c1e1500 */
[C---:B-1----:R-:W-:Y:S02]  /*2a00*/  IMAD R6, R0.reuse, 0x1b4, RZ ;  /* 0x000001b400067824 */ /* 0x042fe400078e02ff */
[----:B---3--:R-:W-:-:S02]  /*2a10*/  IMAD R5, R0, 0xda, RZ ;  /* 0x000000da00057824 */ /* 0x008fc400078e02ff */
[----:B------:R-:W-:Y:S01]  /*2a20*/  IMAD R4, R0, 0x1c4, RZ ;  /* 0x000001c400047824 */ /* 0x000fe200078e02ff */
[-C--:B------:R-:W-:Y:S01]  /*2a30*/  IADD3 R6, P1, R6, R26.reuse, RZ ;  /* 0x0000001a06067210 */ /* 0x080fe20007f3e0ff */
[C---:B------:R-:W-:Y:S01]  /*2a40*/  IMAD R13, R0.reuse, 0xe2, RZ ;  /* 0x000000e2000d7824 */ /* 0x040fe200078e02ff */
[CC--:B------:R-:W-:Y:S01]  /*2a50*/  IADD3 R8, P0, R5.reuse, R26.reuse, RZ ;  /* 0x0000001a05087210 */ /* 0x0c0fe20007f1e0ff */
[----:B0-----:R-:W-:Y:S01]  /*2a60*/  IMAD R2, R0, 0x6d, RZ ;  /* 0x0000006d00027824 */ /* 0x001fe200078e02ff */
[----:B------:R-:W-:Y:S01]  /*2a70*/  IADD3 R4, P2, R4, R26, RZ ;  /* 0x0000001a04047210 */ /* 0x000fe20007f5e0ff */
[C---:B------:R-:W-:Y:S01]  /*2a80*/  IMAD R10, R0.reuse, 0xea, RZ ;  /* 0x000000ea000a7824 */ /* 0x040fe200078e02ff */
[-C--:B------:R-:W-:Y:S01]  /*2a90*/  LEA.HI.X.SX32 R7, R5, R27.reuse, 0x1, P1 ;  /* 0x0000001b05077211 */ /* 0x080fe200008f0eff */
[----:B------:R-:W-:Y:S01]  /*2aa0*/  IMAD R3, R0, 0x75, RZ ;  /* 0x0000007500037824 */ /* 0x000fe200078e02ff */
[-C--:B------:R-:W-:Y:S01]  /*2ab0*/  LEA.HI.X.SX32 R9, R2, R27.reuse, 0x1, P0 ;  /* 0x0000001b02097211 */ /* 0x080fe200000f0eff */
[----:B------:R0:W-:Y:S01]  /*2ac0*/  STL [R1+0x284], R22 ;  /* 0x0002841601007387 */ /* 0x0001e20000100800 */
[----:B------:R-:W-:-:S02]  /*2ad0*/  LEA.HI.X.SX32 R5, R13, R27, 0x1, P2 ;  /* 0x0000001b0d057211 */ /* 0x000fc400010f0eff */
[----:B------:R-:W-:Y:S01]  /*2ae0*/  IADD3 R2, P0, R10, R26, RZ ;  /* 0x0000001a0a027210 */ /* 0x000fe20007f1e0ff */
[----:B----4-:R-:W-:Y:S03]  /*2af0*/  STL [R1+0x27c], R21 ;  /* 0x00027c1501007387 */ /* 0x010fe60000100800 */
[----:B------:R-:W-:Y:S01]  /*2b00*/  LEA.HI.X.SX32 R3, R3, R27, 0x1, P0 ;  /* 0x0000001b03037211 */ /* 0x000fe200000f0eff */
[----:B0-----:R0:W3:Y:S04]  /*2b10*/  LDG.E.U16 R22, [R8.64] ;  /* 0x0000000608167981 */ /* 0x0010e8000c1e1500 */
[----:B------:R1:W4:Y:S01]  /*2b20*/  LDG.E.U16 R11, [R2.64] ;  /* 0x00000006020b7981 */ /* 0x000322000c1e1500 */
[----:B------:R-:W-:-:S02]  /*2b30*/  IMAD R13, R0, 0xf2, RZ ;  /* 0x000000f2000d7824 */ /* 0x000fc400078e02ff */
[----:B0-----:R-:W-:-:S05]  /*2b40*/  IMAD R8, R0, 0x1e4, RZ ;  /* 0x000001e400087824 */ /* 0x001fca00078e02ff */
[----:B------:R-:W-:-:S04]  /*2b50*/  IADD3 R8, P2, R8, R26, RZ ;  /* 0x0000001a08087210 */ /* 0x000fc80007f5e0ff */
[----:B------:R-:W-:Y:S01]  /*2b60*/  LEA.HI.X.SX32 R9, R13, R27, 0x1, P2 ;  /* 0x0000001b0d097211 */ /* 0x000fe200010f0eff */
[----:B------:R-:W-:-:S04]  /*2b70*/  IMAD R13, R0, 0x42, RZ ;  /* 0x00000042000d7824 */ /* 0x000fc800078e02ff */
[----:B------:R0:W4:Y:S04]  /*2b80*/  LDG.E.U16 R24, [R8.64] ;  /* 0x0000000608187981 */ /* 0x000128000c1e1500 */
[----:B--2---:R2:W-:Y:S04]  /*2b90*/  STL [R1+0x278], R18 ;  /* 0x0002781201007387 */ /* 0x0045e80000100800 */
[----:B------:R0:W-:Y:S04]  /*2ba0*/  STL [R1+0x280], R17 ;  /* 0x0002801101007387 */ /* 0x0001e80000100800 */
[----:B--2---:R2:W4:Y:S04]  /*2bb0*/  LDG.E.U16 R18, [R6.64] ;  /* 0x0000000606127981 */ /* 0x004528000c1e1500 */
[----:B0-----:R0:W4:Y:S02]  /*2bc0*/  LDG.E.U16 R17, [R4.64] ;  /* 0x0000000604117981 */ /* 0x001124000c1e1500 */
[----:B0-----:R-:W-:-:S02]  /*2bd0*/  IMAD R4, R0, 0x1d4, RZ ;  /* 0x000001d400047824 */ /* 0x001fc400078e02ff */
[----:B------:R0:W-:Y:S01]  /*2be0*/  STL [R1+0x274], R20 ;  /* 0x0002741401007387 */ /* 0x0001e20000100800 */
[----:B------:R-:W-:Y:S02]  /*2bf0*/  IMAD R5, R0, 0xfa, RZ ;  /* 0x000000fa00057824 */ /* 0x000fe400078e02ff */
[----:B-1----:R-:W-:Y:S01]  /*2c00*/  IADD3 R2, P0, R4, R26, RZ ;  /* 0x0000001a04027210 */ /* 0x002fe20007f1e0ff */
[----:B------:R-:W-:-:S03]  /*2c10*/  IMAD R4, R0, 0x1f4, RZ ;  /* 0x000001f400047824 */ /* 0x000fc600078e02ff */
[-C--:B------:R-:W-:Y:S01]  /*2c20*/  LEA.HI.X.SX32 R3, R10, R27.reuse, 0x1, P0 ;  /* 0x0000001b0a037211 */ /* 0x080fe200000f0eff */
[----:B--2---:R-:W-:Y:S01]  /*2c30*/  IMAD R7, R0, 0x7d, RZ ;  /* 0x0000007d00077824 */ /* 0x004fe200078e02ff */
[----:B-----5:R-:W-:Y:S01]  /*2c40*/  STL [R1+0x26c], R16 ;  /* 0x00026c1001007387 */ /* 0x020fe20000100800 */
[-C--:B------:R-:W-:Y:S02]  /*2c50*/  IADD3 R6, P1, R5, R26.reuse, RZ ;  /* 0x0000001a05067210 */ /* 0x080fe40007f3e0ff */
[----:B------:R-:W-:Y:S01]  /*2c60*/  IADD3 R4, P3, R4, R26, RZ ;  /* 0x0000001a04047210 */ /* 0x000fe20007f7e0ff */
[----:B0-----:R0:W2:Y:S01]  /*2c70*/  LDG.E.U16 R20, [R2.64] ;  /* 0x0000000602147981 */ /* 0x0010a2000c1e1500 */
[----:B------:R-:W-:-:S03]  /*2c80*/  LEA.HI.X.SX32 R7, R7, R27, 0x1, P1 ;  /* 0x0000001b07077211 */ /* 0x000fc600008f0eff */
[----:B------:R1:W-:Y:S01]  /*2c90*/  STL [R1+0x270], R15 ;  /* 0x0002700f01007387 */ /* 0x0003e20000100800 */
[----:B------:R-:W-:-:S03]  /*2ca0*/  LEA.HI.X.SX32 R5, R5, R27, 0x1, P3 ;  /* 0x0000001b05057211 */ /* 0x000fc600018f0eff */
[----:B------:R5:W2:Y:S04]  /*2cb0*/  LDG.E.U16 R21, [R6.64] ;  /* 0x0000000606157981 */ /* 0x000aa8000c1e1500 */
[----:B------:R5:W2:Y:S01]  /*2cc0*/  LDG.E.U16 R23, [R4.64] ;  /* 0x0000000604177981 */ /* 0x000aa2000c1e1500 */
[----:B-1----:R-:W-:-:S05]  /*2cd0*/  IMAD R15, R0, 0x84, RZ ;  /* 0x00000084000f7824 */ /* 0x002fca00078e02ff */
[----:B0-----:R-:W-:-:S04]  /*2ce0*/  IADD3 R2, P0, R15, R26, RZ ;  /* 0x0000001a0f027210 */ /* 0x001fc80007f1e0ff */
[----:B------:R-:W-:Y:S01]  /*2cf0*/  LEA.HI.X.SX32 R3, R13, R27, 0x1, P0 ;  /* 0x0000001b0d037211 */ /* 0x000fe200000f0eff */
[----:B------:R-:W-:Y:S04]  /*2d00*/  STL [R1+0x268], R14 ;  /* 0x0002680e01007387 */ /* 0x000fe80000100800 */
[----:B------:R0:W-:Y:S04]  /*2d10*/  STL [R1+0x264], R12 ;  /* 0x0002640c01007387 */ /* 0x0001e80000100800 */
[----:B0-----:R0:W2:Y:S01]  /*2d20*/  LDG.E.U16 R12, [R2.64] ;  /* 0x00000006020c7981 */ /* 0x0010a2000c1e1500 */
[----:B-----5:R-:W-:-:S02]  /*2d30*/  IMAD R5, R0, 0x4a, RZ ;  /* 0x0000004a00057824 */ /* 0x020fc400078e02ff */
[C---:B------:R-:W-:Y:S02]  /*2d40*/  IMAD R14, R0.reuse, 0x94, RZ ;  /* 0x00000094000e7824 */ /* 0x040fe400078e02ff */
[C---:B------:R-:W-:Y:S01]  /*2d50*/  IMAD R10, R0.reuse, 0x5a, RZ ;  /* 0x0000005a000a7824 */ /* 0x040fe200078e02ff */
[-C--:B------:R-:W-:Y:S01]  /*2d60*/  IADD3 R8, P0, R5, R26.reuse, RZ ;  /* 0x0000001a05087210 */ /* 0x080fe20007f1e0ff */
[----:B0-----:R-:W-:Y:S01]  /*2d70*/  IMAD R2, R0, 0x25, RZ ;  /* 0x0000002500027824 */ /* 0x001fe200078e02ff */
[----:B------:R-:W-:Y:S01]  /*2d80*/  IADD3 R6, P1, R14, R26, RZ ;  /* 0x0000001a0e067210 */ /* 0x000fe20007f3e0ff */
[----:B------:R-:W-:-:S03]  /*2d90*/  IMAD R3, R0, 0x2d, RZ ;  /* 0x0000002d00037824 */ /* 0x000fc600078e02ff */
[-C--:B------:R-:W-:Y:S02]  /*2da0*/  LEA.HI.X.SX32 R9, R2, R27.reuse, 0x1, P0 ;  /* 0x0000001b02097211 */ /* 0x080fe400000f0eff */
[-C--:B------:R-:W-:Y:S01]  /*2db0*/  IADD3 R2, P0, R10, R26.reuse, RZ ;  /* 0x0000001a0a027210 */ /* 0x080fe20007f1e0ff */
[----:B---3--:R0:W-:Y:S01]  /*2dc0*/  STL [R1+0x260], R22 ;  /* 0x0002601601007387 */ /* 0x0081e20000100800 */
[C---:B------:R-:W-:Y:S01]  /*2dd0*/  IMAD R16, R0.reuse, 0xa4, RZ ;  /* 0x000000a400107824 */ /* 0x040fe200078e02ff */
[-C--:B------:R-:W-:Y:S02]  /*2de0*/  LEA.HI.X.SX32 R7, R5, R27.reuse, 0x1, P1 ;  /* 0x0000001b05077211 */ /* 0x080fe400008f0eff */
[----:B------:R-:W-:Y:S01]  /*2df0*/  LEA.HI.X.SX32 R3, R3, R27, 0x1, P0 ;  /* 0x0000001b03037211 */ /* 0x000fe200000f0eff */
[----:B------:R-:W-:Y:S01]  /*2e00*/  IMAD R13, R0, 0x52, RZ ;  /* 0x00000052000d7824 */ /* 0x000fe200078e02ff */
[----:B------:R-:W-:-:S03]  /*2e10*/  IADD3 R4, P2, R16, R26, RZ ;  /* 0x0000001a10047210 */ /* 0x000fc60007f5e0ff */
[----:B------:R1:W3:Y:S04]  /*2e20*/  LDG.E.U16 R25, [R2.64] ;  /* 0x0000000602197981 */ /* 0x0002e8000c1e1500 */
[----:B0-----:R0:W5:Y:S01]  /*2e30*/  LDG.E.U16 R22, [R8.64] ;  /* 0x0000000608167981 */ /* 0x001162000c1e1500 */
[----:B------:R-:W-:-:S05]  /*2e40*/  LEA.HI.X.SX32 R5, R13, R27, 0x1, P2 ;  /* 0x0000001b0d057211 */ /* 0x000fca00010f0eff */
[----:B------:R0:W3:Y:S04]  /*2e50*/  LDG.E.U16 R28, [R4.64] ;  /* 0x00000006041c7981 */ /* 0x0000e8000c1e1500 */
[----:B----4-:R-:W-:Y:S04]  /*2e60*/  STL [R1+0x258], R18 ;  /* 0x0002581201007387 */ /* 0x010fe80000100800 */
[----:B------:R4:W-:Y:S04]  /*2e70*/  STL [R1+0x244], R17 ;  /* 0x0002441101007387 */ /* 0x0009e80000100800 */
[----:B------:R0:W-:Y:S01]  /*2e80*/  STL [R1+0x25c], R11 ;  /* 0x00025c0b01007387 */ /* 0x0001e20000100800 */
[----:B----4-:R-:W-:-:S03]  /*2e90*/  IMAD R17, R0, 0xb4, RZ ;  /* 0x000000b400117824 */ /* 0x010fc600078e02ff */
[----:B0-----:R0:W4:Y:S02]  /*2ea0*/  LDG.E.U16 R11, [R6.64] ;  /* 0x00000006060b7981 */ /* 0x001124000c1e1500 */
[----:B-1----:R-:W-:-:S04]  /*2eb0*/  IADD3 R2, P0, R17, R26, RZ ;  /* 0x0000001a11027210 */ /* 0x002fc80007f1e0ff */
[----:B------:R-:W-:Y:S01]  /*2ec0*/  LEA.HI.X.SX32 R3, R10, R27, 0x1, P0 ;  /* 0x0000001b0a037211 */ /* 0x000fe200000f0eff */
[----:B--2---:R-:W-:Y:S04]  /*2ed0*/  STL [R1+0x1c0], R20 ;  /* 0x0001c01401007387 */ /* 0x004fe80000100800 */
[----:B------:R-:W-:Y:S04]  /*2ee0*/  STL [R1+0xf4], R24 ;  /* 0x0000f41801007387 */ /* 0x000fe80000100800 */
[----:B------:R-:W-:Y:S04]  /*2ef0*/  STL [R1+0x248], R21 ;  /* 0x0002481501007387 */ /* 0x000fe80000100800 */
[----:B------:R-:W-:Y:S04]  /*2f00*/  STL [R1+0xdc], R23 ;  /* 0x0000dc1701007387 */ /* 0x000fe80000100800 */
[----:B------:R1:W-:Y:S04]  /*2f10*/  STL [R1+0x24c], R12 ;  /* 0x00024c0c01007387 */ /* 0x0003e80000100800 */
[----:B-1----:R1:W2:Y:S01]  /*2f20*/  LDG.E.U16 R12, [R2.64] ;  /* 0x00000006020c7981 */ /* 0x0022a2000c1e1500 */
[----:B------:R-:W-:-:S02]  /*2f30*/  IMAD R18, R0, 0xc4, RZ ;  /* 0x000000c400127824 */ /* 0x000fc400078e02ff */
[C---:B------:R-:W-:Y:S02]  /*2f40*/  IMAD R13, R0.reuse, 0x62, RZ ;  /* 0x00000062000d7824 */ /* 0x040fe400078e02ff */
[----:B------:R-:W-:Y:S01]  /*2f50*/  IMAD R21, R0, 0xe4, RZ ;  /* 0x000000e400157824 */ /* 0x000fe200078e02ff */
[-C--:B------:R-:W-:Y:S01]  /*2f60*/  IADD3 R8, P1, R18, R26.reuse, RZ ;  /* 0x0000001a12087210 */ /* 0x080fe20007f3e0ff */
[C---:B------:R-:W-:Y:S02]  /*2f70*/  IMAD R5, R0.reuse, 0x6a, RZ ;  /* 0x0000006a00057824 */ /* 0x040fe400078e02ff */
[C---:B------:R-:W-:Y:S01]  /*2f80*/  IMAD R20, R0.reuse, 0xd4, RZ ;  /* 0x000000d400147824 */ /* 0x040fe200078e02ff */
[----:B------:R-:W-:Y:S01]  /*2f90*/  LEA.HI.X.SX32 R9, R13, R27, 0x1, P1 ;  /* 0x0000001b0d097211 */ /* 0x000fe200008f0eff */
[C---:B------:R-:W-:Y:S01]  /*2fa0*/  IMAD R13, R0.reuse, 0x72, RZ ;  /* 0x00000072000d7824 */ /* 0x040fe200078e02ff */
[-C--:B-1----:R-:W-:Y:S01]  /*2fb0*/  IADD3 R2, P1, R21, R26.reuse, RZ ;  /* 0x0000001a15027210 */ /* 0x082fe20007f3e0ff */
[----:B0-----:R-:W-:Y:S01]  /*2fc0*/  IMAD R7, R0, 0x35, RZ ;  /* 0x0000003500077824 */ /* 0x001fe200078e02ff */
[-C--:B------:R-:W-:Y:S01]  /*2fd0*/  IADD3 R6, P0, R5, R26.reuse, RZ ;  /* 0x0000001a05067210 */ /* 0x080fe20007f1e0ff */
[----:B------:R0:W2:Y:S01]  /*2fe0*/  LDG.E.U16 R29, [R8.64] ;  /* 0x00000006081d7981 */ /* 0x0000a2000c1e1500 */
[----:B------:R-:W-:-:S02]  /*2ff0*/  IADD3 R4, P2, R20, R26, RZ ;  /* 0x0000001a14047210 */ /* 0x000fc40007f5e0ff */
[-C--:B------:R-:W-:Y:S02]  /*3000*/  LEA.HI.X.SX32 R3, R13, R27.reuse, 0x1, P1 ;  /* 0x0000001b0d037211 */ /* 0x080fe400008f0eff */
[-C--:B------:R-:W-:Y:S02]  /*3010*/  LEA.HI.X.SX32 R7, R7, R27.reuse, 0x1, P0 ;  /* 0x0000001b07077211 */ /* 0x080fe400000f0eff */
[----:B------:R-:W-:Y:S01]  /*3020*/  LEA.HI.X.SX32 R5, R5, R27, 0x1, P2 ;  /* 0x0000001b05057211 */ /* 0x000fe200010f0eff */
[----:B------:R1:W2:Y:S04]  /*3030*/  LDG.E.U16 R13, [R2.64] ;  /* 0x00000006020d7981 */ /* 0x0002a8000c1e1500 */
[----:B------:R0:W2:Y:S04]  /*3040*/  LDG.E.U16 R24, [R6.64] ;  /* 0x0000000606187981 */ /* 0x0000a8000c1e1500 */
[----:B-----5:R5:W-:Y:S01]  /*3050*/  STL [R1+0x23c], R22 ;  /* 0x00023c1601007387 */ /* 0x020be20000100800 */
[----:B-1----:R-:W-:-:S03]  /*3060*/  IMAD R3, R0, 0x7a, RZ ;  /* 0x0000007a00037824 */ /* 0x002fc600078e02ff */
[----:B------:R1:W2:Y:S01]  /*3070*/  LDG.E.U16 R23, [R4.64] ;  /* 0x0000000604177981 */ /* 0x0002a2000c1e1500 */
[C---:B------:R-:W-:Y:S01]  /*3080*/  IMAD R2, R0.reuse, 0x116, RZ ;  /* 0x0000011600027824 */ /* 0x040fe200078e02ff */
[-C--:B0-----:R-:W-:Y:S01]  /*3090*/  IADD3 R8, P0, R3, R26.reuse, RZ ;  /* 0x0000001a03087210 */ /* 0x081fe20007f1e0ff */
[C---:B-----5:R-:W-:Y:S02]  /*30a0*/  IMAD R22, R0.reuse, 0xf4, RZ ;  /* 0x000000f400167824 */ /* 0x060fe400078e02ff */
[C---:B-1----:R-:W-:Y:S02]  /*30b0*/  IMAD R5, R0.reuse, 0x3d, RZ ;  /* 0x0000003d00057824 */ /* 0x042fe400078e02ff */
[----:B------:R-:W-:Y:S01]  /*30c0*/  IMAD R4, R0, 0x106, RZ ;  /* 0x0000010600047824 */ /* 0x000fe200078e02ff */
[----:B------:R-:W-:Y:S01]  /*30d0*/  IADD3 R6, P1, R22, R26, RZ ;  /* 0x0000001a16067210 */ /* 0x000fe20007f3e0ff */
[----:B------:R-:W-:Y:S01]  /*30e0*/  IMAD R10, R0, 0x8b, RZ ;  /* 0x0000008b000a7824 */ /* 0x000fe200078e02ff */
[----:B------:R-:W-:-:S02]  /*30f0*/  LEA.HI.X.SX32 R9, R5, R27, 0x1, P0 ;  /* 0x0000001b05097211 */ /* 0x000fc400000f0eff */
[-C--:B------:R-:W-:Y:S02]  /*3100*/  IADD3 R4, P2, R4, R26.reuse, RZ ;  /* 0x0000001a04047210 */ /* 0x080fe40007f5e0ff */
[----:B------:R-:W-:Y:S02]  /*3110*/  IADD3 R2, P0, R2, R26, RZ ;  /* 0x0000001a02027210 */ /* 0x000fe40007f1e0ff */
[-C--:B------:R-:W-:Y:S02]  /*3120*/  LEA.HI.X.SX32 R7, R3, R27.reuse, 0x1, P1 ;  /* 0x0000001b03077211 */ /* 0x080fe400008f0eff */
[-C--:B------:R-:W-:Y:S01]  /*3130*/  LEA.HI.X.SX32 R3, R10, R27.reuse, 0x1, P0 ;  /* 0x0000001b0a037211 */ /* 0x080fe200000f0eff */
[----:B----4-:R0:W-:Y:S02]  /*3140*/  STL [R1+0x234], R11 ;  /* 0x0002340b01007387 */ /* 0x0101e40000100800 */
[C---:B0-----:R-:W-:Y:S02]  /*3150*/  IMAD R11, R0.reuse, 0x83, RZ ;  /* 0x00000083000b7824 */ /* 0x041fe400078e02ff */
[----:B---3--:R0:W-:Y:S03]  /*3160*/  STL [R1+0x230], R28 ;  /* 0x0002301c01007387 */ /* 0x0081e60000100800 */
[----:B------:R-:W-:Y:S01]  /*3170*/  LEA.HI.X.SX32 R5, R11, R27, 0x1, P2 ;  /* 0x0000001b0b057211 */ /* 0x000fe200010f0eff */
[----:B------:R1:W-:Y:S04]  /*3180*/  STL [R1+0x238], R25 ;  /* 0x0002381901007387 */ /* 0x0003e80000100800 */
[----:B------:R3:W4:Y:S04]  /*3190*/  LDG.E.U16 R11, [R2.64] ;  /* 0x00000006020b7981 */ /* 0x000728000c1e1500 */
[----:B0-----:R0:W5:Y:S04]  /*31a0*/  LDG.E.U16 R28, [R8.64] ;  /* 0x00000006081c7981 */ /* 0x001168000c1e1500 */
[----:B-1----:R1:W4:Y:S04]  /*31b0*/  LDG.E.U16 R25, [R6.64] ;  /* 0x0000000606197981 */ /* 0x002328000c1e1500 */
[----:B--2---:R2:W-:Y:S04]  /*31c0*/  STL [R1+0x22c], R12 ;  /* 0x00022c0c01007387 */ /* 0x0045e80000100800 */
[----:B--2---:R2:W4:Y:S01]  /*31d0*/  LDG.E.U16 R12, [R4.64] ;  /* 0x00000006040c7981 */ /* 0x004522000c1e1500 */
[----:B0-----:R-:W-:-:S02]  /*31e0*/  IMAD R8, R0, 0x126, RZ ;  /* 0x0000012600087824 */ /* 0x001fc400078e02ff */
[C---:B---3--:R-:W-:Y:S02]  /*31f0*/  IMAD R3, R0.reuse, 0x93, RZ ;  /* 0x0000009300037824 */ /* 0x048fe400078e02ff */
[----:B-1----:R-:W-:Y:S01]  /*3200*/  IMAD R6, R0, 0x136, RZ ;  /* 0x0000013600067824 */ /* 0x002fe200078e02ff */
[-C--:B------:R-:W-:Y:S01]  /*3210*/  IADD3 R8, P0, R8, R26.reuse, RZ ;  /* 0x0000001a08087210 */ /* 0x080fe20007f1e0ff */
[C---:B------:R-:W-:Y:S02]  /*3220*/  IMAD R2, R0.reuse, 0x156, RZ ;  /* 0x0000015600027824 */ /* 0x040fe400078e02ff */
[C---:B--2---:R-:W-:Y:S01]  /*3230*/  IMAD R4, R0.reuse, 0x146, RZ ;  /* 0x0000014600047824 */ /* 0x044fe200078e02ff */
[-C--:B------:R-:W-:Y:S01]  /*3240*/  LEA.HI.X.SX32 R9, R3, R27.reuse, 0x1, P0 ;  /* 0x0000001b03097211 */ /* 0x080fe200000f0eff */
[----:B------:R-:W-:Y:S01]  /*3250*/  IMAD R7, R0, 0x9b, RZ ;  /* 0x0000009b00077824 */ /* 0x000fe200078e02ff */
[-C--:B------:R-:W-:Y:S01]  /*3260*/  IADD3 R6, P1, R6, R26.reuse, RZ ;  /* 0x0000001a06067210 */ /* 0x080fe20007f3e0ff */
[----:B------:R-:W-:Y:S01]  /*3270*/  IMAD R3, R0, 0xab, RZ ;  /* 0x000000ab00037824 */ /* 0x000fe200078e02ff */
[-C--:B------:R-:W-:Y:S01]  /*3280*/  IADD3 R2, P0, R2, R26.reuse, RZ ;  /* 0x0000001a02027210 */ /* 0x080fe20007f1e0ff */
[----:B------:R-:W-:Y:S01]  /*3290*/  IMAD R5, R0, 0xa3, RZ ;  /* 0x000000a300057824 */ /* 0x000fe200078e02ff */
[----:B------:R-:W-:Y:S01]  /*32a0*/  IADD3 R4, P2, R4, R26, RZ ;  /* 0x0000001a04047210 */ /* 0x000fe20007f5e0ff */
[----:B------:R-:W-:Y:S01]  /*32b0*/  STL [R1+0x224], R29 ;  /* 0x0002241d01007387 */ /* 0x000fe20000100800 */
[----:B------:R-:W-:-:S02]  /*32c0*/  LEA.HI.X.SX32 R7, R7, R27, 0x1, P1 ;  /* 0x0000001b07077211 */ /* 0x000fc400008f0eff */
[-C--:B------:R-:W-:Y:S01]  /*32d0*/  LEA.HI.X.SX32 R3, R3, R27.reuse, 0x1, P0 ;  /* 0x0000001b03037211 */ /* 0x080fe200000f0eff */
[----:B------:R0:W-:Y:S01]  /*32e0*/  STL [R1+0x228], R24 ;  /* 0x0002281801007387 */ /* 0x0001e20000100800 */
[----:B------:R-:W-:-:S03]  /*32f0*/  LEA.HI.X.SX32 R5, R5, R27, 0x1, P2 ;  /* 0x0000001b05057211 */ /* 0x000fc600010f0eff */
[----:B------:R1:W-:Y:S04]  /*3300*/  STL [R1+0x220], R23 ;  /* 0x0002201701007387 */ /* 0x0003e80000100800 */
[----:B------:R2:W3:Y:S04]  /*3310*/  LDG.E.U16 R10, [R2.64] ;  /* 0x00000006020a7981 */ /* 0x0004e8000c1e1500 */
[----:B0-----:R0:W3:Y:S04]  /*3320*/  LDG.E.U16 R24, [R8.64] ;  /* 0x0000000608187981 */ /* 0x0010e8000c1e1500 */
[----:B------:R0:W-:Y:S01]  /*3330*/  STL [R1+0x21c], R13 ;  /* 0x00021c0d01007387 */ /* 0x0001e20000100800 */
[----:B--2---:R-:W-:-:S03]  /*3340*/  IMAD R3, R0, 0xb3, RZ ;  /* 0x000000b300037824 */ /* 0x004fc600078e02ff */
[----:B-1----:R1:W2:Y:S01]  /*3350*/  LDG.E.U16 R23, [R6.64] ;  /* 0x0000000606177981 */ /* 0x0022a2000c1e1500 */
[C---:B0-----:R-:W-:Y:S02]  /*3360*/  IMAD R8, R0.reuse, 0x166, RZ ;  /* 0x0000016600087824 */ /* 0x041fe400078e02ff */
[----:B------:R-:W-:Y:S01]  /*3370*/  IMAD R2, R0, 0x196, RZ ;  /* 0x0000019600027824 */ /* 0x000fe200078e02ff */
[----:B------:R0:W2:Y:S02]  /*3380*/  LDG.E.U16 R13, [R4.64] ;  /* 0x00000006040d7981 */ /* 0x0000a4000c1e1500 */
[----:B------:R-:W-:Y:S01]  /*3390*/  IADD3 R8, P0, R8, R26, RZ ;  /* 0x0000001a08087210 */ /* 0x000fe20007f1e0ff */
[----:B-1----:R-:W-:-:S03]  /*33a0*/  IMAD R6, R0, 0x176, RZ ;  /* 0x0000017600067824 */ /* 0x002fc600078e02ff */
[-C--:B------:R-:W-:Y:S01]  /*33b0*/  LEA.HI.X.SX32 R9, R3, R27.reuse, 0x1, P0 ;  /* 0x0000001b03097211 */ /* 0x080fe200000f0eff */
[C---:B------:R-:W-:Y:S02]  /*33c0*/  IMAD R7, R0.reuse, 0xbb, RZ ;  /* 0x000000bb00077824 */ /* 0x040fe400078e02ff */
[----:B0-----:R-:W-:Y:S01]  /*33d0*/  IMAD R4, R0, 0x186, RZ ;  /* 0x0000018600047824 */ /* 0x001fe200078e02ff */
[-C--:B------:R-:W-:Y:S01]  /*33e0*/  IADD3 R6, P1, R6, R26.reuse, RZ ;  /* 0x0000001a06067210 */ /* 0x080fe20007f3e0ff */
[----:B------:R-:W-:Y:S01]  /*33f0*/  IMAD R5, R0, 0xc3, RZ ;  /* 0x000000c300057824 */ /* 0x000fe200078e02ff */
[-C--:B------:R-:W-:Y:S01]  /*3400*/  IADD3 R2, P0, R2, R26.reuse, RZ ;  /* 0x0000001a02027210 */ /* 0x080fe20007f1e0ff */
[----:B------:R-:W-:Y:S01]  /*3410*/  IMAD R3, R0, 0xcb, RZ ;  /* 0x000000cb00037824 */ /* 0x000fe200078e02ff */
[----:B------:R-:W-:Y:S02]  /*3420*/  IADD3 R4, P2, R4, R26, RZ ;  /* 0x0000001a04047210 */ /* 0x000fe40007f5e0ff */
[----:B------:R-:W-:-:S02]  /*3430*/  LEA.HI.X.SX32 R7, R7, R27, 0x1, P1 ;  /* 0x0000001b07077211 */ /* 0x000fc400008f0eff */
[-C--:B------:R-:W-:Y:S02]  /*3440*/  LEA.HI.X.SX32 R5, R5, R27.reuse, 0x1, P2 ;  /* 0x0000001b05057211 */ /* 0x080fe400010f0eff */
[----:B------:R-:W-:Y:S01]  /*3450*/  LEA.HI.X.SX32 R3, R3, R27, 0x1, P0 ;  /* 0x0000001b03037211 */ /* 0x000fe200000f0eff */
[----:B-----5:R0:W-:Y:S04]  /*3460*/  STL [R1+0x218], R28 ;  /* 0x0002181c01007387 */ /* 0x0201e80000100800 */
[----:B----4-:R1:W-:Y:S04]  /*3470*/  STL [R1+0x214], R25 ;  /* 0x0002141901007387 */ /* 0x0103e80000100800 */
[----:B0-----:R0:W4:Y:S04]  /*3480*/  LDG.E.U16 R28, [R4.64] ;  /* 0x00000006041c7981 */ /* 0x001128000c1e1500 */
[----:B-1----:R1:W5:Y:S04]  /*3490*/  LDG.E.U16 R25, [R2.64] ;  /* 0x0000000602197981 */ /* 0x002368000c1e1500 */
[----:B------:R0:W-:Y:S04]  /*34a0*/  STL [R1+0x210], R12 ;  /* 0x0002100c01007387 */ /* 0x0001e80000100800 */
[----:B------:R1:W-:Y:S04]  /*34b0*/  STL [R1+0x20c], R11 ;  /* 0x00020c0b01007387 */ /* 0x0003e80000100800 */
[----:B0-----:R0:W4:Y:S04]  /*34c0*/  LDG.E.U16 R12, [R8.64] ;  /* 0x00000006080c7981 */ /* 0x001128000c1e1500 */
[----:B-1----:R1:W5:Y:S01]  /*34d0*/  LDG.E.U16 R11, [R6.64] ;  /* 0x00000006060b7981 */ /* 0x002362000c1e1500 */
[----:B------:R-:W-:-:S02]  /*34e0*/  IMAD R3, R0, 0xd3, RZ ;  /* 0x000000d300037824 */ /* 0x000fc400078e02ff */
[C---:B0-----:R-:W-:Y:S02]  /*34f0*/  IMAD R8, R0.reuse, 0x1a6, RZ ;  /* 0x000001a600087824 */ /* 0x041fe400078e02ff */
[----:B-1----:R-:W-:-:S03]  /*3500*/  IMAD R6, R0, 0x1b6, RZ ;  /* 0x000001b600067824 */ /* 0x002fc600078e02ff */
[-C--:B------:R-:W-:Y:S01]  /*3510*/  IADD3 R8, P0, R8, R26.reuse, RZ ;  /* 0x0000001a08087210 */ /* 0x080fe20007f1e0ff */
[C---:B------:R-:W-:Y:S02]  /*3520*/  IMAD R4, R0.reuse, 0x1c6, RZ ;  /* 0x000001c600047824 */ /* 0x040fe400078e02ff */
[----:B------:R-:W-:Y:S01]  /*3530*/  IMAD R2, R0, 0x1d6, RZ ;  /* 0x000001d600027824 */ /* 0x000fe200078e02ff */
        /* <DEDUP_REMOVED lines=8> */
[----:B---3--:R0:W-:Y:S01]  /*35c0*/  STL [R1+0x208], R24 ;  /* 0x0002081801007387 */ /* 0x0081e20000100800 */
[-C--:B------:R-:W-:Y:S02]  /*35d0*/  LEA.HI.X.SX32 R5, R5, R27.reuse, 0x1, P2 ;  /* 0x0000001b05057211 */ /* 0x080fe400010f0eff */
[----:B------:R-:W-:Y:S01]  /*35e0*/  LEA.HI.X.SX32 R3, R3, R27, 0x1, P0 ;  /* 0x0000001b03037211 */ /* 0x000fe200000f0eff */
[----:B------:R1:W3:Y:S04]  /*35f0*/  LDG.E.U16 R29, [R6.64] ;  /* 0x00000006061d7981 */ /* 0x0002e8000c1e1500 */
[----:B--2---:R2:W-:Y:S04]  /*3600*/  STL [R1+0x204], R23 ;  /* 0x0002041701007387 */ /* 0x0045e80000100800 */
[----:B0-----:R0:W3:Y:S01]  /*3610*/  LDG.E.U16 R24, [R8.64] ;  /* 0x0000000608187981 */ /* 0x0010e2000c1e1500 */
[----:B-1----:R-:W-:-:S03]  /*3620*/  IMAD R6, R0, 0x1f6, RZ ;  /* 0x000001f600067824 */ /* 0x002fc600078e02ff */
[----:B------:R1:W-:Y:S04]  /*3630*/  STL [R1+0x200], R13 ;  /* 0x0002000d01007387 */ /* 0x0003e80000100800 */
[----:B--2---:R2:W3:Y:S01]  /*3640*/  LDG.E.U16 R23, [R2.64] ;  /* 0x0000000602177981 */ /* 0x0044e2000c1e1500 */
[----:B0-----:R-:W-:Y:S01]  /*3650*/  IMAD R8, R0, 0x1e6, RZ ;  /* 0x000001e600087824 */ /* 0x001fe200078e02ff */
[-C--:B------:R-:W-:Y:S02]  /*3660*/  IADD3 R6, P2, R6, R26.reuse, RZ ;  /* 0x0000001a06067210 */ /* 0x080fe40007f5e0ff */
[----:B-1----:R0:W3:Y:S02]  /*3670*/  LDG.E.U16 R13, [R4.64] ;  /* 0x00000006040d7981 */ /* 0x0020e4000c1e1500 */
[----:B------:R-:W-:Y:S01]  /*3680*/  IADD3 R8, P1, R8, R26, RZ ;  /* 0x0000001a08087210 */ /* 0x000fe20007f3e0ff */
[C---:B--2---:R-:W-:Y:S01]  /*3690*/  IMAD R2, R0.reuse, 0xf3, RZ ;  /* 0x000000f300027824 */ /* 0x044fe200078e02ff */
[----:B------:R-:W-:Y:S01]  /*36a0*/  STL [R1+0x1fc], R10 ;  /* 0x0001fc0a01007387 */ /* 0x000fe20000100800 */
[----:B0-----:R-:W-:-:S03]  /*36b0*/  IMAD R5, R0, 0xfb, RZ ;  /* 0x000000fb00057824 */ /* 0x001fc600078e02ff */
[-C--:B------:R-:W-:Y:S02]  /*36c0*/  LEA.HI.X.SX32 R9, R2, R27.reuse, 0x1, P1 ;  /* 0x0000001b02097211 */ /* 0x080fe400008f0eff */
[----:B------:R-:W-:Y:S01]  /*36d0*/  LEA.HI.X.SX32 R7, R5, R27, 0x1, P2 ;  /* 0x0000001b05077211 */ /* 0x000fe200010f0eff */
[----:B----4-:R-:W-:Y:S04]  /*36e0*/  STL [R1+0x1f8], R12 ;  /* 0x0001f80c01007387 */ /* 0x010fe80000100800 */
[----:B-----5:R-:W-:Y:S04]  /*36f0*/  STL [R1+0x1f4], R11 ;  /* 0x0001f40b01007387 */ /* 0x020fe80000100800 */
[----:B------:R0:W-:Y:S04]  /*3700*/  STL [R1+0x1f0], R28 ;  /* 0x0001f01c01007387 */ /* 0x0001e80000100800 */
[----:B------:R1:W-:Y:S04]  /*3710*/  STL [R1+0x1ec], R25 ;  /* 0x0001ec1901007387 */ /* 0x0003e80000100800 */
[----:B0-----:R0:W2:Y:S04]  /*3720*/  LDG.E.U16 R28, [R6.64] ;  /* 0x00000006061c7981 */ /* 0x0010a8000c1e1500 */
[----:B-1----:R1:W4:Y:S01]  /*3730*/  LDG.E.U16 R25, [R8.64] ;  /* 0x0000000608197981 */ /* 0x002322000c1e1500 */
[----:B------:R-:W-:-:S02]  /*3740*/  IMAD R11, R0, 0x56, RZ ;  /* 0x00000056000b7824 */ /* 0x000fc400078e02ff */
[C---:B------:R-:W-:Y:S02]  /*3750*/  IMAD R10, R0.reuse, 0x46, RZ ;  /* 0x00000046000a7824 */ /* 0x040fe400078e02ff */
[C---:B------:R-:W-:Y:S01]  /*3760*/  IMAD R3, R0.reuse, 0x2b, RZ ;  /* 0x0000002b00037824 */ /* 0x040fe200078e02ff */
[-C--:B------:R-:W-:Y:S01]  /*3770*/  IADD3 R2, P1, R11, R26.reuse, RZ ;  /* 0x0000001a0b027210 */ /* 0x080fe20007f3e0ff */
[----:B------:R-:W-:Y:S01]  /*3780*/  IMAD R12, R0, 0x23, RZ ;  /* 0x00000023000c7824 */ /* 0x000fe200078e02ff */
[-C--:B------:R-:W-:Y:S02]  /*3790*/  IADD3 R4, P0, R10, R26.reuse, RZ ;  /* 0x0000001a0a047210 */ /* 0x080fe40007f1e0ff */
[-C--:B------:R-:W-:Y:S02]  /*37a0*/  LEA.HI.X.SX32 R3, R3, R27.reuse, 0x1, P1 ;  /* 0x0000001b03037211 */ /* 0x080fe400008f0eff */
[----:B------:R-:W-:Y:S01]  /*37b0*/  LEA.HI.X.SX32 R5, R12, R27, 0x1, P0 ;  /* 0x0000001b0c057211 */ /* 0x000fe200000f0eff */
[----:B------:R-:W-:Y:S01]  /*37c0*/  IMAD R12, R0, 0x66, RZ ;  /* 0x00000066000c7824 */ /* 0x000fe200078e02ff */
[----:B---3--:R3:W-:Y:S04]  /*37d0*/  STL [R1+0x1e0], R24 ;  /* 0x0001e01801007387 */ /* 0x0087e80000100800 */
[----:B------:R5:W-:Y:S01]  /*37e0*/  STL [R1+0x1dc], R29 ;  /* 0x0001dc1d01007387 */ /* 0x000be20000100800 */
[----:B-1----:R-:W-:Y:S01]  /*37f0*/  IADD3 R8, P0, R12, R26, RZ ;  /* 0x0000001a0c087210 */ /* 0x002fe20007f1e0ff */
[----:B0-----:R-:W-:-:S02]  /*3800*/  IMAD R7, R0, 0x3b, RZ ;  /* 0x0000003b00077824 */ /* 0x001fc400078e02ff */
[----:B---3--:R0:W3:Y:S04]  /*3810*/  LDG.E.U16 R24, [R4.64] ;  /* 0x0000000604187981 */ /* 0x0080e8000c1e1500 */
[----:B------:R1:W-:Y:S04]  /*3820*/  STL [R1+0x1d8], R13 ;  /* 0x0001d80d01007387 */ /* 0x0003e80000100800 */
[----:B-----5:R5:W3:Y:S04]  /*3830*/  LDG.E.U16 R29, [R2.64] ;  /* 0x00000006021d7981 */ /* 0x020ae8000c1e1500 */
[----:B------:R0:W-:Y:S01]  /*3840*/  STL [R1+0x1bc], R23 ;  /* 0x0001bc1701007387 */ /* 0x0001e20000100800 */
[----:B-1----:R-:W-:-:S02]  /*3850*/  IMAD R13, R0, 0x76, RZ ;  /* 0x00000076000d7824 */ /* 0x002fc400078e02ff */
[----:B-----5:R-:W-:-:S03]  /*3860*/  IMAD R2, R0, 0x33, RZ ;  /* 0x0000003300027824 */ /* 0x020fc600078e02ff */
[-C--:B------:R-:W-:Y:S01]  /*3870*/  IADD3 R6, P1, R13, R26.reuse, RZ ;  /* 0x0000001a0d067210 */ /* 0x080fe20007f3e0ff */
[----:B0-----:R-:W-:Y:S01]  /*3880*/  IMAD R23, R0, 0x86, RZ ;  /* 0x0000008600177824 */ /* 0x001fe200078e02ff */
[-C--:B------:R-:W-:Y:S01]  /*3890*/  LEA.HI.X.SX32 R9, R2, R27.reuse, 0x1, P0 ;  /* 0x0000001b02097211 */ /* 0x080fe200000f0eff */
[----:B------:R-:W-:Y:S01]  /*38a0*/  IMAD R5, R0, 0x43, RZ ;  /* 0x0000004300057824 */ /* 0x000fe200078e02ff */
[----:B------:R-:W-:Y:S02]  /*38b0*/  LEA.HI.X.SX32 R7, R7, R27, 0x1, P1 ;  /* 0x0000001b07077211 */ /* 0x000fe400008f0eff */
[----:B------:R-:W-:-:S04]  /*38c0*/  IADD3 R4, P2, R23, R26, RZ ;  /* 0x0000001a17047210 */ /* 0x000fc80007f5e0ff */
[----:B------:R-:W-:Y:S01]  /*38d0*/  LEA.HI.X.SX32 R5, R5, R27, 0x1, P2 ;  /* 0x0000001b05057211 */ /* 0x000fe200010f0eff */
[----:B------:R0:W5:Y:S04]  /*38e0*/  LDG.E.U16 R7, [R6.64] ;  /* 0x0000000606077981 */ /* 0x000168000c1e1500 */
[----:B----4-:R-:W-:Y:S04]  /*38f0*/  STL [R1+0xf0], R25 ;  /* 0x0000f01901007387 */ /* 0x010fe80000100800 */
[----:B--2---:R1:W-:Y:S04]  /*3900*/  STL [R1+0xd8], R28 ;  /* 0x0000d81c01007387 */ /* 0x0043e80000100800 */
[----:B-1----:R1:W2:Y:S04]  /*3910*/  LDG.E.U16 R28, [R8.64] ;  /* 0x00000006081c7981 */ /* 0x0022a8000c1e1500 */
[----:B-1----:R1:W4:Y:S01]  /*3920*/  LDG.E.U16 R8, [R4.64] ;  /* 0x0000000604087981 */ /* 0x002322000c1e1500 */
[----:B------:R-:W-:-:S02]  /*3930*/  IMAD R25, R0, 0x96, RZ ;  /* 0x0000009600197824 */ /* 0x000fc400078e02ff */
[----:B------:R-:W-:-:S03]  /*3940*/  IMAD R3, R0, 0x4b, RZ ;  /* 0x0000004b00037824 */ /* 0x000fc600078e02ff */
[----:B------:R-:W-:-:S04]  /*3950*/  IADD3 R2, P0, R25, R26, RZ ;  /* 0x0000001a19027210 */ /* 0x000fc80007f1e0ff */
[----:B------:R-:W-:Y:S01]  /*3960*/  LEA.HI.X.SX32 R3, R3, R27, 0x1, P0 ;  /* 0x0000001b03037211 */ /* 0x000fe200000f0eff */
[----:B---3--:R3:W-:Y:S04]  /*3970*/  STL [R1+0x1cc], R24 ;  /* 0x0001cc1801007387 */ /* 0x0087e80000100800 */
[----:B------:R0:W4:Y:S01]  /*3980*/  LDG.E.U16 R9, [R2.64] ;  /* 0x0000000602097981 */ /* 0x000122000c1e1500 */
[----:B---3--:R-:W-:-:S03]  /*3990*/  IMAD R24, R0, 0xa6, RZ ;  /* 0x000000a600187824 */ /* 0x008fc600078e02ff */
[----:B------:R3:W-:Y:S01]  /*39a0*/  STL [R1+0x1c8], R29 ;  /* 0x0001c81d01007387 */ /* 0x0007e20000100800 */
[----:B0-----:R-:W-:Y:S01]  /*39b0*/  IMAD R2, R0, 0x53, RZ ;  /* 0x0000005300027824 */ /* 0x001fe200078e02ff */
[----:B-1----:R-:W-:Y:S02]  /*39c0*/  IADD3 R4, P0, R24, R26, RZ ;  /* 0x0000001a18047210 */ /* 0x002fe40007f1e0ff */
[----:B------:R0:W-:Y:S02]  /*39d0*/  STL.64 [R1+0xe80], R24 ;  /* 0x000e801801007387 */ /* 0x0001e40000100a00 */
[----:B------:R-:W-:Y:S01]  /*39e0*/  LEA.HI.X.SX32 R5, R2, R27, 0x1, P0 ;  /* 0x0000001b02057211 */ /* 0x000fe200000f0eff */
[C---:B---3--:R-:W-:Y:S02]  /*39f0*/  IMAD R29, R0.reuse, 0xb6, RZ ;  /* 0x000000b6001d7824 */ /* 0x048fe400078e02ff */
[----:B------:R-:W-:-:S03]  /*3a00*/  IMAD R3, R0, 0x5b, RZ ;  /* 0x0000005b00037824 */ /* 0x000fc600078e02ff */
[----:B------:R-:W-:Y:S01]  /*3a10*/  IADD3 R6, P1, R29, R26, RZ ;  /* 0x0000001a1d067210 */ /* 0x000fe20007f3e0ff */
[----:B0-----:R0:W3:Y:S04]  /*3a20*/  LDG.E.U16 R24, [R4.64] ;  /* 0x0000000604187981 */ /* 0x0010e8000c1e1500 */
[----:B--2---:R1:W-:Y:S04]  /*3a30*/  STL [R1+0x1b4], R28 ;  /* 0x0001b41c01007387 */ /* 0x0043e80000100800 */
[----:B-----5:R2:W-:Y:S01]  /*3a40*/  STL [R1+0x1b0], R7 ;  /* 0x0001b00701007387 */ /* 0x0205e20000100800 */
[----:B-1----:R-:W-:-:S03]  /*3a50*/  IMAD R28, R0, 0xc6, RZ ;  /* 0x000000c6001c7824 */ /* 0x002fc600078e02ff */
[----:B----4-:R1:W-:Y:S02]  /*3a60*/  STL [R1+0x1ac], R8 ;  /* 0x0001ac0801007387 */ /* 0x0103e40000100800 */
[----:B------:R-:W-:Y:S02]  /*3a70*/  IADD3 R2, P0, R28, R26, RZ ;  /* 0x0000001a1c027210 */ /* 0x000fe40007f1e0ff */
[----:B--2---:R-:W-:Y:S01]  /*3a80*/  LEA.HI.X.SX32 R7, R3, R27, 0x1, P1 ;  /* 0x0000001b03077211 */ /* 0x004fe200008f0eff */
[----:B-1----:R-:W-:-:S05]  /*3a90*/  IMAD R8, R0, 0x63, RZ ;  /* 0x0000006300087824 */ /* 0x002fca00078e02ff */
[----:B------:R-:W2:Y:S01]  /*3aa0*/  LDG.E.U16 R7, [R6.64] ;  /* 0x0000000606077981 */ /* 0x000ea2000c1e1500 */
[----:B------:R-:W-:-:S05]  /*3ab0*/  LEA.HI.X.SX32 R3, R8, R27, 0x1, P0 ;  /* 0x0000001b08037211 */ /* 0x000fca00000f0eff */
[----:B------:R1:W4:Y:S04]  /*3ac0*/  LDG.E.U16 R28, [R2.64] ;  /* 0x00000006021c7981 */ /* 0x000328000c1e1500 */
[----:B------:R5:W-:Y:S01]  /*3ad0*/  STL [R1+0x1a4], R9 ;  /* 0x0001a40901007387 */ /* 0x000be20000100800 */
[C---:B0-----:R-:W-:Y:S02]  /*3ae0*/  IMAD R5, R0.reuse, 0x6b, RZ ;  /* 0x0000006b00057824 */ /* 0x041fe400078e02ff */
[----:B-----5:R-:W-:-:S05]  /*3af0*/  IMAD R9, R0, 0xd6, RZ ;  /* 0x000000d600097824 */ /* 0x020fca00078e02ff */
[----:B------:R-:W-:Y:S01]  /*3b00*/  IADD3 R4, P1, R9, R26, RZ ;  /* 0x0000001a09047210 */ /* 0x000fe20007f3e0ff */
[----:B------:R-:W-:-:S03]  /*3b10*/  IMAD R8, R0, 0xe6, RZ ;  /* 0x000000e600087824 */ /* 0x000fc600078e02ff */
[-C--:B------:R-:W-:Y:S01]  /*3b20*/  LEA.HI.X.SX32 R5, R5, R27.reuse, 0x1, P1 ;  /* 0x0000001b05057211 */ /* 0x080fe200008f0eff */
[----:B---3--:R0:W-:Y:S01]  /*3b30*/  STL [R1+0x1a0], R24 ;  /* 0x0001a01801007387 */ /* 0x0081e20000100800 */
[----:B-1----:R-:W-:Y:S01]  /*3b40*/  IMAD R3, R0, 0x73, RZ ;  /* 0x0000007300037824 */ /* 0x002fe200078e02ff */
[----:B------:R-:W-:Y:S02]  /*3b50*/  IADD3 R2, P0, R8, R26, RZ ;  /* 0x0000001a08027210 */ /* 0x000fe40007f1e0ff */
[----:B0-----:R0:W3:Y:S02]  /*3b60*/  LDG.E.U16 R24, [R4.64] ;  /* 0x0000000604187981 */ /* 0x0010e4000c1e1500 */
[----:B------:R-:W-:Y:S02]  /*3b70*/  LEA.HI.X.SX32 R3, R3, R27, 0x1, P0 ;  /* 0x0000001b03037211 */ /* 0x000fe400000f0eff */
[----:B--2---:R-:W-:Y:S04]  /*3b80*/  STL [R1+0x198], R7 ;  /* 0x0001980701007387 */ /* 0x004fe80000100800 */
[----:B----4-:R1:W-:Y:S04]  /*3b90*/  STL [R1+0x194], R28 ;  /* 0x0001941c01007387 */ /* 0x0103e80000100800 */
[----:B-1----:R1:W2:Y:S01]  /*3ba0*/  LDG.E.U16 R28, [R2.64] ;  /* 0x00000006021c7981 */ /* 0x0022a2000c1e1500 */
[----:B------:R-:W-:-:S02]  /*3bb0*/  IMAD R6, R0, 0xf6, RZ ;  /* 0x000000f600067824 */ /* 0x000fc400078e02ff */
[----:B0-----:R-:W-:-:S03]  /*3bc0*/  IMAD R5, R0, 0x7b, RZ ;  /* 0x0000007b00057824 */ /* 0x001fc600078e02ff */
[-C--:B------:R-:W-:Y:S01]  /*3bd0*/  IADD3 R4, P1, R6, R26.reuse, RZ ;  /* 0x0000001a06047210 */ /* 0x080fe20007f3e0ff */
[C---:B------:R-:W-:Y:S01]  /*3be0*/  IMAD R7, R0.reuse, 0x108, RZ ;  /* 0x0000010800077824 */ /* 0x040fe200078e02ff */
[CC--:B------:R-:W-:Y:S01]  /*3bf0*/  LEA R6, P0, R0.reuse, R26.reuse, 0x3 ;  /* 0x0000001a00067211 */ /* 0x0c0fe200078018ff */
[C---:B------:R-:W-:Y:S01]  /*3c00*/  IMAD.SHL.U32 R9, R0.reuse, 0x4, RZ ;  /* 0x0000000400097824 */ /* 0x040fe200078e00ff */
[-C--:B------:R-:W-:Y:S02]  /*3c10*/  LEA.HI.X.SX32 R5, R5, R27.reuse, 0x1, P1 ;  /* 0x0000001b05057211 */ /* 0x080fe400008f0eff */
[----:B-1----:R-:W-:Y:S02]  /*3c20*/  IADD3 R2, P1, R7, R26, RZ ;  /* 0x0000001a07027210 */ /* 0x002fe40007f3e0ff */
[-C--:B------:R-:W-:Y:S02]  /*3c30*/  LEA.HI.X.SX32 R7, R9, R27.reuse, 0x1, P0 ;  /* 0x0000001b09077211 */ /* 0x080fe400000f0eff */
[----:B------:R0:W4:Y:S01]  /*3c40*/  LDG.E.U16 R9, [R4.64] ;  /* 0x0000000604097981 */ /* 0x000122000c1e1500 */
[----:B------:R-:W-:Y:S01]  /*3c50*/  IMAD R8, R0, 0x8c, RZ ;  /* 0x0000008c00087824 */ /* 0x000fe200078e02ff */
[----:B------:R-:W-:-:S02]  /*3c60*/  LEA.HI.X.SX32 R3, R15, R27, 0x1, P1 ;  /* 0x0000001b0f037211 */ /* 0x000fc400008f0eff */
[----:B---3--:R1:W-:Y:S02]  /*3c70*/  STL [R1+0x190], R24 ;  /* 0x0001901801007387 */ /* 0x0083e40000100800 */
[----:B0-----:R-:W-:Y:S02]  /*3c80*/  IADD3 R4, P0, R8, R26, RZ ;  /* 0x0000001a08047210 */ /* 0x001fe40007f1e0ff */
[----:B-1----:R0:W3:Y:S02]  /*3c90*/  LDG.E.U16 R24, [R6.64] ;  /* 0x0000000606187981 */ /* 0x0020e4000c1e1500 */
[----:B------:R-:W-:-:S05]  /*3ca0*/  LEA.HI.X.SX32 R5, R10, R27, 0x1, P0 ;  /* 0x0000001b0a057211 */ /* 0x000fca00000f0eff */
[----:B------:R1:W5:Y:S01]  /*3cb0*/  LDG.E.U16 R15, [R4.64] ;  /* 0x00000006040f7981 */ /* 0x000362000c1e1500 */
[C---:B0-----:R-:W-:Y:S02]  /*3cc0*/  IMAD R6, R0.reuse, 0x118, RZ ;  /* 0x0000011800067824 */ /* 0x041fe400078e02ff */
[----:B------:R-:W-:Y:S01]  /*3cd0*/  IMAD R7, R0, 0x128, RZ ;  /* 0x0000012800077824 */ /* 0x000fe200078e02ff */
[----:B--2---:R0:W-:Y:S04]  /*3ce0*/  STL [R1+0x188], R28 ;  /* 0x0001881c01007387 */ /* 0x0041e80000100800 */
[----:B0-----:R0:W2:Y:S02]  /*3cf0*/  LDG.E.U16 R28, [R2.64] ;  /* 0x00000006021c7981 */ /* 0x0010a4000c1e1500 */
[----:B0-----:R-:W-:-:S04]  /*3d00*/  IADD3 R2, P0, R6, R26, RZ ;  /* 0x0000001a06027210 */ /* 0x001fc80007f1e0ff */
[----:B------:R-:W-:-:S05]  /*3d10*/  LEA.HI.X.SX32 R3, R8, R27, 0x1, P0 ;  /* 0x0000001b08037211 */ /* 0x000fca00000f0eff */
[----:B------:R0:W5:Y:S01]  /*3d20*/  LDG.E.U16 R10, [R2.64] ;  /* 0x00000006020a7981 */ /* 0x000162000c1e1500 */
[----:B------:R-:W-:-:S04]  /*3d30*/  IADD3 R6, P1, R7, R26, RZ ;  /* 0x0000001a07067210 */ /* 0x000fc80007f3e0ff */
[----:B------:R-:W-:-:S05]  /*3d40*/  LEA.HI.X.SX32 R7, R14, R27, 0x1, P1 ;  /* 0x0000001b0e077211 */ /* 0x000fca00008f0eff */
[----:B------:R0:W5:Y:S04]  /*3d50*/  LDG.E.U16 R14, [R6.64] ;  /* 0x00000006060e7981 */ /* 0x000168000c1e1500 */
[----:B----4-:R4:W-:Y:S01]  /*3d60*/  STL [R1+0x17c], R9 ;  /* 0x00017c0901007387 */ /* 0x0109e20000100800 */
[C---:B-1----:R-:W-:Y:S02]  /*3d70*/  IMAD R5, R0.reuse, 0x27, RZ ;  /* 0x0000002700057824 */ /* 0x042fe400078e02ff */
[----:B----4-:R-:W-:-:S05]  /*3d80*/  IMAD R9, R0, 0x4e, RZ ;  /* 0x0000004e00097824 */ /* 0x010fca00078e02ff */
[----:B------:R-:W-:-:S04]  /*3d90*/  IADD3 R4, P0, R9, R26, RZ ;  /* 0x0000001a09047210 */ /* 0x000fc80007f1e0ff */
[-C--:B------:R-:W-:Y:S01]  /*3da0*/  LEA.HI.X.SX32 R5, R5, R27.reuse, 0x1, P0 ;  /* 0x0000001b05057211 */ /* 0x080fe200000f0eff */
[----:B---3--:R1:W-:Y:S01]  /*3db0*/  STL [R1+0x180], R24 ;  /* 0x0001801801007387 */ /* 0x0083e20000100800 */
[C---:B------:R-:W-:Y:S02]  /*3dc0*/  IMAD R8, R0.reuse, 0x9c, RZ ;  /* 0x0000009c00087824 */ /* 0x040fe400078e02ff */
[----:B0-----:R-:W-:Y:S01]  /*3dd0*/  IMAD R3, R0, 0x138, RZ ;  /* 0x0000013800037824 */ /* 0x001fe200078e02ff */
[----:B-1----:R0:W3:Y:S02]  /*3de0*/  LDG.E.U16 R24, [R4.64] ;  /* 0x0000000604187981 */ /* 0x0020e4000c1e1500 */
[-C--:B------:R-:W-:Y:S01]  /*3df0*/  IADD3 R2, P1, R8, R26.reuse, RZ ;  /* 0x0000001a08027210 */ /* 0x080fe20007f3e0ff */
[----:B------:R-:W-:Y:S01]  /*3e00*/  IMAD R7, R0, 0x148, RZ ;  /* 0x0000014800077824 */ /* 0x000fe200078e02ff */
[----:B------:R-:W-:Y:S02]  /*3e10*/  IADD3 R6, P0, R3, R26, RZ ;  /* 0x0000001a03067210 */ /* 0x000fe40007f1e0ff */
[----:B------:R-:W-:-:S02]  /*3e20*/  LEA.HI.X.SX32 R3, R9, R27, 0x1, P1 ;  /* 0x0000001b09037211 */ /* 0x000fc400008f0eff */
[-C--:B0-----:R-:W-:Y:S02]  /*3e30*/  IADD3 R4, P1, R7, R26.reuse, RZ ;  /* 0x0000001a07047210 */ /* 0x081fe40007f3e0ff */
[-C--:B------:R-:W-:Y:S02]  /*3e40*/  LEA.HI.X.SX32 R7, R8, R27.reuse, 0x1, P0 ;  /* 0x0000001b08077211 */ /* 0x080fe400000f0eff */
[----:B------:R-:W-:Y:S01]  /*3e50*/  LEA.HI.X.SX32 R5, R16, R27, 0x1, P1 ;  /* 0x0000001b10057211 */ /* 0x000fe200008f0eff */
[----:B------:R-:W-:Y:S01]  /*3e60*/  IMAD R9, R0, 0xac, RZ ;  /* 0x000000ac00097824 */ /* 0x000fe200078e02ff */
[----:B--2---:R0:W-:Y:S04]  /*3e70*/  STL [R1+0x174], R28 ;  /* 0x0001741c01007387 */ /* 0x0041e80000100800 */
[----:B-----5:R1:W-:Y:S04]  /*3e80*/  STL [R1+0x1e8], R15 ;  /* 0x0001e80f01007387 */ /* 0x0203e80000100800 */
[----:B0-----:R0:W2:Y:S04]  /*3e90*/  LDG.E.U16 R28, [R2.64] ;  /* 0x00000006021c7981 */ /* 0x0010a8000c1e1500 */
[----:B-1----:R1:W4:Y:S04]  /*3ea0*/  LDG.E.U16 R15, [R6.64] ;  /* 0x00000006060f7981 */ /* 0x002328000c1e1500 */
[----:B------:R5:W-:Y:S01]  /*3eb0*/  STL [R1+0x170], R10 ;  /* 0x0001700a01007387 */ /* 0x000be20000100800 */
[----:B0-----:R-:W-:-:S03]  /*3ec0*/  IADD3 R2, P0, R9, R26, RZ ;  /* 0x0000001a09027210 */ /* 0x001fc60007f1e0ff */
[----:B-----5:R0:W5:Y:S01]  /*3ed0*/  LDG.E.U16 R10, [R4.64] ;  /* 0x00000006040a7981 */ /* 0x020162000c1e1500 */
[----:B------:R-:W-:-:S03]  /*3ee0*/  LEA.HI.X.SX32 R3, R11, R27, 0x1, P0 ;  /* 0x0000001b0b037211 */ /* 0x000fc600000f0eff */
[----:B------:R0:W-:Y:S04]  /*3ef0*/  STL [R1+0x164], R14 ;  /* 0x0001640e01007387 */ /* 0x0001e80000100800 */
[----:B0-----:R0:W5:Y:S01]  /*3f00*/  LDG.E.U16 R14, [R2.64] ;  /* 0x00000006020e7981 */ /* 0x001162000c1e1500 */
[C---:B-1----:R-:W-:Y:S02]  /*3f10*/  IMAD R6, R0.reuse, 0x158, RZ ;  /* 0x0000015800067824 */ /* 0x042fe400078e02ff */
[----:B------:R-:W-:-:S03]  /*3f20*/  IMAD R7, R0, 0x168, RZ ;  /* 0x0000016800077824 */ /* 0x000fc600078e02ff */
[-C--:B------:R-:W-:Y:S01]  /*3f30*/  IADD3 R4, P0, R6, R26.reuse, RZ ;  /* 0x0000001a06047210 */ /* 0x080fe20007f1e0ff */
[C---:B------:R-:W-:Y:S01]  /*3f40*/  IMAD R8, R0.reuse, 0x5e, RZ ;  /* 0x0000005e00087824 */ /* 0x040fe200078e02ff */
[-C--:B------:R-:W-:Y:S02]  /*3f50*/  IADD3 R6, P1, R7, R26.reuse, RZ ;  /* 0x0000001a07067210 */ /* 0x080fe40007f3e0ff */
[-C--:B------:R-:W-:Y:S01]  /*3f60*/  LEA.HI.X.SX32 R5, R9, R27.reuse, 0x1, P0 ;  /* 0x0000001b09057211 */ /* 0x080fe200000f0eff */
[C---:B------:R-:W-:Y:S01]  /*3f70*/  IMAD R9, R0.reuse, 0xbc, RZ ;  /* 0x000000bc00097824 */ /* 0x040fe200078e02ff */
[----:B------:R-:W-:Y:S01]  /*3f80*/  LEA.HI.X.SX32 R7, R17, R27, 0x1, P1 ;  /* 0x0000001b11077211 */ /* 0x000fe200008f0eff */
[----:B0-----:R-:W-:Y:S01]  /*3f90*/  IMAD R3, R0, 0x2f, RZ ;  /* 0x0000002f00037824 */ /* 0x001fe200078e02ff */
[----:B------:R-:W-:-:S03]  /*3fa0*/  IADD3 R2, P0, R8, R26, RZ ;  /* 0x0000001a08027210 */ /* 0x000fc60007f1e0ff */
[----:B------:R0:W5:Y:S04]  /*3fb0*/  LDG.E.U16 R11, [R6.64] ;  /* 0x00000006060b7981 */ /* 0x000168000c1e1500 */
[----:B---3--:R1:W-:Y:S01]  /*3fc0*/  STL [R1+0x1e4], R24 ;  /* 0x0001e41801007387 */ /* 0x0083e20000100800 */
[----:B------:R-:W-:Y:S01]  /*3fd0*/  LEA.HI.X.SX32 R3, R3, R27, 0x1, P0 ;  /* 0x0000001b03037211 */ /* 0x000fe200000f0eff */
[----:B0-----:R-:W-:-:S04]  /*3fe0*/  IMAD R6, R0, 0x178, RZ ;  /* 0x0000017800067824 */ /* 0x001fc800078e02ff */
[----:B------:R0:W3:Y:S04]  /*3ff0*/  LDG.E.U16 R17, [R2.64] ;  /* 0x0000000602117981 */ /* 0x0000e8000c1e1500 */
[----:B-1----:R1:W3:Y:S02]  /*4000*/  LDG.E.U16 R24, [R4.64] ;  /* 0x0000000604187981 */ /* 0x0022e4000c1e1500 */
[----:B-1----:R-:W-:-:S04]  /*4010*/  IADD3 R4, P1, R9, R26, RZ ;  /* 0x0000001a09047210 */ /* 0x002fc80007f3e0ff */
[----:B------:R-:W-:Y:S01]  /*4020*/  LEA.HI.X.SX32 R5, R8, R27, 0x1, P1 ;  /* 0x0000001b08057211 */ /* 0x000fe200008f0eff */
[----:B------:R-:W-:Y:S01]  /*4030*/  IMAD R8, R0, 0x188, RZ ;  /* 0x0000018800087824 */ /* 0x000fe200078e02ff */
[----:B0-----:R-:W-:-:S03]  /*4040*/  IADD3 R2, P0, R6, R26, RZ ;  /* 0x0000001a06027210 */ /* 0x001fc60007f1e0ff */
[----:B------:R0:W3:Y:S01]  /*4050*/  LDG.E.U16 R16, [R4.64] ;  /* 0x0000000604107981 */ /* 0x0000e2000c1e1500 */
[----:B------:R-:W-:Y:S01]  /*4060*/  IADD3 R8, P1, R8, R26, RZ ;  /* 0x0000001a08087210 */ /* 0x000fe20007f3e0ff */
[----:B------:R-:W-:Y:S01]  /*4070*/  IMAD R7, R0, 0x1a8, RZ ;  /* 0x000001a800077824 */ /* 0x000fe200078e02ff */
[-C--:B------:R-:W-:Y:S02]  /*4080*/  LEA.HI.X.SX32 R3, R9, R27.reuse, 0x1, P0 ;  /* 0x0000001b09037211 */ /* 0x080fe400000f0eff */
[----:B------:R-:W-:Y:S01]  /*4090*/  LEA.HI.X.SX32 R9, R18, R27, 0x1, P1 ;  /* 0x0000001b12097211 */ /* 0x000fe200008f0eff */
[C---:B0-----:R-:W-:Y:S02]  /*40a0*/  IMAD R5, R0.reuse, 0xcc, RZ ;  /* 0x000000cc00057824 */ /* 0x041fe400078e02ff */
[----:B------:R-:W-:-:S03]  /*40b0*/  IMAD R4, R0, 0x198, RZ ;  /* 0x0000019800047824 */ /* 0x000fc600078e02ff */
[-C--:B------:R-:W-:Y:S02]  /*40c0*/  IADD3 R6, P0, R5, R26.reuse, RZ ;  /* 0x0000001a05067210 */ /* 0x080fe40007f1e0ff */
[----:B------:R-:W-:-:S04]  /*40d0*/  IADD3 R4, P2, R4, R26, RZ ;  /* 0x0000001a04047210 */ /* 0x000fc80007f5e0ff */
[----:B------:R-:W-:Y:S01]  /*40e0*/  LEA.HI.X.SX32 R5, R5, R27, 0x1, P2 ;  /* 0x0000001b05057211 */ /* 0x000fe200010f0eff */
[----:B--2---:R0:W-:Y:S04]  /*40f0*/  STL [R1+0x1d0], R28 ;  /* 0x0001d01c01007387 */ /* 0x0041e80000100800 */
[----:B----4-:R1:W-:Y:S04]  /*4100*/  STL [R1+0x160], R15 ;  /* 0x0001600f01007387 */ /* 0x0103e80000100800 */
[----:B0-----:R0:W2:Y:S04]  /*4110*/  LDG.E.U16 R28, [R2.64] ;  /* 0x00000006021c7981 */ /* 0x0010a8000c1e1500 */
[----:B-1----:R1:W4:Y:S04]  /*4120*/  LDG.E.U16 R15, [R4.64] ;  /* 0x00000006040f7981 */ /* 0x002328000c1e1500 */
[----:B-----5:R5:W-:Y:S01]  /*4130*/  STL [R1+0x15c], R10 ;  /* 0x00015c0a01007387 */ /* 0x020be20000100800 */
[----:B0-----:R-:W-:-:S02]  /*4140*/  IADD3 R2, P1, R7, R26, RZ ;  /* 0x0000001a07027210 */ /* 0x001fc40007f3e0ff */
[-C--:B------:R-:W-:Y:S01]  /*4150*/  LEA.HI.X.SX32 R7, R12, R27.reuse, 0x1, P0 ;  /* 0x0000001b0c077211 */ /* 0x080fe200000f0eff */
[----:B-----5:R0:W5:Y:S01]  /*4160*/  LDG.E.U16 R10, [R8.64] ;  /* 0x00000006080a7981 */ /* 0x020162000c1e1500 */
[----:B------:R-:W-:-:S03]  /*4170*/  LEA.HI.X.SX32 R3, R20, R27, 0x1, P1 ;  /* 0x0000001b14037211 */ /* 0x000fc600008f0eff */
[----:B------:R0:W4:Y:S04]  /*4180*/  LDG.E.U16 R18, [R6.64] ;  /* 0x0000000606127981 */ /* 0x000128000c1e1500 */
[----:B------:R0:W-:Y:S04]  /*4190*/  STL [R1+0x1c4], R14 ;  /* 0x0001c40e01007387 */ /* 0x0001e80000100800 */
[----:B0-----:R0:W4:Y:S01]  /*41a0*/  LDG.E.U16 R14, [R2.64] ;  /* 0x00000006020e7981 */ /* 0x001122000c1e1500 */
[C---:B-1----:R-:W-:Y:S02]  /*41b0*/  IMAD R5, R0.reuse, 0x6e, RZ ;  /* 0x0000006e00057824 */ /* 0x042fe400078e02ff */
[----:B------:R-:W-:-:S02]  /*41c0*/  IMAD R9, R0, 0xdc, RZ ;  /* 0x000000dc00097824 */ /* 0x000fc400078e02ff */
[C---:B------:R-:W-:Y:S02]  /*41d0*/  IMAD R8, R0.reuse, 0x1b8, RZ ;  /* 0x000001b800087824 */ /* 0x040fe400078e02ff */
[C---:B------:R-:W-:Y:S02]  /*41e0*/  IMAD R4, R0.reuse, 0x1c8, RZ ;  /* 0x000001c800047824 */ /* 0x040fe400078e02ff */
[----:B0-----:R-:W-:Y:S01]  /*41f0*/  IMAD R3, R0, 0x37, RZ ;  /* 0x0000003700037824 */ /* 0x001fe200078e02ff */
[-C--:B------:R-:W-:Y:S02]  /*4200*/  IADD3 R2, P0, R5, R26.reuse, RZ ;  /* 0x0000001a05027210 */ /* 0x080fe40007f1e0ff */
[-C--:B------:R-:W-:Y:S02]  /*4210*/  IADD3 R6, P1, R9, R26.reuse, RZ ;  /* 0x0000001a09067210 */ /* 0x080fe40007f3e0ff */
[----:B------:R-:W-:Y:S01]  /*4220*/  LEA.HI.X.SX32 R3, R3, R27, 0x1, P0 ;  /* 0x0000001b03037211 */ /* 0x000fe200000f0eff */
[----:B---3--:R0:W-:Y:S01]  /*4230*/  STL [R1+0x158], R24 ;  /* 0x0001581801007387 */ /* 0x0081e20000100800 */
[----:B------:R-:W-:-:S03]  /*4240*/  IADD3 R8, P2, R8, R26, RZ ;  /* 0x0000001a08087210 */ /* 0x000fc60007f5e0ff */
[----:B------:R1:W-:Y:S01]  /*4250*/  STL [R1+0x154], R11 ;  /* 0x0001540b01007387 */ /* 0x0003e20000100800 */
[-C--:B------:R-:W-:Y:S02]  /*4260*/  IADD3 R4, P3, R4, R26.reuse, RZ ;  /* 0x0000001a04047210 */ /* 0x080fe40007f7e0ff */
[-C--:B------:R-:W-:Y:S02]  /*4270*/  LEA.HI.X.SX32 R7, R5, R27.reuse, 0x1, P1 ;  /* 0x0000001b05077211 */ /* 0x080fe400008f0eff */
[-C--:B------:R-:W-:Y:S01]  /*4280*/  LEA.HI.X.SX32 R9, R9, R27.reuse, 0x1, P2 ;  /* 0x0000001b09097211 */ /* 0x080fe200010f0eff */
[----:B0-----:R0:W3:Y:S01]  /*4290*/  LDG.E.U16 R24, [R2.64] ;  /* 0x0000000602187981 */ /* 0x0010e2000c1e1500 */
[----:B-1----:R-:W-:Y:S01]  /*42a0*/  IMAD R11, R0, 0xec, RZ ;  /* 0x000000ec000b7824 */ /* 0x002fe200078e02ff */
[----:B------:R-:W-:Y:S02]  /*42b0*/  LEA.HI.X.SX32 R5, R21, R27, 0x1, P3 ;  /* 0x0000001b15057211 */ /* 0x000fe400018f0eff */
[----:B------:R1:W-:Y:S02]  /*42c0*/  STL [R1+0x1b8], R17 ;  /* 0x0001b81101007387 */ /* 0x0003e40000100800 */
[----:B0-----:R-:W-:-:S02]  /*42d0*/  IADD3 R2, P0, R11, R26, RZ ;  /* 0x0000001a0b027210 */ /* 0x001fc40007f1e0ff */
[----:B------:R0:W3:Y:S02]  /*42e0*/  LDG.E.U16 R21, [R6.64] ;  /* 0x0000000606157981 */ /* 0x0000e4000c1e1500 */
[----:B------:R-:W-:Y:S02]  /*42f0*/  LEA.HI.X.SX32 R3, R13, R27, 0x1, P0 ;  /* 0x0000001b0d037211 */ /* 0x000fe400000f0eff */
[----:B------:R0:W3:Y:S04]  /*4300*/  LDG.E.U16 R20, [R8.64] ;  /* 0x0000000608147981 */ /* 0x0000e8000c1e1500 */
[----:B-1----:R1:W3:Y:S01]  /*4310*/  LDG.E.U16 R17, [R4.64] ;  /* 0x0000000604117981 */ /* 0x0022e2000c1e1500 */
[----:B0-----:R-:W-:-:S03]  /*4320*/  IMAD R6, R0, 0x1d8, RZ ;  /* 0x000001d800067824 */ /* 0x001fc600078e02ff */
[----:B------:R0:W-:Y:S01]  /*4330*/  STL [R1+0x1a8], R16 ;  /* 0x0001a81001007387 */ /* 0x0001e20000100800 */
[----:B------:R-:W-:Y:S01]  /*4340*/  IMAD R8, R0, 0x1e8, RZ ;  /* 0x000001e800087824 */ /* 0x000fe200078e02ff */
[----:B------:R-:W-:Y:S01]  /*4350*/  IADD3 R6, P0, R6, R26, RZ ;  /* 0x0000001a06067210 */ /* 0x000fe20007f1e0ff */
[----:B-1----:R-:W-:-:S03]  /*4360*/  IMAD R5, R0, 0x7e, RZ ;  /* 0x0000007e00057824 */ /* 0x002fc600078e02ff */
[----:B------:R-:W-:Y:S01]  /*4370*/  LEA.HI.X.SX32 R7, R11, R27, 0x1, P0 ;  /* 0x0000001b0b077211 */ /* 0x000fe200000f0eff */
[----:B0-----:R0:W3:Y:S01]  /*4380*/  LDG.E.U16 R16, [R2.64] ;  /* 0x0000000602107981 */ /* 0x0010e2000c1e1500 */
[----:B------:R-:W-:Y:S01]  /*4390*/  IADD3 R8, P2, R8, R26, RZ ;  /* 0x0000001a08087210 */ /* 0x000fe20007f5e0ff */
[----:B------:R-:W-:-:S03]  /*43a0*/  IMAD R12, R0, 0x3f, RZ ;  /* 0x0000003f000c7824 */ /* 0x000fc600078e02ff */
[----:B------:R-:W-:Y:S01]  /*43b0*/  LEA.HI.X.SX32 R9, R22, R27, 0x1, P2 ;  /* 0x0000001b16097211 */ /* 0x000fe200010f0eff */
[C---:B0-----:R-:W-:Y:S01]  /*43c0*/  IMAD R3, R0.reuse, 0x1f8, RZ ;  /* 0x000001f800037824 */ /* 0x041fe200078e02ff */
[----:B------:R-:W-:Y:S01]  /*43d0*/  IADD3 R2, P0, R5, R26, RZ ;  /* 0x0000001a05027210 */ /* 0x000fe20007f1e0ff */
[----:B--2---:R-:W-:Y:S04]  /*43e0*/  STL [R1+0x150], R28 ;  /* 0x0001501c01007387 */ /* 0x004fe80000100800 */
[----:B-----5:R0:W-:Y:S04]  /*43f0*/  STL [R1+0x14c], R10 ;  /* 0x00014c0a01007387 */ /* 0x0201e80000100800 */
[----:B----4-:R1:W-:Y:S01]  /*4400*/  STL [R1+0x19c], R18 ;  /* 0x00019c1201007387 */ /* 0x0103e20000100800 */
[----:B0-----:R-:W-:-:S03]  /*4410*/  IMAD R10, R0, 0xfc, RZ ;  /* 0x000000fc000a7824 */ /* 0x001fc600078e02ff */
[----:B-1----:R0:W2:Y:S02]  /*4420*/  LDG.E.U16 R18, [R6.64] ;  /* 0x0000000606127981 */ /* 0x0020a4000c1e1500 */
[----:B------:R-:W-:-:S04]  /*4430*/  IADD3 R4, P1, R10, R26, RZ ;  /* 0x0000001a0a047210 */ /* 0x000fc80007f3e0ff */
[-C--:B------:R-:W-:Y:S02]  /*4440*/  LEA.HI.X.SX32 R5, R5, R27.reuse, 0x1, P1 ;  /* 0x0000001b05057211 */ /* 0x080fe400008f0eff */
[----:B0-----:R-:W-:Y:S01]  /*4450*/  IADD3 R6, P2, R3, R26, RZ ;  /* 0x0000001a03067210 */ /* 0x001fe20007f5e0ff */
[----:B------:R0:W-:Y:S01]  /*4460*/  STL [R1+0x148], R15 ;  /* 0x0001480f01007387 */ /* 0x0001e20000100800 */
[-C--:B------:R-:W-:Y:S02]  /*4470*/  LEA.HI.X.SX32 R3, R12, R27.reuse, 0x1, P0 ;  /* 0x0000001b0c037211 */ /* 0x080fe400000f0eff */
[----:B------:R-:W-:Y:S01]  /*4480*/  LEA.HI.X.SX32 R7, R10, R27, 0x1, P2 ;  /* 0x0000001b0a077211 */ /* 0x000fe200010f0eff */
[----:B------:R1:W-:Y:S04]  /*4490*/  STL [R1+0x144], R14 ;  /* 0x0001440e01007387 */ /* 0x0003e80000100800 */
[----:B------:R4:W5:Y:S04]  /*44a0*/  LDG.E.U16 R13, [R4.64] ;  /* 0x00000006040d7981 */ /* 0x000968000c1e1500 */
[----:B0-----:R0:W5:Y:S04]  /*44b0*/  LDG.E.U16 R15, [R8.64] ;  /* 0x00000006080f7981 */ /* 0x001168000c1e1500 */
[----:B-1----:R1:W5:Y:S04]  /*44c0*/  LDG.E.U16 R14, [R2.64] ;  /* 0x00000006020e7981 */ /* 0x002368000c1e1500 */
[----:B------:R4:W5:Y:S01]  /*44d0*/  LDG.E.U16 R12, [R6.64] ;  /* 0x00000006060c7981 */ /* 0x000962000c1e1500 */
[----:B0-----:R-:W-:-:S02]  /*44e0*/  IMAD R8, R0, 0x10a, RZ ;  /* 0x0000010a00087824 */ /* 0x001fc400078e02ff */
[----:B-1----:R-:W-:-:S03]  /*44f0*/  IMAD R3, R0, 0x85, RZ ;  /* 0x0000008500037824 */ /* 0x002fc600078e02ff */
[-C--:B------:R-:W-:Y:S01]  /*4500*/  IADD3 R8, P0, R8, R26.reuse, RZ ;  /* 0x0000001a08087210 */ /* 0x080fe20007f1e0ff */
[C---:B------:R-:W-:Y:S02]  /*4510*/  IMAD R2, R0.reuse, 0x13a, RZ ;  /* 0x0000013a00027824 */ /* 0x040fe400078e02ff */
[C---:B----4-:R-:W-:Y:S02]  /*4520*/  IMAD R6, R0.reuse, 0x11a, RZ ;  /* 0x0000011a00067824 */ /* 0x050fe400078e02ff */
[C---:B------:R-:W-:Y:S01]  /*4530*/  IMAD R4, R0.reuse, 0x12a, RZ ;  /* 0x0000012a00047824 */ /* 0x040fe200078e02ff */
[----:B------:R-:W-:Y:S01]  /*4540*/  LEA.HI.X.SX32 R9, R3, R27, 0x1, P0 ;  /* 0x0000001b03097211 */ /* 0x000fe200000f0eff */
[----:B------:R-:W-:Y:S01]  /*4550*/  IMAD R7, R0, 0x8d, RZ ;  /* 0x0000008d00077824 */ /* 0x000fe200078e02ff */
[-C--:B------:R-:W-:Y:S01]  /*4560*/  IADD3 R6, P1, R6, R26.reuse, RZ ;  /* 0x0000001a06067210 */ /* 0x080fe20007f3e0ff */
[----:B------:R-:W-:Y:S01]  /*4570*/  IMAD R3, R0, 0x9d, RZ ;  /* 0x0000009d00037824 */ /* 0x000fe200078e02ff */
[-C--:B------:R-:W-:Y:S01]  /*4580*/  IADD3 R2, P0, R2, R26.reuse, RZ ;  /* 0x0000001a02027210 */ /* 0x080fe20007f1e0ff */
[----:B------:R-:W-:Y:S01]  /*4590*/  IMAD R5, R0, 0x95, RZ ;  /* 0x0000009500057824 */ /* 0x000fe200078e02ff */
[----:B---3--:R-:W-:Y:S01]  /*45a0*/  STL [R1+0x18c], R24 ;  /* 0x00018c1801007387 */ /* 0x008fe20000100800 */
[----:B------:R-:W-:-:S03]  /*45b0*/  IADD3 R4, P2, R4, R26, RZ ;  /* 0x0000001a04047210 */ /* 0x000fc60007f5e0ff */
[----:B------:R-:W-:Y:S01]  /*45c0*/  STL [R1+0x184], R21 ;  /* 0x0001841501007387 */ /* 0x000fe20000100800 */
[-C--:B------:R-:W-:Y:S02]  /*45d0*/  LEA.HI.X.SX32 R7, R7, R27.reuse, 0x1, P1 ;  /* 0x0000001b07077211 */ /* 0x080fe400008f0eff */
[-C--:B------:R-:W-:Y:S01]  /*45e0*/  LEA.HI.X.SX32 R3, R3, R27.reuse, 0x1, P0 ;  /* 0x0000001b03037211 */ /* 0x080fe200000f0eff */
[----:B------:R-:W-:Y:S01]  /*45f0*/  STL [R1+0x140], R20 ;  /* 0x0001401401007387 */ /* 0x000fe20000100800 */
[----:B------:R-:W-:-:S03]  /*4600*/  LEA.HI.X.SX32 R5, R5, R27, 0x1, P2 ;  /* 0x0000001b05057211 */ /* 0x000fc600010f0eff */
[----:B------:R0:W-:Y:S04]  /*4610*/  STL [R1+0x13c], R17 ;  /* 0x00013c1101007387 */ /* 0x0001e80000100800 */
[----:B------:R1:W-:Y:S04]  /*4620*/  STL [R1+0x178], R16 ;  /* 0x0001781001007387 */ /* 0x0003e80000100800 */
[----:B------:R3:W4:Y:S04]  /*4630*/  LDG.E.U16 R10, [R2.64] ;  /* 0x00000006020a7981 */ /* 0x000728000c1e1500 */
[----:B0-----:R0:W4:Y:S04]  /*4640*/  LDG.E.U16 R17, [R8.64] ;  /* 0x0000000608117981 */ /* 0x001128000c1e1500 */
[----:B-1----:R1:W4:Y:S01]  /*4650*/  LDG.E.U16 R16, [R6.64] ;  /* 0x0000000606107981 */ /* 0x002322000c1e1500 */
[----:B---3--:R-:W-:-:S03]  /*4660*/  IMAD R3, R0, 0xa5, RZ ;  /* 0x000000a500037824 */ /* 0x008fc600078e02ff */
[----:B------:R3:W4:Y:S01]  /*4670*/  LDG.E.U16 R11, [R4.64] ;  /* 0x00000006040b7981 */ /* 0x000722000c1e1500 */
[C---:B0-----:R-:W-:Y:S02]  /*4680*/  IMAD R8, R0.reuse, 0x14a, RZ ;  /* 0x0000014a00087824 */ /* 0x041fe400078e02ff */
[C---:B------:R-:W-:Y:S02]  /*4690*/  IMAD R2, R0.reuse, 0x17a, RZ ;  /* 0x0000017a00027824 */ /* 0x040fe400078e02ff */
[----:B-1----:R-:W-:Y:S01]  /*46a0*/  IMAD R6, R0, 0x15a, RZ ;  /* 0x0000015a00067824 */ /* 0x002fe200078e02ff */
[----:B------:R-:W-:Y:S01]  /*46b0*/  IADD3 R8, P0, R8, R26, RZ ;  /* 0x0000001a08087210 */ /* 0x000fe20007f1e0ff */
[----:B---3--:R-:W-:-:S03]  /*46c0*/  IMAD R4, R0, 0x16a, RZ ;  /* 0x0000016a00047824 */ /* 0x008fc600078e02ff */
[-C--:B------:R-:W-:Y:S01]  /*46d0*/  IADD3 R6, P1, R6, R26.reuse, RZ ;  /* 0x0000001a06067210 */ /* 0x080fe20007f3e0ff */
[C---:B------:R-:W-:Y:S01]  /*46e0*/  IMAD R7, R0.reuse, 0xad, RZ ;  /* 0x000000ad00077824 */ /* 0x040fe200078e02ff */
[-C--:B------:R-:W-:Y:S01]  /*46f0*/  LEA.HI.X.SX32 R9, R3, R27.reuse, 0x1, P0 ;  /* 0x0000001b03097211 */ /* 0x080fe200000f0eff */
[----:B------:R-:W-:Y:S01]  /*4700*/  IMAD R5, R0, 0xb5, RZ ;  /* 0x000000b500057824 */ /* 0x000fe200078e02ff */
[-C--:B------:R-:W-:Y:S01]  /*4710*/  IADD3 R4, P2, R4, R26.reuse, RZ ;  /* 0x0000001a04047210 */ /* 0x080fe20007f5e0ff */
[----:B------:R-:W-:Y:S01]  /*4720*/  IMAD R3, R0, 0xbd, RZ ;  /* 0x000000bd00037824 */ /* 0x000fe200078e02ff */
[----:B------:R-:W-:Y:S02]  /*4730*/  IADD3 R2, P0, R2, R26, RZ ;  /* 0x0000001a02027210 */ /* 0x000fe40007f1e0ff */
[-C--:B------:R-:W-:Y:S02]  /*4740*/  LEA.HI.X.SX32 R7, R7, R27.reuse, 0x1, P1 ;  /* 0x0000001b07077211 */ /* 0x080fe400008f0eff */
[----:B------:R-:W-:-:S02]  /*4750*/  LEA.HI.X.SX32 R5, R5, R27, 0x1, P2 ;  /* 0x0000001b05057211 */ /* 0x000fc400010f0eff */
[----:B------:R-:W-:Y:S01]  /*4760*/  LEA.HI.X.SX32 R3, R3, R27, 0x1, P0 ;  /* 0x0000001b03037211 */ /* 0x000fe200000f0eff */
[----:B--2---:R-:W-:Y:S04]  /*4770*/  STL [R1+0x138], R18 ;  /* 0x0001381201007387 */ /* 0x004fe80000100800 */
[----:B-----5:R0:W-:Y:S04]  /*4780*/  STL [R1+0xec], R15 ;  /* 0x0000ec0f01007387 */ /* 0x0201e80000100800 */
[----:B------:R1:W-:Y:S04]  /*4790*/  STL [R1+0x16c], R14 ;  /* 0x00016c0e01007387 */ /* 0x0003e80000100800 */
[----:B------:R2:W-:Y:S04]  /*47a0*/  STL [R1+0x168], R13 ;  /* 0x0001680d01007387 */ /* 0x0005e80000100800 */
[----:B0-----:R0:W3:Y:S04]  /*47b0*/  LDG.E.U16 R15, [R8.64] ;  /* 0x00000006080f7981 */ /* 0x0010e8000c1e1500 */
[----:B-1----:R1:W5:Y:S04]  /*47c0*/  LDG.E.U16 R14, [R6.64] ;  /* 0x00000006060e7981 */ /* 0x002368000c1e1500 */
[----:B------:R0:W-:Y:S04]  /*47d0*/  STL [R1+0xd4], R12 ;  /* 0x0000d40c01007387 */ /* 0x0001e80000100800 */
[----:B--2---:R2:W5:Y:S04]  /*47e0*/  LDG.E.U16 R13, [R4.64] ;  /* 0x00000006040d7981 */ /* 0x004568000c1e1500 */
[----:B0-----:R0:W5:Y:S01]  /*47f0*/  LDG.E.U16 R12, [R2.64] ;  /* 0x00000006020c7981 */ /* 0x001162000c1e1500 */
[----:B------:R-:W-:-:S02]  /*4800*/  IMAD R8, R0, 0x18a, RZ ;  /* 0x0000018a00087824 */ /* 0x000fc400078e02ff */
[C---:B-1----:R-:W-:Y:S02]  /*4810*/  IMAD R6, R0.reuse, 0x19a, RZ ;  /* 0x0000019a00067824 */ /* 0x042fe400078e02ff */
[----:B--2---:R-:W-:Y:S01]  /*4820*/  IMAD R4, R0, 0x1aa, RZ ;  /* 0x000001aa00047824 */ /* 0x004fe200078e02ff */
[-C--:B------:R-:W-:Y:S01]  /*4830*/  IADD3 R8, P0, R8, R26.reuse, RZ ;  /* 0x0000001a08087210 */ /* 0x080fe20007f1e0ff */
[C---:B------:R-:W-:Y:S02]  /*4840*/  IMAD R7, R0.reuse, 0xcd, RZ ;  /* 0x000000cd00077824 */ /* 0x040fe400078e02ff */
[C---:B0-----:R-:W-:Y:S02]  /*4850*/  IMAD R3, R0.reuse, 0xc5, RZ ;  /* 0x000000c500037824 */ /* 0x041fe400078e02ff */
[----:B------:R-:W-:Y:S01]  /*4860*/  IMAD R2, R0, 0x1ba, RZ ;  /* 0x000001ba00027824 */ /* 0x000fe200078e02ff */
[-C--:B------:R-:W-:Y:S01]  /*4870*/  IADD3 R6, P1, R6, R26.reuse, RZ ;  /* 0x0000001a06067210 */ /* 0x080fe20007f3e0ff */
[----:B------:R-:W-:Y:S01]  /*4880*/  IMAD R5, R0, 0xd5, RZ ;  /* 0x000000d500057824 */ /* 0x000fe200078e02ff */
[----:B------:R-:W-:-:S02]  /*4890*/  IADD3 R4, P2, R4, R26, RZ ;  /* 0x0000001a04047210 */ /* 0x000fc40007f5e0ff */
[-C--:B------:R-:W-:Y:S01]  /*48a0*/  LEA.HI.X.SX32 R9, R3, R27.reuse, 0x1, P0 ;  /* 0x0000001b03097211 */ /* 0x080fe200000f0eff */
[----:B------:R-:W-:Y:S01]  /*48b0*/  IMAD R3, R0, 0xdd, RZ ;  /* 0x000000dd00037824 */ /* 0x000fe200078e02ff */
[----:B------:R-:W-:Y:S02]  /*48c0*/  IADD3 R2, P0, R2, R26, RZ ;  /* 0x0000001a02027210 */ /* 0x000fe40007f1e0ff */
[-C--:B------:R-:W-:Y:S01]  /*48d0*/  LEA.HI.X.SX32 R7, R7, R27.reuse, 0x1, P1 ;  /* 0x0000001b07077211 */ /* 0x080fe200008f0eff */
[----:B----4-:R0:W-:Y:S01]  /*48e0*/  STL [R1+0x12c], R17 ;  /* 0x00012c1101007387 */ /* 0x0101e20000100800 */
[-C--:B------:R-:W-:Y:S02]  /*48f0*/  LEA.HI.X.SX32 R5, R5, R27.reuse, 0x1, P2 ;  /* 0x0000001b05057211 */ /* 0x080fe400010f0eff */
[----:B------:R-:W-:Y:S01]  /*4900*/  LEA.HI.X.SX32 R3, R3, R27, 0x1, P0 ;  /* 0x0000001b03037211 */ /* 0x000fe200000f0eff */
[----:B------:R1:W-:Y:S04]  /*4910*/  STL [R1+0x128], R16 ;  /* 0x0001281001007387 */ /* 0x0003e80000100800 */
[----:B------:R2:W-:Y:S04]  /*4920*/  STL [R1+0x124], R11 ;  /* 0x0001240b01007387 */ /* 0x0005e80000100800 */
[----:B0-----:R0:W4:Y:S04]  /*4930*/  LDG.E.U16 R17, [R6.64] ;  /* 0x0000000606117981 */ /* 0x001128000c1e1500 */
[----:B-1----:R1:W4:Y:S04]  /*4940*/  LDG.E.U16 R16, [R8.64] ;  /* 0x0000000608107981 */ /* 0x002328000c1e1500 */
[----:B--2---:R2:W4:Y:S01]  /*4950*/  LDG.E.U16 R11, [R4.64] ;  /* 0x00000006040b7981 */ /* 0x004522000c1e1500 */
[----:B0-----:R-:W-:-:S03]  /*4960*/  IMAD R6, R0, 0x1da, RZ ;  /* 0x000001da00067824 */ /* 0x001fc600078e02ff */
[----:B------:R0:W-:Y:S01]  /*4970*/  STL [R1+0x120], R10 ;  /* 0x0001200a01007387 */ /* 0x0001e20000100800 */
[C---:B-1----:R-:W-:Y:S02]  /*4980*/  IMAD R8, R0.reuse, 0x1ca, RZ ;  /* 0x000001ca00087824 */ /* 0x042fe400078e02ff */
[----:B--2---:R-:W-:-:S03]  /*4990*/  IMAD R4, R0, 0x1ea, RZ ;  /* 0x000001ea00047824 */ /* 0x004fc600078e02ff */
[-C--:B------:R-:W-:Y:S01]  /*49a0*/  IADD3 R8, P0, R8, R26.reuse, RZ ;  /* 0x0000001a08087210 */ /* 0x080fe20007f1e0ff */
[C---:B------:R-:W-:Y:S01]  /*49b0*/  IMAD R7, R0.reuse, 0xed, RZ ;  /* 0x000000ed00077824 */ /* 0x040fe200078e02ff */
[----:B0-----:R0:W2:Y:S01]  /*49c0*/  LDG.E.U16 R10, [R2.64] ;  /* 0x00000006020a7981 */ /* 0x0010a2000c1e1500 */
[----:B------:R-:W-:Y:S01]  /*49d0*/  IMAD R5, R0, 0xf5, RZ ;  /* 0x000000f500057824 */ /* 0x000fe200078e02ff */
[-C--:B------:R-:W-:Y:S02]  /*49e0*/  IADD3 R6, P1, R6, R26.reuse, RZ ;  /* 0x0000001a06067210 */ /* 0x080fe40007f3e0ff */
[----:B------:R-:W-:Y:S01]  /*49f0*/  IADD3 R4, P2, R4, R26, RZ ;  /* 0x0000001a04047210 */ /* 0x000fe20007f5e0ff */
[C---:B0-----:R-:W-:Y:S01]  /*4a00*/  IMAD R3, R0.reuse, 0xe5, RZ ;  /* 0x000000e500037824 */ /* 0x041fe200078e02ff */
[-C--:B------:R-:W-:Y:S01]  /*4a10*/  LEA.HI.X.SX32 R7, R7, R27.reuse, 0x1, P1 ;  /* 0x0000001b07077211 */ /* 0x080fe200008f0eff */
[----:B------:R-:W-:Y:S01]  /*4a20*/  IMAD R2, R0, 0x1fa, RZ ;  /* 0x000001fa00027824 */ /* 0x000fe200078e02ff */
[----:B------:R-:W-:-:S02]  /*4a30*/  LEA.HI.X.SX32 R5, R5, R27, 0x1, P2 ;  /* 0x0000001b05057211 */ /* 0x000fc400010f0eff */
[-C--:B------:R-:W-:Y:S01]  /*4a40*/  LEA.HI.X.SX32 R9, R3, R27.reuse, 0x1, P0 ;  /* 0x0000001b03097211 */ /* 0x080fe200000f0eff */
[----:B------:R-:W-:Y:S01]  /*4a50*/  IMAD R3, R0, 0xfd, RZ ;  /* 0x000000fd00037824 */ /* 0x000fe200078e02ff */
[----:B------:R-:W-:Y:S01]  /*4a60*/  IADD3 R2, P0, R2, R26, RZ ;  /* 0x0000001a02027210 */ /* 0x000fe20007f1e0ff */
[----:B------:R0:W2:Y:S04]  /*4a70*/  LDG.E.U16 R20, [R6.64] ;  /* 0x0000000606147981 */ /* 0x0000a8000c1e1500 */
[----:B------:R1:W2:Y:S01]  /*4a80*/  LDG.E.U16 R22, [R4.64] ;  /* 0x0000000604167981 */ /* 0x0002a2000c1e1500 */
[----:B------:R-:W-:-:S05]  /*4a90*/  LEA.HI.X.SX32 R3, R3, R27, 0x1, P0 ;  /* 0x0000001b03037211 */ /* 0x000fca00000f0eff */
[----:B------:R0:W2:Y:S04]  /*4aa0*/  LDG.E.U16 R24, [R2.64] ;  /* 0x0000000602187981 */ /* 0x0000a8000c1e1500 */
[----:B---3--:R-:W-:Y:S04]  /*4ab0*/  STL [R1+0x11c], R15 ;  /* 0x00011c0f01007387 */ /* 0x008fe80000100800 */
[----:B-----5:R-:W-:Y:S04]  /*4ac0*/  STL [R1+0x118], R14 ;  /* 0x0001180e01007387 */ /* 0x020fe80000100800 */
[----:B------:R-:W-:Y:S04]  /*4ad0*/  STL [R1+0x114], R13 ;  /* 0x0001140d01007387 */ /* 0x000fe80000100800 */
[----:B------:R3:W-:Y:S04]  /*4ae0*/  STL [R1+0x110], R12 ;  /* 0x0001100c01007387 */ /* 0x0007e80000100800 */
[----:B---3--:R3:W5:Y:S01]  /*4af0*/  LDG.E.U16 R12, [R8.64] ;  /* 0x00000006080c7981 */ /* 0x008762000c1e1500 */
[----:B------:R-:W-:-:S02]  /*4b00*/  IMAD R18, R0, 0x67, RZ ;  /* 0x0000006700127824 */ /* 0x000fc400078e02ff */
[C---:B------:R-:W-:Y:S02]  /*4b10*/  IMAD R28, R0.reuse, 0x77, RZ ;  /* 0x00000077001c7824 */ /* 0x040fe400078e02ff */
[C---:B-1----:R-:W-:Y:S02]  /*4b20*/  IMAD R5, R0.reuse, 0x10c, RZ ;  /* 0x0000010c00057824 */ /* 0x042fe400078e02ff */
[C---:B------:R-:W-:Y:S01]  /*4b30*/  IMAD R4, R0.reuse, 0x1fe, RZ ;  /* 0x000001fe00047824 */ /* 0x040fe200078e02ff */
[----:B----4-:R-:W-:Y:S04]  /*4b40*/  STL [R1+0x10c], R16 ;  /* 0x00010c1001007387 */ /* 0x010fe80000100800 */
[----:B------:R-:W-:Y:S04]  /*4b50*/  STL [R1+0x108], R17 ;  /* 0x0001081101007387 */ /* 0x000fe80000100800 */
[----:B------:R1:W-:Y:S04]  /*4b60*/  STL [R1+0x104], R11 ;  /* 0x0001040b01007387 */ /* 0x0003e80000100800 */
[----:B--2---:R2:W-:Y:S04]  /*4b70*/  STL [R1+0x100], R10 ;  /* 0x0001000a01007387 */ /* 0x0045e80000100800 */
[----:B------:R4:W-:Y:S04]  /*4b80*/  STL.64 [R1+0xe98], R18 ;  /* 0x000e981201007387 */ /* 0x0009e80000100a00 */
[----:B------:R2:W-:Y:S01]  /*4b90*/  STL.64 [R1+0xea0], R28 ;  /* 0x000ea01c01007387 */ /* 0x0005e20000100a00 */
[----:B-1----:R-:W-:-:S02]  /*4ba0*/  IMAD R11, R0, 0x11c, RZ ;  /* 0x0000011c000b7824 */ /* 0x002fc400078e02ff */
[C---:B--2---:R-:W-:Y:S02]  /*4bb0*/  IMAD R10, R0.reuse, 0x10e, RZ ;  /* 0x0000010e000a7824 */ /* 0x044fe400078e02ff */
[C---:B0-----:R-:W-:Y:S01]  /*4bc0*/  IMAD R2, R0.reuse, 0x8e, RZ ;  /* 0x0000008e00027824 */ /* 0x041fe200078e02ff */
[-C--:B----4-:R-:W-:Y:S01]  /*4bd0*/  IADD3 R18, P1, R11, R26.reuse, RZ ;  /* 0x0000001a0b127210 */ /* 0x090fe20007f3e0ff */
[----:B------:R-:W-:Y:S01]  /*4be0*/  IMAD R13, R0, 0xff, RZ ;  /* 0x000000ff000d7824 */ /* 0x000fe200078e02ff */
[----:B------:R-:W-:Y:S01]  /*4bf0*/  IADD3 R4, P3, R4, R26, RZ ;  /* 0x0000001a04047210 */ /* 0x000fe20007f7e0ff */
[C---:B------:R-:W-:Y:S02]  /*4c00*/  IMAD R14, R0.reuse, 0x47, RZ ;  /* 0x00000047000e7824 */ /* 0x040fe400078e02ff */
[C---:B------:R-:W-:Y:S02]  /*4c10*/  IMAD R3, R0.reuse, 0x9e, RZ ;  /* 0x0000009e00037824 */ /* 0x040fe400078e02ff */
[----:B------:R-:W-:-:S02]  /*4c20*/  IMAD R6, R0, 0xae, RZ ;  /* 0x000000ae00067824 */ /* 0x000fc400078e02ff */
[C---:B------:R-:W-:Y:S01]  /*4c30*/  IMAD R15, R0.reuse, 0x4f, RZ ;  /* 0x0000004f000f7824 */ /* 0x040fe200078e02ff */
[----:B------:R-:W-:Y:S01]  /*4c40*/  IADD3 R28, P5, R3, R26, RZ ;  /* 0x0000001a031c7210 */ /* 0x000fe20007fbe0ff */
[C---:B------:R-:W-:Y:S02]  /*4c50*/  IMAD R7, R0.reuse, 0xbe, RZ ;  /* 0x000000be00077824 */ /* 0x040fe400078e02ff */
[C---:B------:R-:W-:Y:S01]  /*4c60*/  IMAD R16, R0.reuse, 0x57, RZ ;  /* 0x0000005700107824 */ /* 0x040fe200078e02ff */
[----:B------:R-:W-:Y:S01]  /*4c70*/  LEA.HI.X.SX32 R29, R15, R27, 0x1, P5 ;  /* 0x0000001b0f1d7211 */ /* 0x000fe200028f0eff */
[C---:B------:R-:W-:Y:S02]  /*4c80*/  IMAD R17, R0.reuse, 0x5f, RZ ;  /* 0x0000005f00117824 */ /* 0x040fe400078e02ff */
[C---:B---3--:R-:W-:Y:S02]  /*4c90*/  IMAD R8, R0.reuse, 0xce, RZ ;  /* 0x000000ce00087824 */ /* 0x048fe400078e02ff */
[C---:B------:R-:W-:Y:S01]  /*4ca0*/  IMAD R9, R0.reuse, 0xde, RZ ;  /* 0x000000de00097824 */ /* 0x040fe200078e02ff */
[----:B-----5:R-:W-:Y:S04]  /*4cb0*/  STL [R1+0xfc], R12 ;  /* 0x0000fc0c01007387 */ /* 0x020fe80000100800 */
[----:B------:R-:W-:Y:S04]  /*4cc0*/  STL [R1+0xf8], R20 ;  /* 0x0000f81401007387 */ /* 0x000fe80000100800 */
[----:B------:R0:W-:Y:S02]  /*4cd0*/  STL [R1+0xe8], R22 ;  /* 0x0000e81601007387 */ /* 0x0001e40000100800 */
[----:B0-----:R-:W-:-:S05]  /*4ce0*/  IMAD R22, R0, 0x12e, RZ ;  /* 0x0000012e00167824 */ /* 0x001fca00078e02ff */
[----:B------:R0:W-:Y:S04]  /*4cf0*/  STL.64 [R1+0xe90], R22 ;  /* 0x000e901601007387 */ /* 0x0001e80000100a00 */
[----:B------:R1:W-:Y:S01]  /*4d00*/  STL [R1+0xd0], R24 ;  /* 0x0000d01801007387 */ /* 0x0003e20000100800 */
[-C--:B0-----:R-:W-:Y:S02]  /*4d10*/  IADD3 R22, P0, R10, R26.reuse, RZ ;  /* 0x0000001a0a167210 */ /* 0x081fe40007f1e0ff */
[----:B-1----:R-:W-:-:S05]  /*4d20*/  IADD3 R24, P6, R5, R26, RZ ;  /* 0x0000001a05187210 */ /* 0x002fca0007fde0ff */
[----:B------:R-:W-:Y:S04]  /*4d30*/  STL [R1+0x88], R24 ;  /* 0x0000881801007387 */ /* 0x000fe80000100800 */
[----:B------:R0:W2:Y:S04]  /*4d40*/  LDL.64 R10, [R1+0x88] ;  /* 0x00008800010a7983 */ /* 0x0000a80000100a00 */
[----:B------:R-:W-:Y:S01]  /*4d50*/  STL [R1+0x80], R22 ;  /* 0x0000801601007387 */ /* 0x000fe20000100800 */
[----:B------:R-:W-:-:S03]  /*4d60*/  LEA.HI.X.SX32 R5, R13, R27, 0x1, P3 ;  /* 0x0000001b0d057211 */ /* 0x000fc600018f0eff */
[----:B------:R1:W-:Y:S02]  /*4d70*/  STL [R1+0x78], R18 ;  /* 0x0000781201007387 */ /* 0x0003e40000100800 */
[-C--:B-1----:R-:W-:Y:S02]  /*4d80*/  IADD3 R18, P4, R2, R26.reuse, RZ ;  /* 0x0000001a02127210 */ /* 0x082fe40007f9e0ff */
[----:B------:R1:W-:Y:S02]  /*4d90*/  STL.64 [R1+0xd60], R4 ;  /* 0x000d600401007387 */ /* 0x0003e40000100a00 */
[-C--:B------:R-:W-:Y:S02]  /*4da0*/  LEA.HI.X.SX32 R19, R14, R27.reuse, 0x1, P4 ;  /* 0x0000001b0e137211 */ /* 0x080fe400020f0eff */
[-C--:B------:R-:W-:Y:S01]  /*4db0*/  IADD3 R22, P3, R6, R26.reuse, RZ ;  /* 0x0000001a06167210 */ /* 0x080fe20007f7e0ff */
[----:B-1----:R0:W3:Y:S03]  /*4dc0*/  LDL.64 R4, [R1+0x80] ;  /* 0x0000800001047983 */ /* 0x0020e60000100a00 */
[----:B------:R-:W-:Y:S01]  /*4dd0*/  LEA.HI.X.SX32 R23, R16, R27, 0x1, P3 ;  /* 0x0000001b10177211 */ /* 0x000fe200018f0eff */
[----:B------:R1:W-:Y:S04]  /*4de0*/  STL.64 [R1+0xc8], R18 ;  /* 0x0000c81201007387 */ /* 0x0003e80000100a00 */
[----:B------:R4:W-:Y:S01]  /*4df0*/  STL.64 [R1+0xe78], R6 ;  /* 0x000e780601007387 */ /* 0x0009e20000100a00 */
[----:B------:R-:W-:-:S03]  /*4e00*/  IADD3 R14, P5, R8, R26, RZ ;  /* 0x0000001a080e7210 */ /* 0x000fc60007fbe0ff */
[----:B------:R5:W-:Y:S01]  /*4e10*/  STL.64 [R1+0xc0], R28 ;  /* 0x0000c01c01007387 */ /* 0x000be20000100a00 */
[----:B-1----:R-:W-:-:S04]  /*4e20*/  IADD3 R18, P4, R7, R26, RZ ;  /* 0x0000001a07127210 */ /* 0x002fc80007f9e0ff */
[----:B------:R-:W-:Y:S02]  /*4e30*/  LEA.HI.X.SX32 R19, R17, R27, 0x1, P4 ;  /* 0x0000001b11137211 */ /* 0x000fe400020f0eff */
[----:B----4-:R-:W-:Y:S01]  /*4e40*/  IADD3 R6, P3, R9, R26, RZ ;  /* 0x0000001a09067210 */ /* 0x010fe20007f7e0ff */
[----:B-----5:R-:W4:Y:S04]  /*4e50*/  LDL.LU.64 R28, [R1+0xea0] ;  /* 0x000ea000011c7983 */ /* 0x020f280000300a00 */
[----:B------:R1:W-:Y:S04]  /*4e60*/  STL.64 [R1+0xe88], R8 ;  /* 0x000e880801007387 */ /* 0x0003e80000100a00 */
[----:B------:R-:W-:Y:S04]  /*4e70*/  STL.64 [R1+0xb8], R22 ;  /* 0x0000b81601007387 */ /* 0x000fe80000100a00 */
[----:B-1----:R0:W5:Y:S04]  /*4e80*/  LDL.64 R8, [R1+0x78] ;  /* 0x0000780001087983 */ /* 0x0021680000100a00 */
[----:B------:R1:W-:Y:S04]  /*4e90*/  STL.64 [R1+0xb0], R18 ;  /* 0x0000b01201007387 */ /* 0x0003e80000100a00 */
[----:B-1----:R-:W2:Y:S01]  /*4ea0*/  LDL.LU.64 R18, [R1+0xe98] ;  /* 0x000e980001127983 */ /* 0x002ea20000300a00 */
[----:B------:R-:W-:-:S02]  /*4eb0*/  IMAD R23, R0, 0xee, RZ ;  /* 0x000000ee00177824 */ /* 0x000fc400078e02ff */
[----:B------:R-:W-:-:S03]  /*4ec0*/  IMAD R21, R0, 0x6f, RZ ;  /* 0x0000006f00157824 */ /* 0x000fc600078e02ff */
[----:B------:R-:W-:Y:S02]  /*4ed0*/  IADD3 R22, P4, R23, R26, RZ ;  /* 0x0000001a17167210 */ /* 0x000fe40007f9e0ff */
[-C--:B------:R-:W-:Y:S02]  /*4ee0*/  LEA.HI.X.SX32 R7, R21, R27.reuse, 0x1, P3 ;  /* 0x0000001b15077211 */ /* 0x080fe400018f0eff */
[-C--:B----4-:R-:W-:Y:S02]  /*4ef0*/  LEA.HI.X.SX32 R23, R28, R27.reuse, 0x1, P4 ;  /* 0x0000001b1c177211 */ /* 0x090fe400020f0eff */
[----:B--2---:R-:W-:-:S05]  /*4f00*/  LEA.HI.X.SX32 R15, R18, R27, 0x1, P5 ;  /* 0x0000001b120f7211 */ /* 0x004fca00028f0eff */
[----:B------:R-:W-:Y:S04]  /*4f10*/  STL.64 [R1+0xa8], R14 ;  /* 0x0000a80e01007387 */ /* 0x000fe80000100a00 */
[----:B------:R-:W-:Y:S04]  /*4f20*/  STL.64 [R1+0xa0], R6 ;  /* 0x0000a00601007387 */ /* 0x000fe80000100a00 */
[----:B------:R1:W-:Y:S04]  /*4f30*/  STL.64 [R1+0x98], R22 ;  /* 0x0000981601007387 */ /* 0x0003e80000100a00 */
[----:B-1----:R-:W2:Y:S01]  /*4f40*/  LDL.LU.64 R22, [R1+0xe90] ;  /* 0x000e900001167983 */ /* 0x002ea20000300a00 */
[----:B------:R-:W-:-:S02]  /*4f50*/  IMAD R12, R0, 0x11e, RZ ;  /* 0x0000011e000c7824 */ /* 0x000fc400078e02ff */
[----:B------:R-:W-:-:S03]  /*4f60*/  IMAD R11, R0, 0xfe, RZ ;  /* 0x000000fe000b7824 */ /* 0x000fc600078e02ff */
[-C--:B------:R-:W-:Y:S01]  /*4f70*/  IADD3 R24, P2, R12, R26.reuse, RZ ;  /* 0x0000001a0c187210 */ /* 0x080fe20007f5e0ff */
[C---:B------:R-:W-:Y:S01]  /*4f80*/  IMAD R12, R0.reuse, 0x7f, RZ ;  /* 0x0000007f000c7824 */ /* 0x040fe200078e02ff */
[-C--:B------:R-:W-:Y:S01]  /*4f90*/  IADD3 R14, P5, R11, R26.reuse, RZ ;  /* 0x0000001a0b0e7210 */ /* 0x080fe20007fbe0ff */
[C---:B------:R-:W-:Y:S02]  /*4fa0*/  IMAD R20, R0.reuse, 0x12c, RZ ;  /* 0x0000012c00147824 */ /* 0x040fe400078e02ff */
[----:B------:R-:W-:Y:S01]  /*4fb0*/  IMAD R11, R0, 0x13c, RZ ;  /* 0x0000013c000b7824 */ /* 0x000fe200078e02ff */
[----:B------:R-:W-:Y:S02]  /*4fc0*/  LEA.HI.X.SX32 R15, R12, R27, 0x1, P5 ;  /* 0x0000001b0c0f7211 */ /* 0x000fe400028f0eff */
[----:B------:R-:W-:-:S03]  /*4fd0*/  IADD3 R6, P3, R20, R26, RZ ;  /* 0x0000001a14067210 */ /* 0x000fc60007f7e0ff */
[----:B------:R1:W-:Y:S01]  /*4fe0*/  STL.64 [R1+0x90], R14 ;  /* 0x0000900e01007387 */ /* 0x0003e20000100a00 */
[----:B------:R-:W-:Y:S01]  /*4ff0*/  IMAD R25, R0, 0x8f, RZ ;  /* 0x0000008f00197824 */ /* 0x000fe200078e02ff */
[-C--:B-1----:R-:W-:Y:S02]  /*5000*/  IADD3 R14, P5, R11, R26.reuse, RZ ;  /* 0x0000001a0b0e7210 */ /* 0x082fe40007fbe0ff */
[-C--:B-----5:R-:W-:Y:S02]  /*5010*/  LEA.HI.X.SX32 R9, R2, R27.reuse, 0x1, P1 ;  /* 0x0000001b02097211 */ /* 0x0a0fe400008f0eff */
[-C--:B------:R-:W-:Y:S02]  /*5020*/  LEA.HI.X.SX32 R25, R25, R27.reuse, 0x1, P2 ;  /* 0x0000001b19197211 */ /* 0x080fe400010f0eff */
[----:B--2---:R-:W-:Y:S02]  /*5030*/  IADD3 R20, P4, R22, R26, RZ ;  /* 0x0000001a16147210 */ /* 0x004fe40007f9e0ff */
[----:B------:R-:W-:-:S03]  /*5040*/  LEA.HI.X.SX32 R11, R23, R27, 0x1, P6 ;  /* 0x0000001b170b7211 */ /* 0x000fc600030f0eff */
[----:B------:R-:W-:Y:S04]  /*5050*/  STL [R1+0x60], R20 ;  /* 0x0000601401007387 */ /* 0x000fe80000100800 */
[----:B------:R1:W-:Y:S02]  /*5060*/  STL [R1+0x8c], R11 ;  /* 0x00008c0b01007387 */ /* 0x0003e40000100800 */
[----:B-1----:R-:W-:-:S05]  /*5070*/  IMAD R11, R0, 0x87, RZ ;  /* 0x00000087000b7824 */ /* 0x002fca00078e02ff */
[----:B---3--:R-:W-:-:S05]  /*5080*/  LEA.HI.X.SX32 R5, R11, R27, 0x1, P0 ;  /* 0x0000001b0b057211 */ /* 0x008fca00000f0eff */
[----:B------:R-:W-:Y:S04]  /*5090*/  STL [R1+0x84], R5 ;  /* 0x0000840501007387 */ /* 0x000fe80000100800 */
[----:B------:R1:W-:Y:S04]  /*50a0*/  STL [R1+0x7c], R9 ;  /* 0x00007c0901007387 */ /* 0x0003e80000100800 */
[----:B-1----:R-:W2:Y:S04]  /*50b0*/  LDL.LU.64 R8, [R1+0xe88] ;  /* 0x000e880001087983 */ /* 0x002ea80000300a00 */
[----:B------:R1:W-:Y:S04]  /*50c0*/  STL.64 [R1+0x70], R24 ;  /* 0x0000701801007387 */ /* 0x0003e80000100a00 */
[----:B-1----:R-:W3:Y:S01]  /*50d0*/  LDL.LU.64 R24, [R1+0xe80] ;  /* 0x000e800001187983 */ /* 0x002ee20000300a00 */
[----:B------:R-:W-:Y:S01]  /*50e0*/  IMAD R12, R0, 0x13e, RZ ;  /* 0x0000013e000c7824 */ /* 0x000fe200078e02ff */
[----:B------:R-:W-:-:S04]  /*50f0*/  MOV R22, R20 ;  /* 0x0000001400167202 */ /* 0x000fc80000000f00 */
[-C--:B------:R-:W-:Y:S01]  /*5100*/  IADD3 R20, P6, R12, R26.reuse, RZ ;  /* 0x0000001a0c147210 */ /* 0x080fe20007fde0ff */
[C---:B------:R-:W-:Y:S01]  /*5110*/  IMAD R12, R0.reuse, 0x15c, RZ ;  /* 0x0000015c000c7824 */ /* 0x040fe200078e02ff */
[-C--:B------:R-:W-:Y:S01]  /*5120*/  LEA.HI.X.SX32 R15, R3, R27.reuse, 0x1, P5 ;  /* 0x0000001b030f7211 */ /* 0x080fe200028f0eff */
[C---:B------:R-:W-:Y:S02]  /*5130*/  IMAD R10, R0.reuse, 0x14c, RZ ;  /* 0x0000014c000a7824 */ /* 0x040fe400078e02ff */
[----:B------:R-:W-:Y:S01]  /*5140*/  IMAD R28, R0, 0x97, RZ ;  /* 0x00000097001c7824 */ /* 0x000fe200078e02ff */
[----:B------:R-:W-:Y:S01]  /*5150*/  IADD3 R16, P2, R12, R26, RZ ;  /* 0x0000001a0c107210 */ /* 0x000fe20007f5e0ff */
[----:B------:R-:W-:Y:S01]  /*5160*/  IMAD R12, R0, 0x15e, RZ ;  /* 0x0000015e000c7824 */ /* 0x000fe200078e02ff */
[----:B---3--:R-:W-:-:S05]  /*5170*/  LEA.HI.X.SX32 R7, R25, R27, 0x1, P3 ;  /* 0x0000001b19077211 */ /* 0x008fca00018f0eff */
[----:B------:R1:W-:Y:S04]  /*5180*/  STL.64 [R1+0x68], R6 ;  /* 0x0000680601007387 */ /* 0x0003e80000100a00 */
[----:B-1----:R-:W3:Y:S01]  /*5190*/  LDL.LU.64 R6, [R1+0xe78] ;  /* 0x000e780001067983 */ /* 0x002ee20000300a00 */
[----:B------:R-:W-:Y:S02]  /*51a0*/  IMAD.MOV.U32 R3, RZ, RZ, R13 ;  /* 0x000000ffff037224 */ /* 0x000fe400078e000d */
[----:B------:R-:W-:Y:S01]  /*51b0*/  IMAD R13, R0, 0x9f, RZ ;  /* 0x0000009f000d7824 */ /* 0x000fe200078e02ff */
[----:B------:R-:W-:Y:S01]  /*51c0*/  IADD3 R10, P0, R10, R26, RZ ;  /* 0x0000001a0a0a7210 */ /* 0x000fe20007f1e0ff */
[----:B------:R-:W-:Y:S01]  /*51d0*/  IMAD.MOV.U32 R23, RZ, RZ, R21 ;  /* 0x000000ffff177224 */ /* 0x000fe200078e0015 */
[----:B------:R-:W-:-:S02]  /*51e0*/  LEA.HI.X.SX32 R23, R28, R27, 0x1, P4 ;  /* 0x0000001b1c177211 */ /* 0x000fc400020f0eff */
[----:B------:R-:W-:Y:S01]  /*51f0*/  IADD3 R12, P3, R12, R26, RZ ;  /* 0x0000001a0c0c7210 */ /* 0x000fe20007f7e0ff */
[----:B------:R-:W-:Y:S01]  /*5200*/  STL [R1+0x38], R16 ;  /* 0x0000381001007387 */ /* 0x000fe20000100800 */
[-C--:B------:R-:W-:Y:S02]  /*5210*/  LEA.HI.X.SX32 R21, R13, R27.reuse, 0x1, P6 ;  /* 0x0000001b0d157211 */ /* 0x080fe400030f0eff */
[----:B------:R-:W-:Y:S01]  /*5220*/  LEA.HI.X.SX32 R11, R24, R27, 0x1, P0 ;  /* 0x0000001b180b7211 */ /* 0x000fe200000f0eff */
[----:B------:R-:W-:Y:S01]  /*5230*/  STL [R1+0x64], R23 ;  /* 0x0000641701007387 */ /* 0x000fe20000100800 */
[----:B------:R-:W-:-:S03]  /*5240*/  IMAD R5, R0, 0x14e, RZ ;  /* 0x0000014e00057824 */ /* 0x000fc600078e02ff */
[----:B------:R-:W-:Y:S04]  /*5250*/  STL [R1+0x30], R12 ;  /* 0x0000300c01007387 */ /* 0x000fe80000100800 */
[----:B------:R1:W-:Y:S01]  /*5260*/  STL.64 [R1+0x58], R14 ;  /* 0x0000580e01007387 */ /* 0x0003e20000100a00 */
[----:B------:R-:W-:-:S03]  /*5270*/  IADD3 R4, P1, R5, R26, RZ ;  /* 0x0000001a05047210 */ /* 0x000fc60007f3e0ff */
[----:B------:R-:W-:Y:S01]  /*5280*/  STL.64 [R1+0x50], R20 ;  /* 0x0000501401007387 */ /* 0x000fe20000100a00 */
[----:B------:R-:W-:-:S03]  /*5290*/  MOV R2, R12 ;  /* 0x0000000c00027202 */ /* 0x000fc60000000f00 */
[----:B------:R4:W-:Y:S01]  /*52a0*/  STL.64 [R1+0x48], R10 ;  /* 0x0000480a01007387 */ /* 0x0009e20000100a00 */
[C---:B-1----:R-:W-:Y:S01]  /*52b0*/  IMAD R14, R0.reuse, 0x16e, RZ ;  /* 0x0000016e000e7824 */ /* 0x042fe200078e02ff */
[----:B------:R-:W-:Y:S01]  /*52c0*/  MOV R24, R16 ;  /* 0x0000001000187202 */ /* 0x000fe20000000f00 */
[C---:B------:R-:W-:Y:S02]  /*52d0*/  IMAD R2, R0.reuse, 0xb7, RZ ;  /* 0x000000b700027824 */ /* 0x040fe400078e02ff */
[----:B------:R-:W-:Y:S01]  /*52e0*/  IMAD R24, R0, 0x1ac, RZ ;  /* 0x000001ac00187824 */ /* 0x000fe200078e02ff */
[-C--:B------:R-:W-:Y:S01]  /*52f0*/  IADD3 R14, P5, R14, R26.reuse, RZ ;  /* 0x0000001a0e0e7210 */ /* 0x080fe20007fbe0ff */
[----:B----4-:R-:W-:Y:S02]  /*5300*/  IMAD R11, R0, 0xa7, RZ ;  /* 0x000000a7000b7824 */ /* 0x010fe400078e02ff */
[----:B------:R-:W-:Y:S01]  /*5310*/  IMAD.MOV.U32 R25, RZ, RZ, R17 ;  /* 0x000000ffff197224 */ /* 0x000fe200078e0011 */
[-C--:B------:R-:W-:Y:S01]  /*5320*/  LEA.HI.X.SX32 R15, R2, R27.reuse, 0x1, P5 ;  /* 0x0000001b020f7211 */ /* 0x080fe200028f0eff */
[C---:B------:R-:W-:Y:S01]  /*5330*/  IMAD R12, R0.reuse, 0x17c, RZ ;  /* 0x0000017c000c7824 */ /* 0x040fe200078e02ff */
[-C--:B------:R-:W-:Y:S01]  /*5340*/  LEA.HI.X.SX32 R5, R11, R27.reuse, 0x1, P1 ;  /* 0x0000001b0b057211 */ /* 0x080fe200008f0eff */
[----:B------:R-:W-:Y:S01]  /*5350*/  IMAD R18, R0, 0x16c, RZ ;  /* 0x0000016c00127824 */ /* 0x000fe200078e02ff */
[-C--:B------:R-:W-:Y:S01]  /*5360*/  IADD3 R24, P5, R24, R26.reuse, RZ ;  /* 0x0000001a18187210 */ /* 0x080fe20007fbe0ff */
[----:B------:R-:W-:Y:S01]  /*5370*/  IMAD R17, R0, 0xaf, RZ ;  /* 0x000000af00117824 */ /* 0x000fe200078e02ff */
[-C--:B------:R-:W-:Y:S01]  /*5380*/  IADD3 R20, P6, R12, R26.reuse, RZ ;  /* 0x0000001a0c147210 */ /* 0x080fe20007fde0ff */
[----:B------:R1:W-:Y:S01]  /*5390*/  STL.64 [R1+0x40], R4 ;  /* 0x0000400401007387 */ /* 0x0003e20000100a00 */
[----:B------:R-:W-:Y:S01]  /*53a0*/  IMAD R12, R0, 0x17e, RZ ;  /* 0x0000017e000c7824 */ /* 0x000fe200078e02ff */
[-C--:B------:R-:W-:Y:S01]  /*53b0*/  IADD3 R22, P4, R18, R26.reuse, RZ ;  /* 0x0000001a12167210 */ /* 0x080fe20007f9e0ff */
[C---:B------:R-:W-:Y:S01]  /*53c0*/  IMAD R2, R0.reuse, 0xbf, RZ ;  /* 0x000000bf00027824 */ /* 0x040fe200078e02ff */
[----:B------:R-:W-:Y:S01]  /*53d0*/  LEA.HI.X.SX32 R3, R17, R27, 0x1, P3 ;  /* 0x0000001b11037211 */ /* 0x000fe200018f0eff */
[----:B------:R-:W-:Y:S01]  /*53e0*/  IMAD R16, R0, 0x19c, RZ ;  /* 0x0000019c00107824 */ /* 0x000fe200078e02ff */
[----:B------:R-:W-:-:S02]  /*53f0*/  IADD3 R12, P0, R12, R26, RZ ;  /* 0x0000001a0c0c7210 */ /* 0x000fc40007f1e0ff */
[-C--:B------:R-:W-:Y:S02]  /*5400*/  LEA.HI.X.SX32 R23, R29, R27.reuse, 0x1, P4 ;  /* 0x0000001b1d177211 */ /* 0x080fe400020f0eff */
[----:B------:R-:W-:Y:S01]  /*5410*/  LEA.HI.X.SX32 R13, R2, R27, 0x1, P0 ;  /* 0x0000001b020d7211 */ /* 0x000fe200000f0eff */
[----:B------:R-:W-:Y:S01]  /*5420*/  IMAD R10, R0, 0x18c, RZ ;  /* 0x0000018c000a7824 */ /* 0x000fe200078e02ff */
[-C--:B------:R-:W-:Y:S01]  /*5430*/  IADD3 R28, P3, R16, R26.reuse, RZ ;  /* 0x0000001a101c7210 */ /* 0x080fe20007f7e0ff */
[C---:B-1----:R-:W-:Y:S02]  /*5440*/  IMAD R5, R0.reuse, 0x18e, RZ ;  /* 0x0000018e00057824 */ /* 0x042fe400078e02ff */
[C---:B------:R-:W-:Y:S02]  /*5450*/  IMAD R16, R0.reuse, 0x19e, RZ ;  /* 0x0000019e00107824 */ /* 0x040fe400078e02ff */
[----:B------:R-:W-:Y:S01]  /*5460*/  IMAD R2, R0, 0xc7, RZ ;  /* 0x000000c700027824 */ /* 0x000fe200078e02ff */
[----:B------:R-:W-:-:S02]  /*5470*/  IADD3 R10, P1, R10, R26, RZ ;  /* 0x0000001a0a0a7210 */ /* 0x000fc40007f3e0ff */
[----:B------:R-:W-:Y:S02]  /*5480*/  IADD3 R16, P4, R16, R26, RZ ;  /* 0x0000001a10107210 */ /* 0x000fe40007f9e0ff */
[-C--:B--2---:R-:W-:Y:S01]  /*5490*/  LEA.HI.X.SX32 R29, R8, R27.reuse, 0x1, P3 ;  /* 0x0000001b081d7211 */ /* 0x084fe200018f0eff */
[C---:B------:R-:W-:Y:S02]  /*54a0*/  IMAD R8, R0.reuse, 0x1de, RZ ;  /* 0x000001de00087824 */ /* 0x040fe400078e02ff */
[----:B------:R-:W-:Y:S01]  /*54b0*/  IMAD R18, R0, 0x1ec, RZ ;  /* 0x000001ec00127824 */ /* 0x000fe200078e02ff */
[----:B---3--:R-:W-:Y:S01]  /*54c0*/  LEA.HI.X.SX32 R25, R6, R27, 0x1, P2 ;  /* 0x0000001b06197211 */ /* 0x008fe200010f0eff */
[----:B------:R-:W-:-:S04]  /*54d0*/  IMAD R6, R0, 0xd6, RZ ;  /* 0x000000d600067824 */ /* 0x000fc800078e02ff */
[----:B------:R1:W-:Y:S01]  /*54e0*/  STL [R1+0x3c], R25 ;  /* 0x00003c1901007387 */ /* 0x0003e20000100800 */
[-C--:B------:R-:W-:Y:S02]  /*54f0*/  LEA.HI.X.SX32 R21, R7, R27.reuse, 0x1, P6 ;  /* 0x0000001b07157211 */ /* 0x080fe400030f0eff */
[----:B-1----:R-:W-:Y:S02]  /*5500*/  LEA.HI.X.SX32 R25, R6, R27, 0x1, P5 ;  /* 0x0000001b06197211 */ /* 0x002fe400028f0eff */
[----:B------:R-:W1:Y:S04]  /*5510*/  S2R R6, SR_TID.X ;  /* 0x0000000000067919 */ /* 0x000e680000002100 */
[----:B------:R2:W-:Y:S04]  /*5520*/  STL [R1+0x34], R3 ;  /* 0x0000340301007387 */ /* 0x0005e80000100800 */
[----:B------:R-:W-:Y:S01]  /*5530*/  STL.64 [R1+0x28], R22 ;  /* 0x0000281601007387 */ /* 0x000fe20000100a00 */
[----:B------:R-:W-:-:S03]  /*5540*/  IADD3 R4, P2, R5, R26, RZ ;  /* 0x0000001a05047210 */ /* 0x000fc60007f5e0ff */
[----:B------:R3:W-:Y:S01]  /*5550*/  STL.64 [R1+0x20], R14 ;  /* 0x0000200e01007387 */ /* 0x0007e20000100a00 */
[----:B--2---:R-:W-:-:S03]  /*5560*/  IMAD R3, R0, 0xcf, RZ ;  /* 0x000000cf00037824 */ /* 0x004fc600078e02ff */
[----:B------:R-:W-:Y:S04]  /*5570*/  STL.64 [R1+0x18], R20 ;  /* 0x0000181401007387 */ /* 0x000fe80000100a00 */
[----:B------:R2:W-:Y:S01]  /*5580*/  STL.64 [R1+0x10], R12 ;  /* 0x0000100c01007387 */ /* 0x0005e20000100a00 */
[-C--:B------:R-:W-:Y:S01]  /*5590*/  LEA.HI.X.SX32 R5, R2, R27.reuse, 0x1, P2 ;  /* 0x0000001b02057211 */ /* 0x080fe200010f0eff */
[C---:B---3--:R-:W-:Y:S01]  /*55a0*/  IMAD R14, R0.reuse, 0x1ae, RZ ;  /* 0x000001ae000e7824 */ /* 0x048fe200078e02ff */
[----:B------:R-:W-:Y:S01]  /*55b0*/  LEA.HI.X.SX32 R17, R3, R27, 0x1, P4 ;  /* 0x0000001b03117211 */ /* 0x000fe200020f0eff */
[C---:B------:R-:W-:Y:S02]  /*55c0*/  IMAD R22, R0.reuse, 0x1bc, RZ ;  /* 0x000001bc00167824 */ /* 0x040fe400078e02ff */
[----:B--2---:R-:W-:Y:S01]  /*55d0*/  IMAD R13, R0, 0xc6, RZ ;  /* 0x000000c6000d7824 */ /* 0x004fe200078e02ff */
[----:B------:R-:W-:Y:S01]  /*55e0*/  IADD3 R14, P6, R14, R26, RZ ;  /* 0x0000001a0e0e7210 */ /* 0x000fe20007fde0ff */
[----:B------:R-:W-:-:S03]  /*55f0*/  IMAD R3, R0, 0xd7, RZ ;  /* 0x000000d700037824 */ /* 0x000fc600078e02ff */
[-C--:B------:R-:W-:Y:S01]  /*5600*/  LEA.HI.X.SX32 R11, R13, R27.reuse, 0x1, P1 ;  /* 0x0000001b0d0b7211 */ /* 0x080fe200008f0eff */
[----:B------:R-:W-:Y:S01]  /*5610*/  IMAD R12, R0, 0x1be, RZ ;  /* 0x000001be000c7824 */ /* 0x000fe200078e02ff */
[----:B------:R1:W-:Y:S01]  /*5620*/  STL.64 [R1+0xd68], R4 ;  /* 0x000d680401007387 */ /* 0x0003e20000100a00 */
[-C--:B------:R-:W-:Y:S01]  /*5630*/  IADD3 R22, P0, R22, R26.reuse, RZ ;  /* 0x0000001a16167210 */ /* 0x080fe20007f1e0ff */
[C---:B------:R-:W-:Y:S01]  /*5640*/  IMAD R20, R0.reuse, 0x1cc, RZ ;  /* 0x000001cc00147824 */ /* 0x040fe200078e02ff */
[----:B------:R-:W-:Y:S01]  /*5650*/  LEA.HI.X.SX32 R15, R3, R27, 0x1, P6 ;  /* 0x0000001b030f7211 */ /* 0x000fe200030f0eff */
[----:B------:R2:W-:Y:S01]  /*5660*/  STL.64 [R1+0x8], R10 ;  /* 0x0000080a01007387 */ /* 0x0005e20000100a00 */
[----:B------:R-:W-:Y:S01]  /*5670*/  IMAD R2, R0, 0x1dc, RZ ;  /* 0x000001dc00027824 */ /* 0x000fe200078e02ff */
[----:B------:R-:W-:Y:S01]  /*5680*/  IADD3 R12, P1, R12, R26, RZ ;  /* 0x0000001a0c0c7210 */ /* 0x000fe20007f3e0ff */
[C---:B------:R-:W-:Y:S02]  /*5690*/  IMAD R7, R0.reuse, 0xdf, RZ ;  /* 0x000000df00077824 */ /* 0x040fe400078e02ff */
[----:B------:R-:W-:Y:S01]  /*56a0*/  IMAD R3, R0, 0x1fc, RZ ;  /* 0x000001fc00037824 */ /* 0x000fe200078e02ff */
[----:B-1----:R-:W-:Y:S01]  /*56b0*/  LOP3.LUT R4, R6, 0x7f, RZ, 0xc0, !PT ;  /* 0x0000007f06047812 */ /* 0x002fe200078ec0ff */
[----:B------:R-:W-:-:S02]  /*56c0*/  IMAD R6, R0, 0x1ee, RZ ;  /* 0x000001ee00067824 */ /* 0x000fc400078e02ff */
[----:B--2---:R-:W-:Y:S01]  /*56d0*/  IMAD R10, R0, 0x1ce, RZ ;  /* 0x000001ce000a7824 */ /* 0x004fe200078e02ff */
[----:B------:R1:W-:Y:S01]  /*56e0*/  STL.64 [R1+0xd70], R28 ;  /* 0x000d701c01007387 */ /* 0x0003e20000100a00 */
[----:B------:R-:W-:Y:S02]  /*56f0*/  LEA.HI.X.SX32 R23, R9, R27, 0x1, P0 ;  /* 0x0000001b09177211 */ /* 0x000fe400000f0eff */
[-C--:B------:R-:W-:Y:S02]  /*5700*/  IADD3 R20, P2, R20, R26.reuse, RZ ;  /* 0x0000001a14147210 */ /* 0x080fe40007f5e0ff */
[-C--:B------:R-:W-:Y:S02]  /*5710*/  IADD3 R10, P3, R10, R26.reuse, RZ ;  /* 0x0000001a0a0a7210 */ /* 0x080fe40007f7e0ff */
[-C--:B------:R-:W-:Y:S02]  /*5720*/  IADD3 R2, P4, R2, R26.reuse, RZ ;  /* 0x0000001a02027210 */ /* 0x080fe40007f9e0ff */
[----:B------:R-:W-:-:S02]  /*5730*/  IADD3 R8, P5, R8, R26, RZ ;  /* 0x0000001a08087210 */ /* 0x000fc40007fbe0ff */
[-C--:B------:R-:W-:Y:S01]  /*5740*/  IADD3 R18, P6, R18, R26.reuse, RZ ;  /* 0x0000001a12127210 */ /* 0x080fe20007fde0ff */
[----:B-1----:R-:W-:Y:S01]  /*5750*/  IMAD.MOV.U32 R29, RZ, RZ, c[0x0][0x198] ;  /* 0x00006600ff1d7624 */ /* 0x002fe200078e00ff */
[-C--:B------:R-:W-:Y:S02]  /*5760*/  IADD3 R6, P0, R6, R26.reuse, RZ ;  /* 0x0000001a06067210 */ /* 0x080fe40007f1e0ff */
[----:B------:R-:W-:Y:S02]  /*5770*/  LEA.HI.X.SX32 R13, R7, R27, 0x1, P1 ;  /* 0x0000001b070d7211 */ /* 0x000fe400008f0eff */
[----:B------:R-:W-:Y:S01]  /*5780*/  IADD3 R26, P1, R3, R26, RZ ;  /* 0x0000001a031a7210 */ /* 0x000fe20007f3e0ff */
[----:B------:R-:W-:Y:S02]  /*5790*/  IMAD R3, R0, 0xe7, RZ ;  /* 0x000000e700037824 */ /* 0x000fe400078e02ff */
[----:B------:R-:W-:-:S03]  /*57a0*/  IMAD R29, R29, 0xee, RZ ;  /* 0x000000ee1d1d7824 */ /* 0x000fc600078e02ff */
[-C--:B------:R-:W-:Y:S02]  /*57b0*/  LEA.HI.X.SX32 R11, R3, R27.reuse, 0x1, P3 ;  /* 0x0000001b030b7211 */ /* 0x080fe400018f0eff */
[-C--:B------:R-:W-:Y:S02]  /*57c0*/  LEA.HI.X.SX32 R3, R29, R27.reuse, 0x1, P4 ;  /* 0x0000001b1d037211 */ /* 0x080fe400020f0eff */
[----:B------:R-:W-:Y:S02]  /*57d0*/  MOV R29, c[0x0][0x198] ;  /* 0x00006600001d7a02 */ /* 0x000fe40000000f00 */
[----:B------:R-:W-:Y:S01]  /*57e0*/  SHF.L.U32 R5, R4, 0x1, RZ ;  /* 0x0000000104057819 */ /* 0x000fe200000006ff */
[C---:B------:R-:W-:Y:S02]  /*57f0*/  IMAD R21, R0.reuse, 0xe6, RZ ;  /* 0x000000e600157824 */ /* 0x040fe400078e02ff */
[----:B------:R-:W-:Y:S01]  /*5800*/  IMAD R29, R29, 0xf6, RZ ;  /* 0x000000f61d1d7824 */ /* 0x000fe200078e02ff */
[----:B------:R-:W-:Y:S01]  /*5810*/  STL.64 [R1+0xd78], R16 ;  /* 0x000d781001007387 */ /* 0x000fe20000100a00 */
[----:B------:R-:W-:Y:S01]  /*5820*/  IMAD R7, R0, 0xef, RZ ;  /* 0x000000ef00077824 */ /* 0x000fe200078e02ff */
[----:B------:R-:W-:-:S02]  /*5830*/  LEA.HI.X.SX32 R21, R21, R27, 0x1, P2 ;  /* 0x0000001b15157211 */ /* 0x000fc400010f0eff */
[----:B------:R1:W-:Y:S01]  /*5840*/  STS.U16 [R5+0x800], R19 ;  /* 0x0008001305007388 */ /* 0x0003e20000000400 */
[----:B------:R-:W-:-:S03]  /*5850*/  IMAD R0, R0, 0xf7, RZ ;  /* 0x000000f700007824 */ /* 0x000fc600078e02ff */
[----:B------:R-:W-:Y:S01]  /*5860*/  STL.64 [R1+0xd80], R24 ;  /* 0x000d801801007387 */ /* 0x000fe20000100a00 */
[----:B------:R-:W-:-:S03]  /*5870*/  LEA.HI.X.SX32 R9, R7, R27, 0x1, P5 ;  /* 0x0000001b07097211 */ /* 0x000fc600028f0eff */
[----:B------:R-:W-:Y:S01]  /*5880*/  STL.64 [R1+0xd88], R14 ;  /* 0x000d880e01007387 */ /* 0x000fe20000100a00 */
[----:B-1----:R-:W-:Y:S01]  /*5890*/  LEA.HI.X.SX32 R19, R29, R27, 0x1, P6 ;  /* 0x0000001b1d137211 */ /* 0x002fe200030f0eff */
[----:B------:R-:W-:Y:S02]  /*58a0*/  IMAD.MOV.U32 R29, RZ, RZ, c[0x0][0x198] ;  /* 0x00006600ff1d7624 */ /* 0x000fe400078e00ff */
[----:B------:R-:W-:Y:S04]  /*58b0*/  STL.64 [R1+0xd90], R22 ;  /* 0x000d901601007387 */ /* 0x000fe80000100a00 */
[----:B------:R-:W2:Y:S01]  /*58c0*/  LDL.LU R16, [R1+0x428] ;  /* 0x0004280001107983 */ /* 0x000ea20000300800 */
[----:B------:R-:W-:-:S03]  /*58d0*/  IMAD R29, R29, 0xfe, RZ ;  /* 0x000000fe1d1d7824 */ /* 0x000fc600078e02ff */
[----:B------:R-:W-:Y:S01]  /*58e0*/  STL [R1+0xe3c], R4 ;  /* 0x000e3c0401007387 */ /* 0x000fe20000100800 */
[----:B------:R-:W-:-:S03]  /*58f0*/  LEA.HI.X.SX32 R7, R0, R27, 0x1, P0 ;  /* 0x0000001b00077211 */ /* 0x000fc600000f0eff */
[----:B------:R-:W-:Y:S04]  /*5900*/  STL.64 [R1+0xd98], R12 ;  /* 0x000d980c01007387 */ /* 0x000fe80000100a00 */
[----:B------:R-:W-:Y:S01]  /*5910*/  STL.64 [R1+0xda0], R20 ;  /* 0x000da01401007387 */ /* 0x000fe20000100a00 */
[----:B------:R-:W-:-:S03]  /*5920*/  LEA.HI.X.SX32 R27, R29, R27, 0x1, P1 ;  /* 0x0000001b1d1b7211 */ /* 0x000fc600008f0eff */
[----:B------:R-:W-:Y:S04]  /*5930*/  STL.64 [R1+0xda8], R10 ;  /* 0x000da80a01007387 */ /* 0x000fe80000100a00 */
[----:B------:R-:W-:Y:S04]  /*5940*/  STL.64 [R1+0xdb0], R2 ;  /* 0x000db00201007387 */ /* 0x000fe80000100a00 */
[----:B------:R-:W-:Y:S04]  /*5950*/  STL.64 [R1+0xdb8], R8 ;  /* 0x000db80801007387 */ /* 0x000fe80000100a00 */
[----:B------:R-:W3:Y:S04]  /*5960*/  LDL.LU R28, [R1+0x420] ;  /* 0x00042000011c7983 */ /* 0x000ee80000300800 */
[----:B------:R-:W-:Y:S04]  /*5970*/  STL.64 [R1+0xdc0], R18 ;  /* 0x000dc01201007387 */ /* 0x000fe80000100a00 */
[----:B------:R-:W-:Y:S04]  /*5980*/  STL.64 [R1+0xdc8], R6 ;  /* 0x000dc80601007387 */ /* 0x000fe80000100a00 */
[----:B------:R-:W4:Y:S04]  /*5990*/  LDL.LU R17, [R1+0x400] ;  /* 0x0004000001117983 */ /* 0x000f280000300800 */
[----:B------:R-:W5:Y:S04]  /*59a0*/  LDL.LU R29, [R1+0x3e4] ;  /* 0x0003e400011d7983 */ /* 0x000f680000300800 */
[----:B------:R1:W-:Y:S04]  /*59b0*/  STL.64 [R1+0xdd0], R26 ;  /* 0x000dd01a01007387 */ /* 0x0003e80000100a00 */
[----:B-1----:R-:W4:Y:S04]  /*59c0*/  LDL.LU R26, [R1+0x40c] ;  /* 0x00040c00011a7983 */ /* 0x002f280000300800 */
[----:B------:R-:W5:Y:S04]  /*59d0*/  LDL.LU R27, [R1+0x3dc] ;  /* 0x0003dc00011b7983 */ /* 0x000f680000300800 */
        /* <DEDUP_REMOVED lines=22> */
[----:B--2---:R1:W-:Y:S04]  /*5b40*/  STS.U16 [R5], R16 ;  /* 0x0000001005007388 */ /* 0x0043e80000000400 */
[----:B-1----:R-:W2:Y:S04]  /*5b50*/  LDL.LU R16, [R1+0x3c0] ;  /* 0x0003c00001107983 */ /* 0x002ea80000300800 */
[----:B---3--:R1:W-:Y:S04]  /*5b60*/  STS.U16 [R5+0x1000], R28 ;  /* 0x0010001c05007388 */ /* 0x0083e80000000400 */
[----:B-1----:R-:W3:Y:S04]  /*5b70*/  LDL.LU R28, [R1+0x134] ;  /* 0x00013400011c7983 */ /* 0x002ee80000300800 */
[----:B----4-:R-:W-:Y:S04]  /*5b80*/  STS.U16 [R5+0x2000], R26 ;  /* 0x0020001a05007388 */ /* 0x010fe80000000400 */
[----:B------:R1:W-:Y:S04]  /*5b90*/  STS.U16 [R5+0x4000], R17 ;  /* 0x0040001105007388 */ /* 0x0003e80000000400 */
[----:B-----5:R4:W-:Y:S04]  /*5ba0*/  STS.U16 [R5+0x8000], R29 ;  /* 0x0080001d05007388 */ /* 0x0209e80000000400 */
[----:B-1----:R-:W5:Y:S04]  /*5bb0*/  LDL.LU R17, [R1+0xe4] ;  /* 0x0000e40001117983 */ /* 0x002f680000300800 */
[----:B----4-:R-:W4:Y:S04]  /*5bc0*/  LDL.LU R29, [R1+0x424] ;  /* 0x00042400011d7983 */ /* 0x010f280000300800 */
[----:B------:R-:W-:Y:S04]  /*5bd0*/  STS.U16 [R5+0x8800], R27 ;  /* 0x0088001b05007388 */ /* 0x000fe80000000400 */
[----:B------:R-:W-:Y:S04]  /*5be0*/  STS.U16 [R5+0x4800], R6 ;  /* 0x0048000605007388 */ /* 0x000fe80000000400 */
[----:B------:R-:W-:Y:S04]  /*5bf0*/  STS.U16 [R5+0x9000], R7 ;  /* 0x0090000705007388 */ /* 0x000fe80000000400 */
[----:B------:R-:W-:Y:S04]  /*5c00*/  STS.U16 [R5+0x9800], R0 ;  /* 0x0098000005007388 */ /* 0x000fe80000000400 */
[----:B------:R-:W-:Y:S04]  /*5c10*/  STS.U16 [R5+0x2800], R18 ;  /* 0x0028001205007388 */ /* 0x000fe80000000400 */
[----:B------:R-:W-:Y:S04]  /*5c20*/  STS.U16 [R5+0x5000], R19 ;  /* 0x0050001305007388 */ /* 0x000fe80000000400 */
[----:B------:R-:W-:Y:S04]  /*5c30*/  STS.U16 [R5+0xa000], R8 ;  /* 0x00a0000805007388 */ /* 0x000fe80000000400 */
[----:B------:R-:W-:Y:S04]  /*5c40*/  STS.U16 [R5+0xa800], R9 ;  /* 0x00a8000905007388 */ /* 0x000fe80000000400 */
[----:B------:R1:W-:Y:S04]  /*5c50*/  STS.U16 [R5+0x5800], R2 ;  /* 0x0058000205007388 */ /* 0x0003e80000000400 */
        /* <DEDUP_REMOVED lines=8> */
[----:B------:R-:W-:Y:S01]  /*5ce0*/  STS.U16 [R5+0xd000], R22 ;  /* 0x00d0001605007388 */ /* 0x000fe20000000400 */
[----:B-1----:R-:W-:-:S03]  /*5cf0*/  LOP3.LUT R2, R5, 0x10, RZ, 0x3c, !PT ;  /* 0x0000001005027812 */ /* 0x002fc600078e3cff */
[----:B------:R-:W-:Y:S04]  /*5d00*/  STS.U16 [R5+0xd800], R23 ;  /* 0x00d8001705007388 */ /* 0x000fe80000000400 */
[----:B------:R-:W-:Y:S04]  /*5d10*/  STS.U16 [R5+0x3800], R14 ;  /* 0x0038000e05007388 */ /* 0x000fe80000000400 */
[----:B------:R-:W-:Y:S04]  /*5d20*/  STS.U16 [R5+0x7000], R15 ;  /* 0x0070000f05007388 */ /* 0x000fe80000000400 */
[----:B------:R-:W-:Y:S04]  /*5d30*/  STS.U16 [R5+0xe000], R24 ;  /* 0x00e0001805007388 */ /* 0x000fe80000000400 */
[----:B------:R-:W-:Y:S04]  /*5d40*/  STS.U16 [R5+0xe800], R25 ;  /* 0x00e8001905007388 */ /* 0x000fe80000000400 */
[----:B--2---:R-:W-:Y:S04]  /*5d50*/  STS.U16 [R5+0x7800], R16 ;  /* 0x0078001005007388 */ /* 0x004fe80000000400 */
[----:B---3--:R1:W-:Y:S04]  /*5d60*/  STS.U16 [R5+0xf000], R28 ;  /* 0x00f0001c05007388 */ /* 0x0083e80000000400 */
[----:B-1----:R-:W2:Y:S04]  /*5d70*/  LDL.LU R28, [R1+0x3bc] ;  /* 0x0003bc00011c7983 */ /* 0x002ea80000300800 */
[----:B------:R-:W-:Y:S04]  /*5d80*/  STL [R1+0xe6c], R5 ;  /* 0x000e6c0501007387 */ /* 0x000fe80000100800 */
[----:B-----5:R-:W-:Y:S04]  /*5d90*/  STS.U16 [R5+0xf800], R17 ;  /* 0x00f8001105007388 */ /* 0x020fe80000000400 */
[----:B----4-:R1:W-:Y:S04]  /*5da0*/  STS.U16 [R2+0x900], R29 ;  /* 0x0009001d02007388 */ /* 0x0103e80000000400 */
[----:B-1----:R-:W3:Y:S04]  /*5db0*/  LDL.LU R29, [R1+0x3b0] ;  /* 0x0003b000011d7983 */ /* 0x002ee80000300800 */
[----:B------:R-:W4:Y:S04]  /*5dc0*/  LDL.LU R5, [R1+0x3a8] ;  /* 0x0003a80001057983 */ /* 0x000f280000300800 */
[----:B----4-:R1:W-:Y:S04]  /*5dd0*/  STL [R1+0xe70], R5 ;  /* 0x000e700501007387 */ /* 0x0103e80000100800 */
        /* <DEDUP_REMOVED lines=25> */
[----:B--2---:R1:W-:Y:S04]  /*5f70*/  STS.U16 [R2+0x8100], R28 ;  /* 0x0081001c02007388 */ /* 0x0043e80000000400 */
[----:B------:R-:W2:Y:S04]  /*5f80*/  LDL.LU R17, [R1+0x340] ;  /* 0x0003400001117983 */ /* 0x000ea80000300800 */
[----:B---3--:R3:W-:Y:S04]  /*5f90*/  STS.U16 [R2+0x8900], R29 ;  /* 0x0089001d02007388 */ /* 0x0087e80000000400 */
[----:B-1----:R-:W2:Y:S04]  /*5fa0*/  LDL.LU R28, [R1+0x33c] ;  /* 0x00033c00011c7983 */ /* 0x002ea80000300800 */
[----:B---3--:R-:W3:Y:S04]  /*5fb0*/  LDL.LU R29, [R1+0x338] ;  /* 0x00033800011d7983 */ /* 0x008ee80000300800 */
[----:B----4-:R1:W-:Y:S04]  /*5fc0*/  STS.U16 [R2+0x9100], R5 ;  /* 0x0091000502007388 */ /* 0x0103e80000000400 */
[----:B-1----:R-:W4:Y:S04]  /*5fd0*/  LDL.LU R5, [R1+0xe70] ;  /* 0x000e700001057983 */ /* 0x002f280000300800 */
[----:B----4-:R1:W-:Y:S04]  /*5fe0*/  STS.U16 [R2+0x9900], R5 ;  /* 0x0099000502007388 */ /* 0x0103e80000000400 */
[----:B-1----:R-:W4:Y:S04]  /*5ff0*/  LDL.LU R5, [R1+0xe6c] ;  /* 0x000e6c0001057983 */ /* 0x002f280000300800 */
[----:B-----5:R-:W-:Y:S04]  /*6000*/  STS.U16 [R2+0xa100], R26 ;  /* 0x00a1001a02007388 */ /* 0x020fe80000000400 */
        /* <DEDUP_REMOVED lines=23> */
[----:B--2---:R-:W-:Y:S04]  /*6180*/  STS.U16 [R2+0x7100], R17 ;  /* 0x0071001102007388 */ /* 0x004fe80000000400 */
[----:B------:R-:W-:Y:S04]  /*6190*/  STS.U16 [R2+0x7900], R28 ;  /* 0x0079001c02007388 */ /* 0x000fe80000000400 */
[----:B---3--:R1:W-:Y:S04]  /*61a0*/  STS.U16 [R2+0x100], R29 ;  /* 0x0001001d02007388 */ /* 0x0083e80000000400 */
[----:B-1----:R-:W2:Y:S01]  /*61b0*/  LDL.LU R29, [R1+0x414] ;  /* 0x00041400011d7983 */ /* 0x002ea20000300800 */
[----:B----4-:R-:W-:-:S03]  /*61c0*/  LOP3.LUT R0, R5, 0x20, RZ, 0x3c, !PT ;  /* 0x0000002005007812 */ /* 0x010fc600078e3cff */
[----:B------:R1:W-:Y:S04]  /*61d0*/  STL [R1+0xe60], R5 ;  /* 0x000e600501007387 */ /* 0x0003e80000100800 */
[----:B-1----:R-:W3:Y:S04]  /*61e0*/  LDL.LU R5, [R1+0x328] ;  /* 0x0003280001057983 */ /* 0x002ee80000300800 */
[----:B---3--:R1:W-:Y:S04]  /*61f0*/  STL [R1+0xe64], R5 ;  /* 0x000e640501007387 */ /* 0x0083e80000100800 */
[----:B-1----:R-:W3:Y:S04]  /*6200*/  LDL.LU R5, [R1+0x32c] ;  /* 0x00032c0001057983 */ /* 0x002ee80000300800 */
[----:B---3--:R1:W-:Y:S04]  /*6210*/  STL [R1+0xe68], R5 ;  /* 0x000e680501007387 */ /* 0x0083e80000100800 */
[----:B-1----:R-:W3:Y:S04]  /*6220*/  LDL.LU R5, [R1+0x41c] ;  /* 0x00041c0001057983 */ /* 0x002ee80000300800 */
[----:B------:R-:W4:Y:S04]  /*6230*/  LDL.LU R26, [R1+0x31c] ;  /* 0x00031c00011a7983 */ /* 0x000f280000300800 */
[----:B------:R-:W5:Y:S04]  /*6240*/  LDL.LU R27, [R1+0x310] ;  /* 0x00031000011b7983 */ /* 0x000f680000300800 */
[----:B------:R-:W4:Y:S04]  /*6250*/  LDL.LU R6, [R1+0x304] ;  /* 0x0003040001067983 */ /* 0x000f280000300800 */
        /* <DEDUP_REMOVED lines=22> */
[----:B--2---:R1:W-:Y:S04]  /*63c0*/  STS.U16 [R0+0xa00], R29 ;  /* 0x000a001d00007388 */ /* 0x0043e80000000400 */
[----:B------:R-:W2:Y:S04]  /*63d0*/  LDL.LU R28, [R1+0x220] ;  /* 0x00022000011c7983 */ /* 0x000ea80000300800 */
[----:B-1----:R-:W2:Y:S04]  /*63e0*/  LDL.LU R29, [R1+0x21c] ;  /* 0x00021c00011d7983 */ /* 0x002ea80000300800 */
[----:B---3--:R1:W-:Y:S04]  /*63f0*/  STS.U16 [R0+0x1200], R5 ;  /* 0x0012000500007388 */ /* 0x0083e80000000400 */
[----:B-1----:R-:W3:Y:S04]  /*6400*/  LDL.LU R5, [R1+0xe68] ;  /* 0x000e680001057983 */ /* 0x002ee80000300800 */
[----:B---3--:R1:W-:Y:S04]  /*6410*/  STS.U16 [R0+0x1a00], R5 ;  /* 0x001a000500007388 */ /* 0x0083e80000000400 */
[----:B-1----:R-:W3:Y:S04]  /*6420*/  LDL.LU R5, [R1+0xe64] ;  /* 0x000e640001057983 */ /* 0x002ee80000300800 */
[----:B---3--:R1:W-:Y:S04]  /*6430*/  STS.U16 [R0+0x2200], R5 ;  /* 0x0022000500007388 */ /* 0x0083e80000000400 */
[----:B----4-:R-:W-:Y:S04]  /*6440*/  STS.U16 [R0+0x2a00], R26 ;  /* 0x002a001a00007388 */ /* 0x010fe80000000400 */
        /* <DEDUP_REMOVED lines=25> */
[----:B-1----:R-:W2:Y:S04]  /*65e0*/  LDL.LU R5, [R1+0xe60] ;  /* 0x000e600001057983 */ /* 0x002ea80000300800 */
[----:B------:R1:W-:Y:S04]  /*65f0*/  STS.U16 [R0+0x7200], R29 ;  /* 0x0072001d00007388 */ /* 0x0003e80000000400 */
[----:B-1----:R-:W3:Y:S04]  /*6600*/  LDL.LU R29, [R1+0x214] ;  /* 0x00021400011d7983 */ /* 0x002ee80000300800 */
[----:B------:R-:W4:Y:S04]  /*6610*/  LDL.LU R26, [R1+0x2d4] ;  /* 0x0002d400011a7983 */ /* 0x000f280000300800 */
[----:B----4-:R1:W-:Y:S04]  /*6620*/  STL [R1+0xe54], R26 ;  /* 0x000e541a01007387 */ /* 0x0103e80000100800 */
[----:B-1----:R-:W4:Y:S04]  /*6630*/  LDL.LU R26, [R1+0x2e4] ;  /* 0x0002e400011a7983 */ /* 0x002f280000300800 */
[----:B----4-:R1:W-:Y:S04]  /*6640*/  STL [R1+0xe58], R26 ;  /* 0x000e581a01007387 */ /* 0x0103e80000100800 */
[----:B-1----:R-:W4:Y:S04]  /*6650*/  LDL.LU R26, [R1+0x2f4] ;  /* 0x0002f400011a7983 */ /* 0x002f280000300800 */
[----:B----4-:R2:W-:Y:S04]  /*6660*/  STL [R1+0xe5c], R26 ;  /* 0x000e5c1a01007387 */ /* 0x0105e80000100800 */
        /* <DEDUP_REMOVED lines=15> */
[----:B------:R-:W4:Y:S01]  /*6760*/  LDL.LU R4, [R1+0xf0] ;  /* 0x0000f00001047983 */ /* 0x000f220000300800 */
[----:B--2---:R-:W-:-:S03]  /*6770*/  LOP3.LUT R26, R5, 0x20, RZ, 0x3c, !PT ;  /* 0x00000020051a7812 */ /* 0x004fc600078e3cff */
[----:B------:R-:W2:Y:S04]  /*6780*/  LDL.LU R22, [R1+0xd8] ;  /* 0x0000d80001167983 */ /* 0x000ea80000300800 */
        /* <DEDUP_REMOVED lines=8> */
[----:B---3--:R1:W-:Y:S04]  /*6810*/  STS.U16 [R26+0x7a00], R29 ;  /* 0x007a001d1a007388 */ /* 0x0083e80000000400 */
[----:B-1----:R-:W3:Y:S01]  /*6820*/  LDL.LU R26, [R1+0xe5c] ;  /* 0x000e5c00011a7983 */ /* 0x002ee20000300800 */
[----:B------:R-:W-:-:S03]  /*6830*/  LOP3.LUT R2, R5, 0x30, RZ, 0x3c, !PT ;  /* 0x0000003005027812 */ /* 0x000fc600078e3cff */
[----:B------:R-:W2:Y:S04]  /*6840*/  LDL.LU R29, [R1+0x194] ;  /* 0x00019400011d7983 */ /* 0x000ea80000300800 */
[----:B---3--:R1:W-:Y:S04]  /*6850*/  STS.U16 [R2+0x300], R26 ;  /* 0x0003001a02007388 */ /* 0x0083e80000000400 */
[----:B-1----:R-:W3:Y:S04]  /*6860*/  LDL.LU R26, [R1+0xe58] ;  /* 0x000e5800011a7983 */ /* 0x002ee80000300800 */
[----:B---3--:R1:W-:Y:S04]  /*6870*/  STS.U16 [R2+0xb00], R26 ;  /* 0x000b001a02007388 */ /* 0x0083e80000000400 */
[----:B-1----:R-:W3:Y:S04]  /*6880*/  LDL.LU R26, [R1+0xe54] ;  /* 0x000e5400011a7983 */ /* 0x002ee80000300800 */
[----:B---3--:R-:W-:Y:S04]  /*6890*/  STS.U16 [R2+0x1300], R26 ;  /* 0x0013001a02007388 */ /* 0x008fe80000000400 */
[----:B----4-:R-:W-:Y:S04]  /*68a0*/  STS.U16 [R2+0x1b00], R27 ;  /* 0x001b001b02007388 */ /* 0x010fe80000000400 */
[----:B-----5:R-:W-:Y:S04]  /*68b0*/  STS.U16 [R2+0x8300], R6 ;  /* 0x0083000602007388 */ /* 0x020fe80000000400 */
[----:B------:R-:W-:Y:S04]  /*68c0*/  STS.U16 [R2+0x8b00], R7 ;  /* 0x008b000702007388 */ /* 0x000fe80000000400 */
[----:B------:R1:W-:Y:S04]  /*68d0*/  STS.U16 [R2+0x9300], R0 ;  /* 0x0093000002007388 */ /* 0x0003e80000000400 */
        /* <DEDUP_REMOVED lines=12> */
[----:B------:R1:W-:Y:S04]  /*69a0*/  STL [R1+0xe50], R0 ;  /* 0x000e500001007387 */ /* 0x0003e80000100800 */
[----:B------:R3:W-:Y:S04]  /*69b0*/  STS.U16 [R2+0xf300], R4 ;  /* 0x00f3000402007388 */ /* 0x0007e80000000400 */
[----:B-1----:R-:W4:Y:S04]  /*69c0*/  LDL.LU R0, [R1+0x190] ;  /* 0x0001900001007983 */ /* 0x002f280000300800 */
[----:B---3--:R-:W3:Y:S04]  /*69d0*/  LDL.LU R4, [R1+0x410] ;  /* 0x0004100001047983 */ /* 0x008ee80000300800 */
[----:B---3--:R1:W-:Y:S04]  /*69e0*/  STL [R1+0xe40], R4 ;  /* 0x000e400401007387 */ /* 0x0083e80000100800 */
[----:B-1----:R-:W3:Y:S04]  /*69f0*/  LDL.LU R4, [R1+0x2ec] ;  /* 0x0002ec0001047983 */ /* 0x002ee80000300800 */
[----:B---3--:R1:W-:Y:S04]  /*6a00*/  STL [R1+0xe44], R4 ;  /* 0x000e440401007387 */ /* 0x0083e80000100800 */
[----:B-1----:R-:W3:Y:S04]  /*6a10*/  LDL.LU R4, [R1+0x17c] ;  /* 0x00017c0001047983 */ /* 0x002ee80000300800 */
[----:B---3--:R1:W-:Y:S04]  /*6a20*/  STL [R1+0xe4c], R4 ;  /* 0x000e4c0401007387 */ /* 0x0083e80000100800 */
[----:B-1----:R-:W3:Y:S04]  /*6a30*/  LDL.LU R4, [R1+0x188] ;  /* 0x0001880001047983 */ /* 0x002ee80000300800 */
[----:B------:R-:W5:Y:S04]  /*6a40*/  LDL.LU R26, [R1+0x2dc] ;  /* 0x0002dc00011a7983 */ /* 0x000f680000300800 */
[----:B--2---:R-:W-:Y:S04]  /*6a50*/  STS.U16 [R2+0xfb00], R22 ;  /* 0x00fb001602007388 */ /* 0x004fe80000000400 */
        /* <DEDUP_REMOVED lines=9> */
[----:B-----5:R2:W-:Y:S04]  /*6af0*/  STL [R1+0xe48], R26 ;  /* 0x000e481a01007387 */ /* 0x0205e80000100800 */
[----:B------:R-:W5:Y:S04]  /*6b00*/  LDL.LU R27, [R1+0x408] ;  /* 0x00040800011b7983 */ /* 0x000f680000300800 */
[----:B------:R-:W5:Y:S04]  /*6b10*/  LDL.LU R6, [R1+0x2d8] ;  /* 0x0002d80001067983 */ /* 0x000f680000300800 */
[----:B------:R-:W5:Y:S04]  /*6b20*/  LDL.LU R7, [R1+0x324] ;  /* 0x0003240001077983 */ /* 0x000f680000300800 */
[----:B------:R-:W5:Y:S04]  /*6b30*/  LDL.LU R18, [R1+0x2cc] ;  /* 0x0002cc0001127983 */ /* 0x000f680000300800 */
[----:B------:R-:W5:Y:S04]  /*6b40*/  LDL.LU R19, [R1+0x318] ;  /* 0x0003180001137983 */ /* 0x000f680000300800 */
[----:B------:R-:W5:Y:S04]  /*6b50*/  LDL.LU R8, [R1+0x2c0] ;  /* 0x0002c00001087983 */ /* 0x000f680000300800 */
[----:B------:R-:W5:Y:S04]  /*6b60*/  LDL.LU R9, [R1+0x30c] ;  /* 0x00030c0001097983 */ /* 0x000f680000300800 */
[----:B-1----:R-:W5:Y:S04]  /*6b70*/  LDL.LU R2, [R1+0x2bc] ;  /* 0x0002bc0001027983 */ /* 0x002f680000300800 */
[----:B------:R-:W5:Y:S04]  /*6b80*/  LDL.LU R3, [R1+0x300] ;  /* 0x0003000001037983 */ /* 0x000f680000300800 */
[----:B------:R-:W5:Y:S04]  /*6b90*/  LDL.LU R10, [R1+0x2ac] ;  /* 0x0002ac00010a7983 */ /* 0x000f680000300800 */
[----:B------:R-:W5:Y:S04]  /*6ba0*/  LDL.LU R11, [R1+0x2fc] ;  /* 0x0002fc00010b7983 */ /* 0x000f680000300800 */
[----:B------:R-:W5:Y:S04]  /*6bb0*/  LDL.LU R20, [R1+0x2a4] ;  /* 0x0002a40001147983 */ /* 0x000f680000300800 */
[----:B------:R-:W5:Y:S04]  /*6bc0*/  LDL.LU R21, [R1+0x180] ;  /* 0x0001800001157983 */ /* 0x000f680000300800 */
[----:B------:R-:W5:Y:S04]  /*6bd0*/  LDL.LU R12, [R1+0x174] ;  /* 0x00017400010c7983 */ /* 0x000f680000300800 */
[----:B------:R-:W5:Y:S04]  /*6be0*/  LDL.LU R13, [R1+0x170] ;  /* 0x00017000010d7983 */ /* 0x000f680000300800 */
[----:B------:R-:W5:Y:S01]  /*6bf0*/  LDL.LU R22, [R1+0x164] ;  /* 0x0001640001167983 */ /* 0x000f620000300800 */
        /* <DEDUP_REMOVED lines=10> */
[----:B----4-:R1:W-:Y:S04]  /*6ca0*/  STS.U16 [R26+0x6b00], R0 ;  /* 0x006b00001a007388 */ /* 0x0103e80000000400 */
[----:B---3--:R3:W-:Y:S04]  /*6cb0*/  STS.U16 [R26+0x7300], R4 ;  /* 0x007300041a007388 */ /* 0x0087e80000000400 */
[----:B-1----:R-:W4:Y:S04]  /*6cc0*/  LDL.LU R0, [R1+0xe50] ;  /* 0x000e500001007983 */ /* 0x002f280000300800 */
[----:B---3--:R-:W3:Y:S04]  /*6cd0*/  LDL.LU R4, [R1+0xe4c] ;  /* 0x000e4c0001047983 */ /* 0x008ee80000300800 */
[----:B---3--:R1:W-:Y:S04]  /*6ce0*/  STS.U16 [R26+0x7b00], R4 ;  /* 0x007b00041a007388 */ /* 0x0083e80000000400 */
[----:B-1----:R-:W3:Y:S04]  /*6cf0*/  LDL.LU R26, [R1+0xe48] ;  /* 0x000e4800011a7983 */ /* 0x002ee80000300800 */
[----:B------:R-:W4:Y:S04]  /*6d00*/  LDL.LU R4, [R1+0xe44] ;  /* 0x000e440001047983 */ /* 0x000f280000300800 */
[----:B----4-:R1:W-:Y:S04]  /*6d10*/  STS.U16 [R0+0xc00], R4 ;  /* 0x000c000400007388 */ /* 0x0103e80000000400 */
[----:B-1----:R-:W4:Y:S04]  /*6d20*/  LDL.LU R4, [R1+0xe40] ;  /* 0x000e400001047983 */ /* 0x002f280000300800 */
[----:B----4-:R1:W-:Y:S04]  /*6d30*/  STS.U16 [R0+0x1400], R4 ;  /* 0x0014000400007388 */ /* 0x0103e80000000400 */
[----:B---3--:R-:W-:Y:S04]  /*6d40*/  STS.U16 [R0+0x1c00], R26 ;  /* 0x001c001a00007388 */ /* 0x008fe80000000400 */
        /* <DEDUP_REMOVED lines=25> */
[----:B-1----:R-:W3:Y:S01]  /*6ee0*/  LDL.LU R4, [R1+0xe3c] ;  /* 0x000e3c0001047983 */ /* 0x002ee20000300800 */
[----:B--2---:R-:W-:-:S05]  /*6ef0*/  LOP3.LUT R0, R5, 0x50, RZ, 0x3c, !PT ;  /* 0x0000005005007812 */ /* 0x004fca00078e3cff */
[----:B------:R1:W-:Y:S04]  /*6f00*/  STL [R1+0xe34], R0 ;  /* 0x000e340001007387 */ /* 0x0003e80000100800 */
[----:B-1----:R-:W2:Y:S04]  /*6f10*/  LDL.LU R0, [R1+0x138] ;  /* 0x0001380001007983 */ /* 0x002ea80000300800 */
[----:B--2---:R1:W-:Y:S04]  /*6f20*/  STL [R1+0xe38], R0 ;  /* 0x000e380001007387 */ /* 0x0043e80000100800 */
[----:B-1----:R-:W2:Y:S04]  /*6f30*/  LDL.LU R0, [R1+0x13c] ;  /* 0x00013c0001007983 */ /* 0x002ea80000300800 */
[----:B------:R-:W4:Y:S04]  /*6f40*/  LDL.LU R26, [R1+0x418] ;  /* 0x00041800011a7983 */ /* 0x000f280000300800 */
[----:B----4-:R1:W-:Y:S04]  /*6f50*/  STL [R1+0xe28], R26 ;  /* 0x000e281a01007387 */ /* 0x0103e80000100800 */
[----:B-1----:R-:W4:Y:S04]  /*6f60*/  LDL.LU R26, [R1+0xd4] ;  /* 0x0000d400011a7983 */ /* 0x002f280000300800 */
[----:B----4-:R1:W-:Y:S04]  /*6f70*/  STL [R1+0xe30], R26 ;  /* 0x000e301a01007387 */ /* 0x0103e80000100800 */
[----:B-1----:R-:W4:Y:S04]  /*6f80*/  LDL.LU R26, [R1+0xec] ;  /* 0x0000ec00011a7983 */ /* 0x002f280000300800 */
[----:B------:R-:W5:Y:S04]  /*6f90*/  LDL.LU R27, [R1+0x330] ;  /* 0x00033000011b7983 */ /* 0x000f680000300800 */
[----:B-----5:R1:W-:Y:S04]  /*6fa0*/  STL [R1+0xe2c], R27 ;  /* 0x000e2c1b01007387 */ /* 0x0203e80000100800 */
[----:B------:R-:W5:Y:S04]  /*6fb0*/  LDL.LU R6, [R1+0x320] ;  /* 0x0003200001067983 */ /* 0x000f680000300800 */
[----:B------:R-:W3:Y:S04]  /*6fc0*/  LDL.LU R7, [R1+0x308] ;  /* 0x0003080001077983 */ /* 0x000ee80000300800 */
        /* <DEDUP_REMOVED lines=13> */
[----:B------:R-:W3:Y:S01]  /*70a0*/  LDL.LU R23, [R1+0x128] ;  /* 0x0001280001177983 */ /* 0x000ee20000300800 */
[----:B-1----:R-:W-:-:S03]  /*70b0*/  LOP3.LUT R27, R5, 0x40, RZ, 0x3c, !PT ;  /* 0x00000040051b7812 */ /* 0x002fc600078e3cff */
        /* <DEDUP_REMOVED lines=9> */
[----:B--2---:R1:W-:Y:S04]  /*7150*/  STS.U16 [R27+0xe400], R0 ;  /* 0x00e400001b007388 */ /* 0x0043e80000000400 */
[----:B-1----:R-:W2:Y:S04]  /*7160*/  LDL.LU R0, [R1+0xe38] ;  /* 0x000e380001007983 */ /* 0x002ea80000300800 */
[----:B--2---:R1:W-:Y:S04]  /*7170*/  STS.U16 [R27+0xec00], R0 ;  /* 0x00ec00001b007388 */ /* 0x0043e80000000400 */
[----:B----4-:R2:W-:Y:S04]  /*7180*/  STS.U16 [R27+0xf400], R26 ;  /* 0x00f4001a1b007388 */ /* 0x0105e80000000400 */
[----:B-1----:R-:W4:Y:S04]  /*7190*/  LDL.LU R0, [R1+0xe34] ;  /* 0x000e340001007983 */ /* 0x002f280000300800 */
[----:B--2---:R-:W2:Y:S04]  /*71a0*/  LDL.LU R26, [R1+0xe30] ;  /* 0x000e3000011a7983 */ /* 0x004ea80000300800 */
[----:B--2---:R1:W-:Y:S04]  /*71b0*/  STS.U16 [R27+0xfc00], R26 ;  /* 0x00fc001a1b007388 */ /* 0x0043e80000000400 */
[----:B-1----:R-:W2:Y:S04]  /*71c0*/  LDL.LU R27, [R1+0xe2c] ;  /* 0x000e2c00011b7983 */ /* 0x002ea80000300800 */
[----:B------:R-:W4:Y:S04]  /*71d0*/  LDL.LU R26, [R1+0xe28] ;  /* 0x000e2800011a7983 */ /* 0x000f280000300800 */
[----:B----4-:R-:W-:Y:S04]  /*71e0*/  STS.U16 [R0+0x500], R26 ;  /* 0x0005001a00007388 */ /* 0x010fe80000000400 */
[----:B--2---:R-:W-:Y:S04]  /*71f0*/  STS.U16 [R0+0xd00], R27 ;  /* 0x000d001b00007388 */ /* 0x004fe80000000400 */
[----:B-----5:R-:W-:Y:S04]  /*7200*/  STS.U16 [R0+0x1500], R6 ;  /* 0x0015000600007388 */ /* 0x020fe80000000400 */
[----:B---3--:R-:W-:Y:S04]  /*7210*/  STS.U16 [R0+0x1d00], R7 ;  /* 0x001d000700007388 */ /* 0x008fe80000000400 */
        /* <DEDUP_REMOVED lines=23> */
[----:B-1----:R-:W2:Y:S04]  /*7390*/  LDL.LU R0, [R1+0x2b0] ;  /* 0x0002b00001007983 */ /* 0x002ea80000300800 */
[----:B--2---:R1:W-:Y:S04]  /*73a0*/  STL [R1+0xdf4], R0 ;  /* 0x000df40001007387 */ /* 0x0043e80000100800 */
        /* <DEDUP_REMOVED lines=23> */
[----:B------:R-:W3:Y:S04]  /*7520*/  LDL.LU.64 R26, [R1+0xb0] ;  /* 0x0000b000011a7983 */ /* 0x000ee80000300a00 */
[----:B---3--:R1:W-:Y:S04]  /*7530*/  STL.64 [R1+0xdd8], R26 ;  /* 0x000dd81a01007387 */ /* 0x0083e80000100a00 */
[----:B-1----:R-:W3:Y:S04]  /*7540*/  LDL.LU.64 R26, [R1+0xb8] ;  /* 0x0000b800011a7983 */ /* 0x002ee80000300a00 */
[----:B---3--:R1:W-:Y:S04]  /*7550*/  STL.64 [R1+0xde0], R26 ;  /* 0x000de01a01007387 */ /* 0x0083e80000100a00 */
[----:B-1----:R-:W3:Y:S04]  /*7560*/  LDL.LU.64 R26, [R1+0xc0] ;  /* 0x0000c000011a7983 */ /* 0x002ee80000300a00 */
[----:B---3--:R1:W-:Y:S04]  /*7570*/  STL.64 [R1+0xde8], R26 ;  /* 0x000de81a01007387 */ /* 0x0083e80000100a00 */
[----:B-1----:R-:W3:Y:S04]  /*7580*/  LDL.LU.64 R26, [R1+0xc8] ;  /* 0x0000c800011a7983 */ /* 0x002ee80000300a00 */
[----:B---3--:R-:W-:Y:S04]  /*7590*/  STL [R1+0xe14], R26 ;  /* 0x000e141a01007387 */ /* 0x008fe80000100800 */
[----:B------:R1:W-:Y:S04]  /*75a0*/  STL [R1+0xdf0], R27 ;  /* 0x000df01b01007387 */ /* 0x0003e80000100800 */
[----:B------:R-:W3:Y:S04]  /*75b0*/  LDL.LU.64 R6, [R1+0xa8] ;  /* 0x0000a80001067983 */ /* 0x000ee80000300a00 */
[----:B------:R-:W4:Y:S01]  /*75c0*/  LDL.LU.64 R18, [R1+0xa0] ;  /* 0x0000a00001127983 */ /* 0x000f220000300a00 */
[----:B-1----:R-:W-:-:S03]  /*75d0*/  SHF.L.U32 R27, R4, 0x1, RZ ;  /* 0x00000001041b7819 */ /* 0x002fc600000006ff */
[----:B------:R-:W5:Y:S04]  /*75e0*/  LDL.LU.64 R8, [R1+0x98] ;  /* 0x0000980001087983 */ /* 0x000f680000300a00 */
[----:B------:R-:W3:Y:S01]  /*75f0*/  LDL.LU.64 R2, [R1+0x90] ;  /* 0x0000900001027983 */ /* 0x000ee20000300a00 */
[----:B------:R-:W-:-:S03]  /*7600*/  LOP3.LUT R26, R27, 0x50, RZ, 0x3c, !PT ;  /* 0x000000501b1a7812 */ /* 0x000fc600078e3cff */
[----:B------:R-:W3:Y:S04]  /*7610*/  LDL.LU.64 R10, [R1+0x88] ;  /* 0x00008800010a7983 */ /* 0x000ee80000300a00 */
        /* <DEDUP_REMOVED lines=8> */
[----:B--2---:R1:W-:Y:S04]  /*76a0*/  STS.U16 [R26+0xdd00], R0 ;  /* 0x00dd00001a007388 */ /* 0x0043e80000000400 */
[----:B-1----:R-:W2:Y:S04]  /*76b0*/  LDL.LU R0, [R1+0xe24] ;  /* 0x000e240001007983 */ /* 0x002ea80000300800 */
[----:B--2---:R1:W-:Y:S04]  /*76c0*/  STS.U16 [R26+0xe500], R0 ;  /* 0x00e500001a007388 */ /* 0x0043e80000000400 */
[----:B-1----:R-:W2:Y:S04]  /*76d0*/  LDL.LU R0, [R1+0xe20] ;  /* 0x000e200001007983 */ /* 0x002ea80000300800 */
[----:B--2---:R1:W-:Y:S04]  /*76e0*/  STS.U16 [R26+0xed00], R0 ;  /* 0x00ed00001a007388 */ /* 0x0043e80000000400 */
[----:B-1----:R-:W2:Y:S04]  /*76f0*/  LDL.LU R0, [R1+0xe1c] ;  /* 0x000e1c0001007983 */ /* 0x002ea80000300800 */
[----:B--2---:R1:W-:Y:S04]  /*7700*/  STS.U16 [R26+0xf500], R0 ;  /* 0x00f500001a007388 */ /* 0x0043e80000000400 */
[----:B-1----:R-:W2:Y:S01]  /*7710*/  LDL.LU R0, [R1+0xe18] ;  /* 0x000e180001007983 */ /* 0x002ea20000300800 */
[----:B------:R-:W-:-:S03]  /*7720*/  LOP3.LUT R27, R27, 0x60, RZ, 0x3c, !PT ;  /* 0x000000601b1b7812 */ /* 0x000fc600078e3cff */
[----:B--2---:R1:W-:Y:S04]  /*7730*/  STS.U16 [R26+0xfd00], R0 ;  /* 0x00fd00001a007388 */ /* 0x0043e80000000400 */
[----:B-1----:R-:W2:Y:S04]  /*7740*/  LDL.LU R26, [R1+0xe14] ;  /* 0x000e1400011a7983 */ /* 0x002ea80000300800 */
[----:B------:R-:W2:Y:S04]  /*7750*/  LDL.LU R0, [R1+0xe10] ;  /* 0x000e100001007983 */ /* 0x000ea80000300800 */
[----:B--2---:R1:W-:Y:S04]  /*7760*/  STS.U16 [R27+0x600], R0 ;  /* 0x000600001b007388 */ /* 0x0043e80000000400 */
[----:B-1----:R-:W2:Y:S04]  /*7770*/  LDL.LU R0, [R1+0xe0c] ;  /* 0x000e0c0001007983 */ /* 0x002ea80000300800 */
        /* <DEDUP_REMOVED lines=14> */
[----:B--2---:R1:W2:Y:S04]  /*7860*/  LDG.E.U16 R0, [R26.64] ;  /* 0x000000061a007981 */ /* 0x0042a8000c1e1500 */
[----:B-1----:R-:W3:Y:S04]  /*7870*/  LDL.LU.64 R26, [R1+0xde8] ;  /* 0x000de800011a7983 */ /* 0x002ee80000300a00 */
[----:B--2---:R3:W-:Y:S04]  /*7880*/  STL [R1+0xc8], R0 ;  /* 0x0000c80001007387 */ /* 0x0047e80000100800 */
[----:B---3--:R1:W2:Y:S04]  /*7890*/  LDG.E.U16 R0, [R26.64] ;  /* 0x000000061a007981 */ /* 0x0082a8000c1e1500 */
        /* <DEDUP_REMOVED lines=8> */
[----:B-1----:R1:W2:Y:S04]  /*7920*/  LDG.E.U16 R0, [R6.64] ;  /* 0x0000000606007981 */ /* 0x0022a8000c1e1500 */
[----:B---3--:R-:W3:Y:S04]  /*7930*/  LDG.E.U16 R26, [R26.64] ;  /* 0x000000061a1a7981 */ /* 0x008ee8000c1e1500 */
[----:B-1----:R-:W3:Y:S04]  /*7940*/  LDL.LU.64 R6, [R1+0xdc8] ;  /* 0x000dc80001067983 */ /* 0x002ee80000300a00 */
[----:B--2---:R4:W-:Y:S04]  /*7950*/  STL [R1+0xa8], R0 ;  /* 0x0000a80001007387 */ /* 0x0049e80000100800 */
[----:B----4-:R1:W2:Y:S04]  /*7960*/  LDG.E.U16 R0, [R18.64] ;  /* 0x0000000612007981 */ /* 0x0102a8000c1e1500 */
[----:B---3--:R3:W4:Y:S04]  /*7970*/  LDG.E.U16 R6, [R6.64] ;  /* 0x0000000606067981 */ /* 0x008728000c1e1500 */
[----:B-1----:R-:W3:Y:S04]  /*7980*/  LDL.LU.64 R18, [R1+0xdc0] ;  /* 0x000dc00001127983 */ /* 0x002ee80000300a00 */
[----:B--2---:R5:W-:Y:S04]  /*7990*/  STL [R1+0xa0], R0 ;  /* 0x0000a00001007387 */ /* 0x004be80000100800 */
[----:B-----5:R1:W2:Y:S04]  /*79a0*/  LDG.E.U16 R0, [R8.64] ;  /* 0x0000000608007981 */ /* 0x0202a8000c1e1500 */
[----:B-1----:R-:W5:Y:S04]  /*79b0*/  LDL.LU.64 R8, [R1+0xdb8] ;  /* 0x000db80001087983 */ /* 0x002f680000300a00 */
[----:B--2---:R1:W-:Y:S04]  /*79c0*/  STL [R1+0x98], R0 ;  /* 0x0000980001007387 */ /* 0x0043e80000100800 */
[----:B-1----:R1:W2:Y:S04]  /*79d0*/  LDG.E.U16 R0, [R2.64] ;  /* 0x0000000602007981 */ /* 0x0022a8000c1e1500 */
[----:B-----5:R5:W3:Y:S04]  /*79e0*/  LDG.E.U16 R8, [R8.64] ;  /* 0x0000000608087981 */ /* 0x020ae8000c1e1500 */
[----:B-1----:R-:W3:Y:S04]  /*79f0*/  LDL.LU.64 R2, [R1+0xdb0] ;  /* 0x000db00001027983 */ /* 0x002ee80000300a00 */
[----:B--2---:R1:W-:Y:S04]  /*7a00*/  STL [R1+0x90], R0 ;  /* 0x0000900001007387 */ /* 0x0043e80000100800 */
[----:B-1----:R1:W2:Y:S04]  /*7a10*/  LDG.E.U16 R0, [R10.64] ;  /* 0x000000060a007981 */ /* 0x0022a8000c1e1500 */
[----:B-1----:R-:W3:Y:S04]  /*7a20*/  LDL.LU.64 R10, [R1+0xda8] ;  /* 0x000da800010a7983 */ /* 0x002ee80000300a00 */
[----:B--2---:R1:W-:Y:S04]  /*7a30*/  STL [R1+0x88], R0 ;  /* 0x0000880001007387 */ /* 0x0043e80000100800 */
[----:B-1----:R1:W2:Y:S04]  /*7a40*/  LDG.E.U16 R0, [R20.64] ;  /* 0x0000000614007981 */ /* 0x0022a8000c1e1500 */
[----:B---3--:R3:W3:Y:S04]  /*7a50*/  LDG.E.U16 R10, [R10.64] ;  /* 0x000000060a0a7981 */ /* 0x0086e8000c1e1500 */
        /* <DEDUP_REMOVED lines=26> */
[----:B---3--:R1:W2:Y:S04]  /*7c00*/  LDG.E.U16 R0, [R28.64] ;  /* 0x000000061c007981 */ /* 0x0082a8000c1e1500 */
[----:B-1----:R1:W3:Y:S04]  /*7c10*/  LDG.E.U16 R29, [R24.64] ;  /* 0x00000006181d7981 */ /* 0x0022e8000c1e1500 */
[----:B------:R0:W2:Y:S04]  /*7c20*/  LDG.E.U16 R28, [R22.64] ;  /* 0x00000006161c7981 */ /* 0x0000a8000c1e1500 */
[----:B-1----:R1:W4:Y:S04]  /*7c30*/  LDG.E.U16 R24, [R20.64] ;  /* 0x0000000614187981 */ /* 0x002328000c1e1500 */
[----:B0-----:R0:W4:Y:S04]  /*7c40*/  LDG.E.U16 R22, [R2.64] ;  /* 0x0000000602167981 */ /* 0x001128000c1e1500 */
[----:B-1----:R1:W5:Y:S04]  /*7c50*/  LDG.E.U16 R20, [R18.64] ;  /* 0x0000000612147981 */ /* 0x002368000c1e1500 */
[----:B---3--:R-:W-:Y:S04]  /*7c60*/  STL [R1+0xd40], R29 ;  /* 0x000d401d01007387 */ /* 0x008fe80000100800 */
[----:B--2---:R2:W-:Y:S04]  /*7c70*/  STL [R1+0xd44], R28 ;  /* 0x000d441c01007387 */ /* 0x0045e80000100800 */
[----:B--2---:R-:W2:Y:S04]  /*7c80*/  LDL.LU.64 R28, [R1+0x10] ;  /* 0x00001000011c7983 */ /* 0x004ea80000300a00 */
[----:B----4-:R3:W-:Y:S04]  /*7c90*/  STL [R1+0xd48], R24 ;  /* 0x000d481801007387 */ /* 0x0107e80000100800 */
[----:B---3--:R-:W3:Y:S04]  /*7ca0*/  LDL.LU.64 R24, [R1+0x20] ;  /* 0x0000200001187983 */ /* 0x008ee80000300a00 */
[----:B0-----:R-:W4:Y:S04]  /*7cb0*/  LDL.LU.64 R2, [R1+0x80] ;  /* 0x0000800001027983 */ /* 0x001f280000300a00 */
[----:B------:R0:W-:Y:S04]  /*7cc0*/  STL [R1+0xd4c], R22 ;  /* 0x000d4c1601007387 */ /* 0x0001e80000100800 */
[----:B0-----:R-:W2:Y:S04]  /*7cd0*/  LDL.LU.64 R22, [R1+0x30] ;  /* 0x0000300001167983 */ /* 0x001ea80000300a00 */
[----:B-1----:R-:W2:Y:S04]  /*7ce0*/  LDL.LU.64 R18, [R1+0x50] ;  /* 0x0000500001127983 */ /* 0x002ea80000300a00 */
[----:B----4-:R-:W4:Y:S04]  /*7cf0*/  LDG.E.U16 R2, [R2.64] ;  /* 0x0000000602027981 */ /* 0x010f28000c1e1500 */
[----:B-----5:R0:W-:Y:S04]  /*7d00*/  STL [R1+0xd50], R20 ;  /* 0x000d501401007387 */ /* 0x0201e80000100800 */
[----:B0-----:R-:W5:Y:S04]  /*7d10*/  LDL.LU.64 R20, [R1+0x40] ;  /* 0x0000400001147983 */ /* 0x001f680000300a00 */
[----:B------:R0:W-:Y:S04]  /*7d20*/  STL [R1+0xd54], R26 ;  /* 0x000d541a01007387 */ /* 0x0001e80000100800 */
[----:B--2---:R5:W2:Y:S04]  /*7d30*/  LDG.E.U16 R18, [R18.64] ;  /* 0x0000000612127981 */ /* 0x004aa8000c1e1500 */
[----:B0-----:R-:W2:Y:S04]  /*7d40*/  LDL.LU.64 R26, [R1+0x60] ;  /* 0x00006000011a7983 */ /* 0x001ea80000300a00 */
[----:B----4-:R0:W-:Y:S04]  /*7d50*/  STL [R1+0xd2c], R2 ;  /* 0x000d2c0201007387 */ /* 0x0101e80000100800 */
[----:B0-----:R-:W4:Y:S04]  /*7d60*/  LDL.LU.64 R2, [R1+0x70] ;  /* 0x0000700001027983 */ /* 0x001f280000300a00 */
[----:B------:R4:W-:Y:S04]  /*7d70*/  STL [R1+0x8], R0 ;  /* 0x0000080001007387 */ /* 0x0009e80000100800 */
[----:B-----5:R0:W5:Y:S04]  /*7d80*/  LDG.E.U16 R19, [R20.64] ;  /* 0x0000000614137981 */ /* 0x020168000c1e1500 */
[----:B0-----:R3:W5:Y:S04]  /*7d90*/  LDG.E.U16 R21, [R22.64] ;  /* 0x0000000616157981 */ /* 0x001768000c1e1500 */
[----:B---3--:R0:W3:Y:S04]  /*7da0*/  LDG.E.U16 R23, [R24.64] ;  /* 0x0000000618177981 */ /* 0x0080e8000c1e1500 */
[----:B0-----:R0:W3:Y:S04]  /*7db0*/  LDG.E.U16 R25, [R28.64] ;  /* 0x000000061c197981 */ /* 0x0010e8000c1e1500 */
[----:B----4-:R2:W4:Y:S04]  /*7dc0*/  LDG.E.U16 R0, [R2.64] ;  /* 0x0000000602007981 */ /* 0x010528000c1e1500 */
[----:B--2---:R1:W2:Y:S04]  /*7dd0*/  LDG.E.U16 R3, [R26.64] ;  /* 0x000000061a037981 */ /* 0x0042a8000c1e1500 */
[----:B-1----:R1:W3:Y:S04]  /*7de0*/  LDG.E.U16 R27, [R4.64] ;  /* 0x00000006041b7981 */ /* 0x0022e8000c1e1500 */
[----:B----4-:R-:W-:Y:S04]  /*7df0*/  STL [R1+0xd30], R0 ;  /* 0x000d300001007387 */ /* 0x010fe80000100800 */
[----:B--2---:R-:W-:Y:S04]  /*7e00*/  STL [R1+0xd34], R3 ;  /* 0x000d340301007387 */ /* 0x004fe80000100800 */
[----:B------:R2:W-:Y:S04]  /*7e10*/  STL [R1+0xd38], R18 ;  /* 0x000d381201007387 */ /* 0x0005e80000100800 */
[----:B--2---:R-:W2:Y:S04]  /*7e20*/  LDL.LU R18, [R1+0x168] ;  /* 0x0001680001127983 */ /* 0x004ea80000300800 */
[----:B0-----:R-:W0:Y:S04]  /*7e30*/  S2R R29, SR_TID.X ;  /* 0x00000000001d7919 */ /* 0x001e280000002100 */
[----:B--2---:R2:W-:Y:S04]  /*7e40*/  STL [R1+0xd58], R18 ;  /* 0x000d581201007387 */ /* 0x0045e80000100800 */
[----:B--2---:R-:W2:Y:S04]  /*7e50*/  LDL.LU R18, [R1+0x1e8] ;  /* 0x0001e80001127983 */ /* 0x004ea80000300800 */
[----:B------:R-:W4:Y:S04]  /*7e60*/  LDL.LU R3, [R1+0x88] ;  /* 0x0000880001037983 */ /* 0x000f280000300800 */
[----:B------:R-:W3:Y:S04]  /*7e70*/  LDL.LU R0, [R1+0x78] ;  /* 0x0000780001007983 */ /* 0x000ee80000300800 */
[----:B------:R-:W3:Y:S04]  /*7e80*/  LDL.LU R2, [R1+0x68] ;  /* 0x0000680001027983 */ /* 0x000ee80000300800 */
[----:B-----5:R5:W-:Y:S04]  /*7e90*/  STL [R1+0xd3c], R19 ;  /* 0x000d3c1301007387 */ /* 0x020be80000100800 */
[----:B-1----:R-:W3:Y:S01]  /*7ea0*/  LDL.LU.64 R4, [R1+0xd60] ;  /* 0x000d600001047983 */ /* 0x002ee20000300a00 */
[----:B0-----:R-:W-:-:S03]  /*7eb0*/  LOP3.LUT R29, R29, 0x7f, RZ, 0xc0, !PT ;  /* 0x0000007f1d1d7812 */ /* 0x001fc600078ec0ff */
[----:B------:R-:W4:Y:S02]  /*7ec0*/  LDL.LU R17, [R1+0x178] ;  /* 0x0001780001117983 */ /* 0x000f240000300800 */
[----:B------:R-:W-:Y:S02]  /*7ed0*/  IMAD.SHL.U32 R29, R29, 0x2, RZ ;  /* 0x000000021d1d7824 */ /* 0x000fe400078e00ff */
[----:B------:R-:W4:Y:S04]  /*7ee0*/  LDL.LU R15, [R1+0x184] ;  /* 0x00018400010f7983 */ /* 0x000f280000300800 */
[----:B------:R-:W4:Y:S04]  /*7ef0*/  LDL.LU R13, [R1+0x19c] ;  /* 0x00019c00010d7983 */ /* 0x000f280000300800 */
[----:B------:R-:W4:Y:S04]  /*7f00*/  LDL.LU R11, [R1+0x1a8] ;  /* 0x0001a800010b7983 */ /* 0x000f280000300800 */
[----:B------:R-:W4:Y:S01]  /*7f10*/  LDL.LU R26, [R1+0x58] ;  /* 0x00005800011a7983 */ /* 0x000f220000300800 */
[----:B-----5:R-:W-:-:S03]  /*7f20*/  LOP3.LUT R19, R29, 0x60, RZ, 0x3c, !PT ;  /* 0x000000601d137812 */ /* 0x020fc600078e3cff */
[----:B------:R-:W5:Y:S04]  /*7f30*/  LDL.LU R20, [R1+0x38] ;  /* 0x0000380001147983 */ /* 0x000f680000300800 */
[----:B------:R-:W4:Y:S04]  /*7f40*/  LDL.LU R22, [R1+0x28] ;  /* 0x0000280001167983 */ /* 0x000f280000300800 */
[----:B------:R-:W4:Y:S04]  /*7f50*/  LDL.LU R24, [R1+0x18] ;  /* 0x0000180001187983 */ /* 0x000f280000300800 */
[----:B------:R-:W4:Y:S04]  /*7f60*/  LDL.LU R28, [R1+0xc] ;  /* 0x00000c00011c7983 */ /* 0x000f280000300800 */
[----:B------:R-:W4:Y:S04]  /*7f70*/  LDL.LU R29, [R1+0x8] ;  /* 0x00000800011d7983 */ /* 0x000f280000300800 */
[----:B------:R-:W4:Y:S04]  /*7f80*/  LDL.LU R9, [R1+0x1c4] ;  /* 0x0001c40001097983 */ /* 0x000f280000300800 */
[----:B------:R-:W4:Y:S04]  /*7f90*/  LDL.LU R7, [R1+0x1d0] ;  /* 0x0001d00001077983 */ /* 0x000f280000300800 */
[----:B--2---:R0:W-:Y:S04]  /*7fa0*/  STS.U16 [R19+0x4600], R18 ;  /* 0x0046001213007388 */ /* 0x0041e80000000400 */
[----:B---3--:R1:W2:Y:S04]  /*7fb0*/  LDG.E.U16 R4, [R4.64] ;  /* 0x0000000604047981 */ /* 0x0082a8000c1e1500 */
[----:B-1----:R-:W3:Y:S04]  /*7fc0*/  LDL.LU R5, [R1+0x48] ;  /* 0x0000480001057983 */ /* 0x002ee80000300800 */
[----:B0-----:R-:W2:Y:S04]  /*7fd0*/  LDL.LU R18, [R1+0xd58] ;  /* 0x000d580001127983 */ /* 0x001ea80000300800 */
[----:B----4-:R-:W-:Y:S04]  /*7fe0*/  STS.U16 [R19+0x4e00], R7 ;  /* 0x004e000713007388 */ /* 0x010fe80000000400 */
[----:B------:R-:W-:Y:S04]  /*7ff0*/  STS.U16 [R19+0x5600], R9 ;  /* 0x0056000913007388 */ /* 0x000fe80000000400 */
[----:B------:R-:W-:Y:S04]  /*8000*/  STS.U16 [R19+0x5e00], R11 ;  /* 0x005e000b13007388 */ /* 0x000fe80000000400 */
[----:B------:R-:W-:Y:S04]  /*8010*/  STS.U16 [R19+0x6600], R13 ;  /* 0x0066000d13007388 */ /* 0x000fe80000000400 */
[----:B------:R-:W-:Y:S04]  /*8020*/  STS.U16 [R19+0x6e00], R15 ;  /* 0x006e000f13007388 */ /* 0x000fe80000000400 */
[----:B------:R-:W-:Y:S04]  /*8030*/  STS.U16 [R19+0x7600], R17 ;  /* 0x0076001113007388 */ /* 0x000fe80000000400 */
[----:B--2---:R0:W-:Y:S04]  /*8040*/  STS.U16 [R19+0x7e00], R18 ;  /* 0x007e001213007388 */ /* 0x0041e80000000400 */
[----:B------:R1:W-:Y:S04]  /*8050*/  STS.U16 [R19+0x8600], R3 ;  /* 0x0086000313007388 */ /* 0x0003e80000000400 */
[----:B------:R2:W-:Y:S04]  /*8060*/  STS.U16 [R19+0x8e00], R0 ;  /* 0x008e000013007388 */ /* 0x0005e80000000400 */
[----:B0-----:R-:W4:Y:S04]  /*8070*/  LDL.LU R18, [R1+0x350] ;  /* 0x0003500001127983 */ /* 0x001f280000300800 */
[----:B-1----:R-:W4:Y:S04]  /*8080*/  LDL.LU R3, [R1+0x334] ;  /* 0x0003340001037983 */ /* 0x002f280000300800 */
[----:B------:R0:W-:Y:S04]  /*8090*/  STS.U16 [R19+0x9600], R2 ;  /* 0x0096000213007388 */ /* 0x0001e80000000400 */
[----:B--2---:R-:W2:Y:S04]  /*80a0*/  LDL.LU R0, [R1+0x314] ;  /* 0x0003140001007983 */ /* 0x004ea80000300800 */
[----:B0-----:R-:W2:Y:S04]  /*80b0*/  LDL.LU R2, [R1+0x2f8] ;  /* 0x0002f80001027983 */ /* 0x001ea80000300800 */
[----:B------:R-:W2:Y:S04]  /*80c0*/  LDL.LU R7, [R1+0xb8] ;  /* 0x0000b80001077983 */ /* 0x000ea80000300800 */
[----:B------:R-:W2:Y:S04]  /*80d0*/  LDL.LU R9, [R1+0xb0] ;  /* 0x0000b00001097983 */ /* 0x000ea80000300800 */
[----:B------:R-:W2:Y:S04]  /*80e0*/  LDL.LU R11, [R1+0xa8] ;  /* 0x0000a800010b7983 */ /* 0x000ea80000300800 */
[----:B------:R-:W2:Y:S04]  /*80f0*/  LDL.LU R13, [R1+0xa0] ;  /* 0x0000a000010d7983 */ /* 0x000ea80000300800 */
[----:B------:R-:W2:Y:S04]  /*8100*/  LDL.LU R15, [R1+0x98] ;  /* 0x00009800010f7983 */ /* 0x000ea80000300800 */
[----:B------:R0:W-:Y:S04]  /*8110*/  STS.U16 [R19+0x9e00], R26 ;  /* 0x009e001a13007388 */ /* 0x0001e80000000400 */
[----:B------:R-:W2:Y:S04]  /*8120*/  LDL.LU R17, [R1+0x90] ;  /* 0x0000900001117983 */ /* 0x000ea80000300800 */
[----:B---3--:R-:W-:Y:S04]  /*8130*/  STS.U16 [R19+0xa600], R5 ;  /* 0x00a6000513007388 */ /* 0x008fe80000000400 */
[----:B0-----:R-:W3:Y:S04]  /*8140*/  LDL.LU R26, [R1+0xd54] ;  /* 0x000d5400011a7983 */ /* 0x001ee80000300800 */
[----:B-----5:R0:W-:Y:S04]  /*8150*/  STS.U16 [R19+0xae00], R20 ;  /* 0x00ae001413007388 */ /* 0x0201e80000000400 */
[----:B------:R1:W-:Y:S04]  /*8160*/  STS.U16 [R19+0xb600], R22 ;  /* 0x00b6001613007388 */ /* 0x0003e80000000400 */
[----:B------:R5:W-:Y:S04]  /*8170*/  STS.U16 [R19+0xbe00], R24 ;  /* 0x00be001813007388 */ /* 0x000be80000000400 */
[----:B0-----:R-:W2:Y:S04]  /*8180*/  LDL.LU R20, [R1+0xd50] ;  /* 0x000d500001147983 */ /* 0x001ea80000300800 */
[----:B-1----:R-:W2:Y:S04]  /*8190*/  LDL.LU R22, [R1+0xd4c] ;  /* 0x000d4c0001167983 */ /* 0x002ea80000300800 */
[----:B-----5:R-:W5:Y:S04]  /*81a0*/  LDL.LU R24, [R1+0xd48] ;  /* 0x000d480001187983 */ /* 0x020f680000300800 */
[----:B------:R0:W-:Y:S04]  /*81b0*/  STS.U16 [R19+0xc600], R28 ;  /* 0x00c6001c13007388 */ /* 0x0001e80000000400 */
[----:B------:R1:W-:Y:S04]  /*81c0*/  STS.U16 [R19+0xce00], R29 ;  /* 0x00ce001d13007388 */ /* 0x0003e80000000400 */
[----:B0-----:R-:W2:Y:S04]  /*81d0*/  LDL.LU R28, [R1+0xd44] ;  /* 0x000d4400011c7983 */ /* 0x001ea80000300800 */
[----:B-1----:R-:W2:Y:S04]  /*81e0*/  LDL.LU R29, [R1+0xd40] ;  /* 0x000d4000011d7983 */ /* 0x002ea80000300800 */
[----:B------:R-:W0:Y:S02]  /*81f0*/  S2R R5, SR_TID.X ;  /* 0x0000000000057919 */ /* 0x000e240000002100 */
[----:B0-----:R-:W-:-:S04]  /*8200*/  LOP3.LUT R5, R5, 0x7f, RZ, 0xc0, !PT ;  /* 0x0000007f05057812 */ /* 0x001fc800078ec0ff */
[----:B------:R-:W-:-:S04]  /*8210*/  SHF.L.U32 R5, R5, 0x1, RZ ;  /* 0x0000000105057819 */ /* 0x000fc800000006ff */
[----:B------:R-:W-:Y:S01]  /*8220*/  LOP3.LUT R5, R5, 0x70, RZ, 0x3c, !PT ;  /* 0x0000007005057812 */ /* 0x000fe200078e3cff */
[----:B--2---:R0:W-:Y:S04]  /*8230*/  STS.U16 [R19+0xd600], R29 ;  /* 0x00d6001d13007388 */ /* 0x0041e80000000400 */
[----:B------:R1:W-:Y:S04]  /*8240*/  STS.U16 [R19+0xde00], R28 ;  /* 0x00de001c13007388 */ /* 0x0003e80000000400 */
[----:B-----5:R2:W-:Y:S04]  /*8250*/  STS.U16 [R19+0xe600], R24 ;  /* 0x00e6001813007388 */ /* 0x0205e80000000400 */
[----:B0-----:R-:W5:Y:S04]  /*8260*/  LDL.LU R29, [R1+0xc0] ;  /* 0x0000c000011d7983 */ /* 0x001f680000300800 */
[----:B-1----:R-:W5:Y:S04]  /*8270*/  LDL.LU R28, [R1+0xc8] ;  /* 0x0000c800011c7983 */ /* 0x002f680000300800 */
[----:B--2---:R-:W2:Y:S04]  /*8280*/  LDL.LU R24, [R1+0x16c] ;  /* 0x00016c0001187983 */ /* 0x004ea80000300800 */
[----:B------:R0:W-:Y:S04]  /*8290*/  STS.U16 [R19+0xee00], R22 ;  /* 0x00ee001613007388 */ /* 0x0001e80000000400 */
[----:B------:R1:W-:Y:S04]  /*82a0*/  STS.U16 [R19+0xf600], R20 ;  /* 0x00f6001413007388 */ /* 0x0003e80000000400 */
[----:B---3--:R3:W-:Y:S04]  /*82b0*/  STS.U16 [R19+0xfe00], R26 ;  /* 0x00fe001a13007388 */ /* 0x0087e80000000400 */
[----:B0-----:R-:W2:Y:S04]  /*82c0*/  LDL.LU R22, [R1+0x18c] ;  /* 0x00018c0001167983 */ /* 0x001ea80000300800 */
[----:B-1----:R-:W2:Y:S04]  /*82d0*/  LDL.LU R20, [R1+0x1b8] ;  /* 0x0001b80001147983 */ /* 0x002ea80000300800 */
[----:B---3--:R-:W3:Y:S04]  /*82e0*/  LDL.LU R19, [R1+0xd3c] ;  /* 0x000d3c0001137983 */ /* 0x008ee80000300800 */
[----:B------:R-:W2:Y:S04]  /*82f0*/  LDL.LU R26, [R1+0x1e4] ;  /* 0x0001e400011a7983 */ /* 0x000ea80000300800 */
[----:B----4-:R0:W-:Y:S04]  /*8300*/  STS.U16 [R5+0x700], R18 ;  /* 0x0007001205007388 */ /* 0x0101e80000000400 */
[----:B------:R1:W-:Y:S04]  /*8310*/  STS.U16 [R5+0xf00], R3 ;  /* 0x000f000305007388 */ /* 0x0003e80000000400 */
[----:B------:R4:W-:Y:S04]  /*8320*/  STS.U16 [R5+0x1700], R0 ;  /* 0x0017000005007388 */ /* 0x0009e80000000400 */
[----:B0-----:R-:W3:Y:S04]  /*8330*/  LDL.LU R18, [R1+0xd38] ;  /* 0x000d380001127983 */ /* 0x001ee80000300800 */
[----:B-1----:R-:W3:Y:S04]  /*8340*/  LDL.LU R3, [R1+0xd34] ;  /* 0x000d340001037983 */ /* 0x002ee80000300800 */
[----:B----4-:R-:W4:Y:S04]  /*8350*/  LDL.LU R0, [R1+0xd30] ;  /* 0x000d300001007983 */ /* 0x010f280000300800 */
[----:B------:R0:W-:Y:S04]  /*8360*/  STS.U16 [R5+0x1f00], R2 ;  /* 0x001f000205007388 */ /* 0x0001e80000000400 */
[----:B0-----:R-:W3:Y:S04]  /*8370*/  LDL.LU R2, [R1+0xd2c] ;  /* 0x000d2c0001027983 */ /* 0x001ee80000300800 */
[----:B--2---:R-:W-:Y:S04]  /*8380*/  STS.U16 [R5+0x2700], R26 ;  /* 0x0027001a05007388 */ /* 0x004fe80000000400 */
[----:B------:R-:W-:Y:S04]  /*8390*/  STS.U16 [R5+0x2f00], R20 ;  /* 0x002f001405007388 */ /* 0x000fe80000000400 */
[----:B------:R-:W-:Y:S04]  /*83a0*/  STS.U16 [R5+0x3700], R22 ;  /* 0x0037001605007388 */ /* 0x000fe80000000400 */
[----:B------:R-:W-:Y:S04]  /*83b0*/  STS.U16 [R5+0x3f00], R24 ;  /* 0x003f001805007388 */ /* 0x000fe80000000400 */
        /* <DEDUP_REMOVED lines=8> */
[----:B---3--:R0:W-:Y:S04]  /*8440*/  STS.U16 [R5+0x8700], R2 ;  /* 0x0087000205007388 */ /* 0x0081e80000000400 */
[----:B----4-:R1:W-:Y:S01]  /*8450*/  STS.U16 [R5+0x8f00], R0 ;  /* 0x008f000005007388 */ /* 0x0103e20000000400 */
[----:B0-----:R-:W-:-:S03]  /*8460*/  IMAD.MOV.U32 R2, RZ, RZ, 0x3f800000 ;  /* 0x3f800000ff027424 */ /* 0x001fc600078e00ff */
[----:B------:R0:W-:Y:S01]  /*8470*/  STS.U16 [R5+0x9700], R3 ;  /* 0x0097000305007388 */ /* 0x0001e20000000400 */
[----:B-1----:R-:W-:-:S03]  /*8480*/  MOV R0, 0xff800000 ;  /* 0xff80000000007802 */ /* 0x002fc60000000f00 */
[----:B------:R1:W-:Y:S01]  /*8490*/  STL [R1+0x7fc], R2 ;  /* 0x0007fc0201007387 */ /* 0x0003e20000100800 */
[----:B0-----:R-:W-:-:S03]  /*84a0*/  IMAD.MOV.U32 R3, RZ, RZ, -0x800000 ;  /* 0xff800000ff037424 */ /* 0x001fc600078e00ff */
[----:B------:R-:W-:Y:S01]  /*84b0*/  STL [R1+0x7f0], R0 ;  /* 0x0007f00001007387 */ /* 0x000fe20000100800 */
[----:B-1----:R-:W-:-:S03]  /*84c0*/  MOV R2, 0xff800000 ;  /* 0xff80000000027802 */ /* 0x002fc60000000f00 */
[----:B------:R-:W-:Y:S04]  /*84d0*/  STL [R1+0x7ec], R3 ;  /* 0x0007ec0301007387 */ /* 0x000fe80000100800 */
        /* <DEDUP_REMOVED lines=11> */
[----:B------:R0:W-:Y:S04]  /*8590*/  STL [R1+0x798], R3 ;  /* 0x0007980301007387 */ /* 0x0001e80000100800 */
[----:B------:R1:W-:Y:S04]  /*85a0*/  STL [R1+0x794], R2 ;  /* 0x0007940201007387 */ /* 0x0003e80000100800 */
[----:B------:R2:W-:Y:S01]  /*85b0*/  STL [R1+0x790], R0 ;  /* 0x0007900001007387 */ /* 0x0005e20000100800 */
[----:B0-----:R-:W-:Y:S01]  /*85c0*/  IMAD.MOV.U32 R3, RZ, RZ, 0x3f800000 ;  /* 0x3f800000ff037424 */ /* 0x001fe200078e00ff */
[----:B-1----:R-:W-:-:S04]  /*85d0*/  MOV R2, 0x3f800000 ;  /* 0x3f80000000027802 */ /* 0x002fc80000000f00 */
[----:B------:R-:W-:Y:S01]  /*85e0*/  STL [R1+0x800], R3 ;  /* 0x0008000301007387 */ /* 0x000fe20000100800 */
[----:B--2---:R-:W-:-:S03]  /*85f0*/  IMAD.MOV.U32 R0, RZ, RZ, 0x3f800000 ;  /* 0x3f800000ff007424 */ /* 0x004fc600078e00ff */
        /* <DEDUP_REMOVED lines=13> */
[----:B------:R-:W-:Y:S04]  /*86d0*/  STL [R1+0x470], RZ ;  /* 0x000470ff01007387 */ /* 0x000fe80000100800 */
[----:B------:R0:W-:Y:S04]  /*86e0*/  STL [R1+0x838], R0 ;  /* 0x0008380001007387 */ /* 0x0001e80000100800 */
[----:B------:R-:W-:Y:S04]  /*86f0*/  STL [R1+0x474], RZ ;  /* 0x000474ff01007387 */ /* 0x000fe80000100800 */
        /* <DEDUP_REMOVED lines=220> */
[----:B------:R-:W1:Y:S04]  /*94c0*/  S2R R17, SR_CTAID.X ;  /* 0x0000000000117919 */ /* 0x000e680000002500 */
        /* <DEDUP_REMOVED lines=19> */
[----:B------:R-:W-:Y:S01]  /*9600*/  STL [R1+0x6e4], RZ ;  /* 0x0006e4ff01007387 */ /* 0x000fe20000100800 */
[----:B-1----:R-:W-:-:S03]  /*9610*/  SHF.L.U32 R17, R17, 0x7, RZ ;  /* 0x0000000711117819 */ /* 0x002fc600000006ff */
[----:B------:R-:W-:Y:S04]  /*9620*/  STL [R1+0x6e8], RZ ;  /* 0x0006e8ff01007387 */ /* 0x000fe80000100800 */
[----:B------:R-:W-:Y:S04]  /*9630*/  STS.U16 [R5+0x9f00], R18 ;  /* 0x009f001205007388 */ /* 0x000fe80000000400 */
[----:B------:R-:W-:Y:S04]  /*9640*/  STL [R1+0x6ec], RZ ;  /* 0x0006ecff01007387 */ /* 0x000fe80000100800 */
[----:B------:R-:W-:Y:S04]  /*9650*/  STS.U16 [R5+0xa700], R19 ;  /* 0x00a7001305007388 */ /* 0x000fe80000000400 */
[----:B------:R-:W-:Y:S04]  /*9660*/  STL [R1+0x6f0], RZ ;  /* 0x0006f0ff01007387 */ /* 0x000fe80000100800 */
[----:B------:R-:W-:Y:S04]  /*9670*/  STS.U16 [R5+0xaf00], R21 ;  /* 0x00af001505007388 */ /* 0x000fe80000000400 */
[----:B------:R-:W-:Y:S04]  /*9680*/  STL [R1+0x6f4], RZ ;  /* 0x0006f4ff01007387 */ /* 0x000fe80000100800 */
[----:B------:R-:W-:Y:S04]  /*9690*/  STS.U16 [R5+0xb700], R23 ;  /* 0x00b7001705007388 */ /* 0x000fe80000000400 */
[----:B------:R-:W-:Y:S01]  /*96a0*/  STL [R1+0x6f8], RZ ;  /* 0x0006f8ff01007387 */ /* 0x000fe20000100800 */
[----:B0-----:R-:W-:-:S03]  /*96b0*/  IADD3 R0, R17, 0x80, RZ ;  /* 0x0000008011007810 */ /* 0x001fc60007ffe0ff */
[----:B------:R-:W-:Y:S04]  /*96c0*/  STS.U16 [R5+0xbf00], R25 ;  /* 0x00bf001905007388 */ /* 0x000fe80000000400 */
        /* <DEDUP_REMOVED lines=9> */
[----:B------:R-:W0:Y:S04]  /*9760*/  S2R R17, SR_TID.X ;  /* 0x0000000000117919 */ /* 0x000e280000002100 */
[----:B------:R-:W-:Y:S04]  /*9770*/  STS.U16 [R5+0xe700], R10 ;  /* 0x00e7000a05007388 */ /* 0x000fe80000000400 */
[----:B------:R-:W-:Y:S04]  /*9780*/  STL [R1+0x700], RZ ;  /* 0x000700ff01007387 */ /* 0x000fe80000100800 */
[----:B------:R-:W-:Y:S04]  /*9790*/  STS.U16 [R5+0xef00], R8 ;  /* 0x00ef000805007388 */ /* 0x000fe80000000400 */
[----:B------:R-:W-:Y:S04]  /*97a0*/  STL [R1+0x704], RZ ;  /* 0x000704ff01007387 */ /* 0x000fe80000100800 */
[----:B------:R1:W-:Y:S04]  /*97b0*/  STS.U16 [R5+0xf700], R6 ;  /* 0x00f7000605007388 */ /* 0x0003e80000000400 */
[----:B------:R2:W-:Y:S04]  /*97c0*/  STL [R1+0x708], RZ ;  /* 0x000708ff01007387 */ /* 0x0005e80000100800 */
[----:B------:R2:W-:Y:S04]  /*97d0*/  STS.U16 [R5+0xff00], R4 ;  /* 0x00ff000405007388 */ /* 0x0005e80000000400 */
[----:B------:R2:W-:Y:S01]  /*97e0*/  STL [R1+0x70c], RZ ;  /* 0x00070cff01007387 */ /* 0x0005e20000100800 */
[----:B------:R-:W-:-:S02]  /*97f0*/  ISETP.GE.AND P0, PT, R0, 0x1, PT ;  /* 0x000000010000780c */ /* 0x000fc40003f06270 */
[C---:B0-----:R-:W-:Y:S02]  /*9800*/  LOP3.LUT R2, R17.reuse, 0x1c, RZ, 0xc0, !PT ;  /* 0x0000001c11027812 */ /* 0x041fe400078ec0ff */
[C---:B-1----:R-:W-:Y:S02]  /*9810*/  LOP3.LUT R6, R17.reuse, 0x3, RZ, 0xc0, !PT ;  /* 0x0000000311067812 */ /* 0x042fe400078ec0ff */
[----:B------:R-:W-:-:S07]  /*9820*/  LOP3.LUT R19, R17, 0x60, RZ, 0xc0, !PT ;  /* 0x0000006011137812 */ /* 0x000fce00078ec0ff */
[----:B------:R-:W-:Y:S05]  /*9830*/  @!P0 BRA `(.L_x_0) ;  /* 0x00020fc000008947 */ /* 0x000fea0003800000 */
[----:B--2---:R-:W-:Y:S01]  /*9840*/  SHF.R.U32.HI R3, RZ, 0x5, R17 ;  /* 0x00000005ff037819 */ /* 0x004fe20000011611 */
[----:B------:R-:W-:Y:S01]  /*9850*/  IMAD.MOV.U32 R16, RZ, RZ, c[0x0][0x1b8] ;  /* 0x00006e00ff107624 */ /* 0x000fe200078e00ff */
[----:B------:R-:W0:Y:S01]  /*9860*/  S2R R13, SR_TID.X ;  /* 0x00000000000d7919 */ /* 0x000e220000002100 */
[----:B------:R-:W-:Y:S01]  /*9870*/  IMAD.SHL.U32 R0, R17, 0x2, RZ ;  /* 0x0000000211007824 */ /* 0x000fe200078e00ff */
[----:B------:R-:W-:Y:S01]  /*9880*/  SGXT.U32 R3, R3, 0x2 ;  /* 0x000000020303781a */ /* 0x000fe20000000000 */
[----:B------:R-:W-:Y:S01]  /*9890*/  IMAD R2, R2, 0x4, R6 ;  /* 0x0000000402027824 */ /* 0x000fe200078e0206 */
[----:B------:R-:W1:Y:S01]  /*98a0*/  S2R R15, SR_CTAID.Y ;  /* 0x00000000000f7919 */ /* 0x000e620000002600 */
[----:B------:R-:W-:Y:S01]  /*98b0*/  SHF.R.U32.HI R5, RZ, 0x1, R19 ;  /* 0x00000001ff057819 */ /* 0x000fe20000011613 */
[----:B------:R-:W-:Y:S01]  /*98c0*/  IMAD.MOV.U32 R6, RZ, RZ, c[0x0][0x1a8] ;  /* 0x00006a00ff067624 */ /* 0x000fe200078e00ff */
[----:B------:R-:W-:Y:S01]  /*98d0*/  LOP3.LUT R28, R17, 0x1f, RZ, 0xc0, !PT ;  /* 0x0000001f111c7812 */ /* 0x000fe200078ec0ff */
[----:B------:R-:W-:Y:S01]  /*98e0*/  IMAD R3, R3, c[0x0][0x1b8], RZ ;  /* 0x00006e0003037a24 */ /* 0x000fe200078e02ff */
[----:B------:R-:W-:-:S03]  /*98f0*/  LOP3.LUT R5, R5, 0x30, R0, 0x78, !PT ;  /* 0x0000003005057812 */ /* 0x000fc600078e7800 */
[----:B------:R-:W-:Y:S01]  /*9900*/  IMAD R28, R28, c[0x0][0x1b4], RZ ;  /* 0x00006d001c1c7a24 */ /* 0x000fe200078e02ff */
[----:B------:R-:W-:Y:S01]  /*9910*/  LEA R4, R16, R3, 0x2 ;  /* 0x0000000310047211 */ /* 0x000fe200078e10ff */
[----:B------:R-:W-:Y:S02]  /*9920*/  IMAD.U32 R5, R2, 0x4, R5 ;  /* 0x0000000402057824 */ /* 0x000fe400078e0005 */
[----:B------:R-:W-:Y:S02]  /*9930*/  IMAD.SHL.U32 R10, R28, 0x2, RZ ;  /* 0x000000021c0a7824 */ /* 0x000fe400078e00ff */
[----:B------:R-:W-:Y:S02]  /*9940*/  IMAD R27, R16, 0x4, R4 ;  /* 0x00000004101b7824 */ /* 0x000fe400078e0204 */
[----:B------:R-:W-:-:S03]  /*9950*/  IMAD.HI R28, R28, 0x2, RZ ;  /* 0x000000021c1c7827 */ /* 0x000fc600078e02ff */
[----:B------:R-:W-:Y:S01]  /*9960*/  LEA R25, R16, R27, 0x2 ;  /* 0x0000001b10197211 */ /* 0x000fe200078e10ff */
[----:B------:R-:W-:Y:S01]  /*9970*/  STL [R1+0xd50], R27 ;  /* 0x000d501b01007387 */ /* 0x000fe20000100800 */
[----:B0-----:R-:W-:-:S03]  /*9980*/  LOP3.LUT R13, R13, 0x7f, RZ, 0xc0, !PT ;  /* 0x0000007f0d0d7812 */ /* 0x001fc600078ec0ff */
[C---:B------:R-:W-:Y:S02]  /*9990*/  IMAD R26, R16.reuse, 0x4, R25 ;  /* 0x00000004101a7824 */ /* 0x040fe400078e0219 */
[----:B-1----:R-:W-:Y:S02]  /*99a0*/  IMAD R8, R15, c[0x0][0x1a0], RZ ;  /* 0x000068000f087a24 */ /* 0x002fe400078e02ff */
[----:B------:R-:W-:Y:S01]  /*99b0*/  IMAD R2, R13, c[0x0][0x1a8], RZ ;  /* 0x00006a000d027a24 */ /* 0x000fe200078e02ff */
[----:B------:R-:W-:Y:S01]  /*99c0*/  LEA R29, R16, R26, 0x2 ;  /* 0x0000001a101d7211 */ /* 0x000fe200078e10ff */
[----:B------:R-:W-:Y:S01]  /*99d0*/  IMAD R12, R15, c[0x0][0x1b0], RZ ;  /* 0x00006c000f0c7a24 */ /* 0x000fe200078e02ff */
[----:B------:R-:W-:Y:S01]  /*99e0*/  LEA R9, P0, R8, c[0x0][0x168], 0x1 ;  /* 0x00005a0008097a11 */ /* 0x000fe200078008ff */
[----:B------:R-:W-:Y:S02]  /*99f0*/  IMAD R6, R6, 0x80, R2 ;  /* 0x0000008006067824 */ /* 0x000fe400078e0202 */
[----:B------:R-:W-:Y:S01]  /*9a00*/  IMAD R24, R16, 0x4, R29 ;  /* 0x0000000410187824 */ /* 0x000fe200078e021d */
[----:B------:R-:W-:Y:S01]  /*9a10*/  LEA.HI.X.SX32 R8, R8, c[0x0][0x16c], 0x1, P0 ;  /* 0x00005b0008087a11 */ /* 0x000fe200000f0eff */
[----:B------:R-:W-:Y:S01]  /*9a20*/  IMAD.SHL.U32 R13, R12, 0x2, RZ ;  /* 0x000000020c0d7824 */ /* 0x000fe200078e00ff */
[----:B------:R-:W-:-:S02]  /*9a30*/  LEA R20, P0, R2, R9, 0x1 ;  /* 0x0000000902147211 */ /* 0x000fc400078008ff */
[----:B------:R-:W-:Y:S02]  /*9a40*/  LEA R23, R16, R24, 0x2 ;  /* 0x0000001810177211 */ /* 0x000fe400078e10ff */
[----:B------:R-:W-:Y:S02]  /*9a50*/  LEA R14, P1, R6, R9, 0x1 ;  /* 0x00000009060e7211 */ /* 0x000fe400078208ff */
[----:B------:R-:W-:Y:S02]  /*9a60*/  LEA R22, R16, R23, 0x2 ;  /* 0x0000001710167211 */ /* 0x000fe400078e10ff */
[----:B------:R-:W-:Y:S02]  /*9a70*/  LEA.HI.X.SX32 R15, R6, R8, 0x1, P1 ;  /* 0x00000008060f7211 */ /* 0x000fe400008f0eff */
[----:B------:R-:W-:Y:S01]  /*9a80*/  LEA R0, R16, R22, 0x2 ;  /* 0x0000001610007211 */ /* 0x000fe200078e10ff */
[----:B------:R0:W-:Y:S01]  /*9a90*/  STL.64 [R1+0xd48], R22 ;  /* 0x000d481601007387 */ /* 0x0001e20000100a00 */
[----:B------:R-:W-:-:S02]  /*9aa0*/  LEA.HI.X.SX32 R21, R2, R8, 0x1, P0 ;  /* 0x0000000802157211 */ /* 0x000fc400000f0eff */
[----:B------:R-:W-:Y:S01]  /*9ab0*/  LEA R7, R16, R0, 0x2 ;  /* 0x0000000010077211 */ /* 0x000fe200078e10ff */
[----:B------:R-:W1:Y:S01]  /*9ac0*/  S2R R8, SR_TID.X ;  /* 0x0000000000087919 */ /* 0x000e620000002100 */
[----:B------:R-:W-:Y:S02]  /*9ad0*/  IADD3 R2, P0, P1, R10, c[0x0][0x170], R13 ;  /* 0x00005c000a027a10 */ /* 0x000fe4000791e00d */
[C---:B------:R-:W-:Y:S01]  /*9ae0*/  LEA R11, R16.reuse, R7, 0x2 ;  /* 0x00000007100b7211 */ /* 0x040fe200078e10ff */
[----:B------:R2:W-:Y:S03]  /*9af0*/  STL.64 [R1+0x508], R20 ;  /* 0x0005081401007387 */ /* 0x0005e60000100a00 */
[----:B------:R-:W-:Y:S01]  /*9b00*/  LEA R5, R16, R11, 0x2 ;  /* 0x0000000b10057211 */ /* 0x000fe200078e10ff */
[----:B------:R3:W-:Y:S01]  /*9b10*/  STL.64 [R1+0x500], R14 ;  /* 0x0005000e01007387 */ /* 0x0007e20000100a00 */
[----:B0-----:R-:W-:Y:S01]  /*9b20*/  LOP3.LUT R22, R17, 0x7, RZ, 0xc0, !PT ;  /* 0x0000000711167812 */ /* 0x001fe200078ec0ff */
[----:B------:R-:W-:Y:S01]  /*9b30*/  IMAD.HI R23, R12, 0x2, RZ ;  /* 0x000000020c177827 */ /* 0x000fe200078e02ff */
[----:B------:R-:W-:-:S03]  /*9b40*/  LEA R18, R16, R5, 0x2 ;  /* 0x0000000510127211 */ /* 0x000fc600078e10ff */
[----:B------:R-:W-:Y:S01]  /*9b50*/  IMAD R27, R22, 0x4, R19 ;  /* 0x00000004161b7824 */ /* 0x000fe200078e0213 */
[----:B------:R-:W-:Y:S01]  /*9b60*/  LEA R9, R16, R18, 0x2 ;  /* 0x0000001210097211 */ /* 0x000fe200078e10ff */
[----:B--2---:R-:W-:Y:S01]  /*9b70*/  IMAD R21, R22, 0x110, RZ ;  /* 0x0000011016157824 */ /* 0x004fe200078e02ff */
[----:B------:R-:W-:-:S03]  /*9b80*/  SHF.L.U32 R20, R17, 0x3, RZ ;  /* 0x0000000311147819 */ /* 0x000fc600000006ff */
[C---:B------:R-:W-:Y:S01]  /*9b90*/  IMAD R6, R16.reuse, 0x4, R9 ;  /* 0x0000000410067824 */ /* 0x040fe200078e0209 */
[----:B---3--:R-:W-:Y:S02]  /*9ba0*/  SHF.R.S32.HI R14, RZ, 0x6, R17 ;  /* 0x00000006ff0e7819 */ /* 0x008fe40000011411 */
[----:B------:R-:W-:Y:S01]  /*9bb0*/  LEA R17, R19, R22, 0x3 ;  /* 0x0000001613117211 */ /* 0x000fe200078e18ff */
[----:B------:R-:W-:Y:S01]  /*9bc0*/  IMAD R10, R16, 0x4, R6 ;  /* 0x00000004100a7824 */ /* 0x000fe200078e0206 */
[----:B------:R-:W-:Y:S01]  /*9bd0*/  LOP3.LUT R20, R20, 0x30, RZ, 0xc0, !PT ;  /* 0x0000003014147812 */ /* 0x000fe200078ec0ff */
[----:B-1----:R-:W-:Y:S01]  /*9be0*/  IMAD.SHL.U32 R8, R8, 0x40, RZ ;  /* 0x0000004008087824 */ /* 0x002fe200078e00ff */
[----:B------:R-:W-:Y:S01]  /*9bf0*/  SGXT R14, R14, 0x1 ;  /* 0x000000010e0e781a */ /* 0x000fe20000000200 */
[----:B------:R-:W-:Y:S01]  /*9c00*/  IMAD.SHL.U32 R17, R17, 0x10, RZ ;  /* 0x0000001011117824 */ /* 0x000fe200078e00ff */
[----:B------:R-:W-:Y:S02]  /*9c10*/  LEA R13, R16, R10, 0x2 ;  /* 0x0000000a100d7211 */ /* 0x000fe400078e10ff */
[----:B------:R-:W-:-:S02]  /*9c20*/  LOP3.LUT R8, R20, 0x3c0, R8, 0xf8, !PT ;  /* 0x000003c014087812 */ /* 0x000fc400078ef808 */
[----:B------:R-:W-:Y:S01]  /*9c30*/  LOP3.LUT R14, R14, 0x90, RZ, 0xc0, !PT ;  /* 0x000000900e0e7812 */ /* 0x000fe200078ec0ff */
[----:B------:R-:W-:-:S05]  /*9c40*/  IMAD R15, R16, 0x4, R13 ;  /* 0x00000004100f7824 */ /* 0x000fca00078e020d */
[----:B------:R-:W-:-:S04]  /*9c50*/  LEA R19, R16, R15, 0x2 ;  /* 0x0000000f10137211 */ /* 0x000fc800078e10ff */
[C---:B------:R-:W-:Y:S01]  /*9c60*/  LEA R12, R16.reuse, R19, 0x2 ;  /* 0x00000013100c7211 */ /* 0x040fe200078e10ff */
[----:B------:R0:W-:Y:S04]  /*9c70*/  STL.64 [R1+0xd38], R18 ;  /* 0x000d381201007387 */ /* 0x0001e80000100a00 */
[----:B------:R-:W-:Y:S01]  /*9c80*/  IMAD R8, R16, 0x4, R12 ;  /* 0x0000000410087824 */ /* 0x000fe200078e020c */
[----:B------:R1:W-:Y:S04]  /*9c90*/  STL.64 [R1+0xd40], R12 ;  /* 0x000d400c01007387 */ /* 0x0003e80000100a00 */
[----:B0-----:R-:W0:Y:S02]  /*9ca0*/  S2R R19, SR_TID.X ;  /* 0x0000000000137919 */ /* 0x001e240000002100 */
[----:B0-----:R-:W-:-:S02]  /*9cb0*/  SHF.L.U32 R18, R19, 0x1, RZ ;  /* 0x0000000113127819 */ /* 0x001fc400000006ff */
[----:B------:R-:W-:Y:S02]  /*9cc0*/  LOP3.LUT R19, R19, 0x10, RZ, 0xc0, !PT ;  /* 0x0000001013137812 */ /* 0x000fe400078ec0ff */
[--C-:B------:R-:W-:Y:S02]  /*9cd0*/  LOP3.LUT R20, R20, 0x30, R18.reuse, 0x78, !PT ;  /* 0x0000003014147812 */ /* 0x100fe400078e7812 */
[--C-:B------:R-:W-:Y:S02]  /*9ce0*/  LOP3.LUT R17, R17, 0x30, R18.reuse, 0x78, !PT ;  /* 0x0000003011117812 */ /* 0x100fe400078e7812 */
[----:B------:R-:W-:Y:S01]  /*9cf0*/  LOP3.LUT R21, R21, 0x10, R18, 0x78, !PT ;  /* 0x0000001015157812 */ /* 0x000fe200078e7812 */
[----:B-1----:R-:W-:Y:S01]  /*9d00*/  IMAD.U32 R12, R27, 0x10, R20 ;  /* 0x000000101b0c7824 */ /* 0x002fe200078e0014 */
[----:B------:R-:W-:Y:S01]  /*9d10*/  SHF.L.U32 R19, R19, 0x7, RZ ;  /* 0x0000000713137819 */ /* 0x000fe200000006ff */
[----:B------:R-:W2:Y:S01]  /*9d20*/  LDL.LU R27, [R1+0xd50] ;  /* 0x000d5000011b7983 */ /* 0x000ea20000300800 */
[----:B------:R-:W-:-:S02]  /*9d30*/  IADD3.X R20, R28, c[0x0][0x174], R23, P0, P1 ;  /* 0x00005d001c147a10 */ /* 0x000fc400007e2417 */
[----:B------:R-:W-:Y:S01]  /*9d40*/  LOP3.LUT R13, R14, 0x7e, R18, 0x78, !PT ;  /* 0x0000007e0e0d7812 */ /* 0x000fe200078e7812 */
[----:B------:R0:W-:Y:S01]  /*9d50*/  STL [R1+0x7a0], R12 ;  /* 0x0007a00c01007387 */ /* 0x0001e20000100800 */
[-C--:B------:R-:W-:Y:S01]  /*9d60*/  LEA R18, P1, R4, R2.reuse, 0x1 ;  /* 0x0000000204127211 */ /* 0x080fe200078208ff */
[----:B0-----:R-:W-:Y:S01]  /*9d70*/  IMAD R12, R22, 0x200, R17 ;  /* 0x00000200160c7824 */ /* 0x001fe200078e0211 */
[----:B------:R-:W-:-:S04]  /*9d80*/  LEA R22, P0, R3, R2, 0x1 ;  /* 0x0000000203167211 */ /* 0x000fc800078008ff */
[----:B------:R-:W-:Y:S02]  /*9d90*/  LEA.HI.X.SX32 R23, R3, R20, 0x1, P0 ;  /* 0x0000001403177211 */ /* 0x000fe400000f0eff */
[----:B------:R-:W-:-:S03]  /*9da0*/  LOP3.LUT R13, R21, R19, RZ, 0xfc, !PT ;  /* 0x00000013150d7212 */ /* 0x000fc600078efcff */
[----:B------:R0:W-:Y:S01]  /*9db0*/  STL.64 [R1+0xa78], R22 ;  /* 0x000a781601007387 */ /* 0x0001e20000100a00 */
[----:B------:R-:W-:Y:S02]  /*9dc0*/  LEA.HI.X.SX32 R19, R4, R20, 0x1, P1 ;  /* 0x0000001404137211 */ /* 0x000fe400008f0eff */
[----:B0-----:R-:W-:-:S03]  /*9dd0*/  LEA R22, P0, R25, R2, 0x1 ;  /* 0x0000000219167211 */ /* 0x001fc600078008ff */
[----:B------:R-:W-:Y:S01]  /*9de0*/  STL.64 [R1+0xa70], R18 ;  /* 0x000a701201007387 */ /* 0x000fe20000100a00 */
[----:B------:R-:W-:Y:S02]  /*9df0*/  LEA.HI.X.SX32 R23, R25, R20, 0x1, P0 ;  /* 0x0000001419177211 */ /* 0x000fe400000f0eff */
[----:B--2---:R-:W-:-:S04]  /*9e00*/  LEA R12, P2, R27, R2, 0x1 ;  /* 0x000000021b0c7211 */ /* 0x004fc800078408ff */
[----:B------:R-:W-:-:S05]  /*9e10*/  LEA.HI.X.SX32 R13, R27, R20, 0x1, P2 ;  /* 0x000000141b0d7211 */ /* 0x000fca00010f0eff */
[----:B------:R-:W-:Y:S04]  /*9e20*/  STL.64 [R1+0xa68], R12 ;  /* 0x000a680c01007387 */ /* 0x000fe80000100a00 */
[----:B------:R0:W-:Y:S04]  /*9e30*/  STL.64 [R1+0xa60], R22 ;  /* 0x000a601601007387 */ /* 0x0001e80000100a00 */
[----:B0-----:R-:W2:Y:S01]  /*9e40*/  LDL.LU.64 R22, [R1+0xd48] ;  /* 0x000d480001167983 */ /* 0x001ea20000300a00 */
[----:B------:R-:W-:-:S04]  /*9e50*/  LEA R14, R16, R8, 0x2 ;  /* 0x00000008100e7211 */ /* 0x000fc800078e10ff */
[----:B------:R-:W-:Y:S02]  /*9e60*/  LEA R17, R16, R14, 0x2 ;  /* 0x0000000e10117211 */ /* 0x000fe400078e10ff */
[----:B------:R-:W-:-:S03]  /*9e70*/  LEA R12, P2, R29, R2, 0x1 ;  /* 0x000000021d0c7211 */ /* 0x000fc600078408ff */
[----:B------:R-:W-:Y:S01]  /*9e80*/  IMAD R21, R16, 0x4, R17 ;  /* 0x0000000410157824 */ /* 0x000fe200078e0211 */
[----:B------:R-:W-:Y:S02]  /*9e90*/  LEA R18, P1, R26, R2, 0x1 ;  /* 0x000000021a127211 */ /* 0x000fe400078208ff */
[-C--:B------:R-:W-:Y:S02]  /*9ea0*/  LEA.HI.X.SX32 R13, R29, R20.reuse, 0x1, P2 ;  /* 0x000000141d0d7211 */ /* 0x080fe400010f0eff */
[----:B------:R-:W-:Y:S02]  /*9eb0*/  LEA R4, R16, R21, 0x2 ;  /* 0x0000001510047211 */ /* 0x000fe400078e10ff */
[----:B------:R-:W-:Y:S01]  /*9ec0*/  LEA.HI.X.SX32 R19, R26, R20, 0x1, P1 ;  /* 0x000000141a137211 */ /* 0x000fe200008f0eff */
[----:B------:R0:W-:Y:S02]  /*9ed0*/  STL.64 [R1+0xa50], R12 ;  /* 0x000a500c01007387 */ /* 0x0001e40000100a00 */
[----:B------:R-:W-:-:S02]  /*9ee0*/  IMAD R3, R16, 0x4, R4 ;  /* 0x0000000410037824 */ /* 0x000fc400078e0204 */
[----:B------:R-:W-:Y:S03]  /*9ef0*/  STL.64 [R1+0xa58], R18 ;  /* 0x000a581201007387 */ /* 0x000fe60000100a00 */
[----:B------:R-:W-:Y:S02]  /*9f00*/  LEA R26, R16, R3, 0x2 ;  /* 0x00000003101a7211 */ /* 0x000fe400078e10ff */
[----:B0-----:R-:W-:-:S04]  /*9f10*/  LEA R12, P0, R24, R2, 0x1 ;  /* 0x00000002180c7211 */ /* 0x001fc800078008ff */
[----:B------:R-:W-:Y:S01]  /*9f20*/  LEA.HI.X.SX32 R13, R24, R20, 0x1, P0 ;  /* 0x00000014180d7211 */ /* 0x000fe200000f0eff */
[----:B------:R-:W-:Y:S04]  /*9f30*/  STL [R1+0xd2c], R26 ;  /* 0x000d2c1a01007387 */ /* 0x000fe80000100800 */
[----:B------:R0:W-:Y:S04]  /*9f40*/  STL.64 [R1+0xa48], R12 ;  /* 0x000a480c01007387 */ /* 0x0001e80000100a00 */
[----:B0-----:R-:W3:Y:S01]  /*9f50*/  LDL.LU.64 R12, [R1+0xd40] ;  /* 0x000d4000010c7983 */ /* 0x001ee20000300a00 */
[----:B--2---:R-:W-:-:S04]  /*9f60*/  LEA R18, P1, R23, R2, 0x1 ;  /* 0x0000000217127211 */ /* 0x004fc800078208ff */
[----:B------:R-:W-:-:S05]  /*9f70*/  LEA.HI.X.SX32 R19, R23, R20, 0x1, P1 ;  /* 0x0000001417137211 */ /* 0x000fca00008f0eff */
[----:B------:R0:W-:Y:S04]  /*9f80*/  STL.64 [R1+0xa40], R18 ;  /* 0x000a401201007387 */ /* 0x0001e80000100a00 */
[----:B0-----:R-:W2:Y:S01]  /*9f90*/  LDL.LU.64 R18, [R1+0xd38] ;  /* 0x000d380001127983 */ /* 0x001ea20000300a00 */
[----:B------:R-:W-:Y:S01]  /*9fa0*/  LEA R28, P2, R22, R2, 0x1 ;  /* 0x00000002161c7211 */ /* 0x000fe200078408ff */
[----:B------:R-:W-:-:S03]  /*9fb0*/  IMAD R25, R16, 0x4, R26 ;  /* 0x0000000410197824 */ /* 0x000fc600078e021a */
[----:B------:R-:W-:Y:S02]  /*9fc0*/  LEA.HI.X.SX32 R29, R22, R20, 0x1, P2 ;  /* 0x00000014161d7211 */ /* 0x000fe400010f0eff */
[----:B------:R0:W-:Y:S01]  /*9fd0*/  STL [R1+0xd30], R25 ;  /* 0x000d301901007387 */ /* 0x0001e20000100800 */
[----:B------:R-:W-:-:S03]  /*9fe0*/  LEA R24, P0, R0, R2, 0x1 ;  /* 0x0000000200187211 */ /* 0x000fc600078008ff */
[----:B------:R1:W-:Y:S01]  /*9ff0*/  STL.64 [R1+0xa38], R28 ;  /* 0x000a381c01007387 */ /* 0x0003e20000100a00 */
[----:B------:R-:W-:Y:S02]  /*a000*/  LEA R26, P2, R11, R2, 0x1 ;  /* 0x000000020b1a7211 */ /* 0x000fe400078408ff */
[----:B------:R-:W-:Y:S02]  /*a010*/  LEA R22, R16, R25, 0x2 ;  /* 0x0000001910167211 */ /* 0x000fe400078e10ff */
[----:B0-----:R-:W-:Y:S02]  /*a020*/  LEA.HI.X.SX32 R25, R0, R20, 0x1, P0 ;  /* 0x0000001400197211 */ /* 0x001fe400000f0eff */
[----:B-1----:R-:W-:Y:S02]  /*a030*/  LEA R28, P1, R7, R2, 0x1 ;  /* 0x00000002071c7211 */ /* 0x002fe400078208ff */
[-C--:B------:R-:W-:Y:S02]  /*a040*/  LEA.HI.X.SX32 R27, R11, R20.reuse, 0x1, P2 ;  /* 0x000000140b1b7211 */ /* 0x080fe400010f0eff */
[----:B------:R-:W-:Y:S01]  /*a050*/  LEA.HI.X.SX32 R29, R7, R20, 0x1, P1 ;  /* 0x00000014071d7211 */ /* 0x000fe200008f0eff */
[----:B------:R0:W-:Y:S04]  /*a060*/  STL.64 [R1+0xa30], R24 ;  /* 0x000a301801007387 */ /* 0x0001e80000100a00 */
[----:B------:R1:W-:Y:S04]  /*a070*/  STL.64 [R1+0xa28], R28 ;  /* 0x000a281c01007387 */ /* 0x0003e80000100a00 */
[----:B------:R-:W-:Y:S01]  /*a080*/  STL.64 [R1+0xa20], R26 ;  /* 0x000a201a01007387 */ /* 0x000fe20000100a00 */
[----:B0-----:R-:W-:-:S02]  /*a090*/  LEA R24, P2, R9, R2, 0x1 ;  /* 0x0000000209187211 */ /* 0x001fc400078408ff */
[----:B-1----:R-:W-:Y:S02]  /*a0a0*/  LEA R28, P0, R5, R2, 0x1 ;  /* 0x00000002051c7211 */ /* 0x002fe400078008ff */
[-C--:B------:R-:W-:Y:S02]  /*a0b0*/  LEA.HI.X.SX32 R25, R9, R20.reuse, 0x1, P2 ;  /* 0x0000001409197211 */ /* 0x080fe400010f0eff */
[----:B------:R-:W-:-:S05]  /*a0c0*/  LEA.HI.X.SX32 R29, R5, R20, 0x1, P0 ;  /* 0x00000014051d7211 */ /* 0x000fca00000f0eff */
[----:B------:R0:W-:Y:S02]  /*a0d0*/  STL.64 [R1+0xa18], R28 ;  /* 0x000a181c01007387 */ /* 0x0001e40000100a00 */
[----:B0-----:R-:W-:-:S04]  /*a0e0*/  LEA R28, P0, R6, R2, 0x1 ;  /* 0x00000002061c7211 */ /* 0x001fc800078008ff */
[----:B------:R-:W-:Y:S02]  /*a0f0*/  LEA.HI.X.SX32 R29, R6, R20, 0x1, P0 ;  /* 0x00000014061d7211 */ /* 0x000fe400000f0eff */
[----:B--2---:R-:W-:-:S04]  /*a100*/  LEA R26, P1, R18, R2, 0x1 ;  /* 0x00000002121a7211 */ /* 0x004fc800078208ff */
[----:B------:R-:W-:-:S05]  /*a110*/  LEA.HI.X.SX32 R27, R18, R20, 0x1, P1 ;  /* 0x00000014121b7211 */ /* 0x000fca00008f0eff */
[----:B------:R0:W-:Y:S04]  /*a120*/  STL.64 [R1+0xa10], R26 ;  /* 0x000a101a01007387 */ /* 0x0001e80000100a00 */
[----:B------:R3:W-:Y:S01]  /*a130*/  STL.64 [R1+0xa08], R24 ;  /* 0x000a081801007387 */ /* 0x0007e20000100a00 */
[CC--:B0-----:R-:W-:Y:S02]  /*a140*/  LEA R26, P1, R10.reuse, R2.reuse, 0x1 ;  /* 0x000000020a1a7211 */ /* 0x0c1fe400078208ff */
[C---:B---3--:R-:W-:Y:S02]  /*a150*/  LEA R24, P2, R13.reuse, R2, 0x1 ;  /* 0x000000020d187211 */ /* 0x048fe400078408ff */
[-C--:B------:R-:W-:Y:S02]  /*a160*/  LEA.HI.X.SX32 R27, R10, R20.reuse, 0x1, P1 ;  /* 0x000000140a1b7211 */ /* 0x080fe400008f0eff */
[----:B------:R-:W-:Y:S01]  /*a170*/  LEA.HI.X.SX32 R25, R13, R20, 0x1, P2 ;  /* 0x000000140d197211 */ /* 0x000fe200010f0eff */
[----:B------:R-:W-:Y:S04]  /*a180*/  STL.64 [R1+0xa00], R28 ;  /* 0x000a001c01007387 */ /* 0x000fe80000100a00 */
[----:B------:R0:W-:Y:S04]  /*a190*/  STL.64 [R1+0x9f0], R24 ;  /* 0x0009f01801007387 */ /* 0x0001e80000100a00 */
[----:B------:R1:W-:Y:S01]  /*a1a0*/  STL.64 [R1+0x9f8], R26 ;  /* 0x0009f81a01007387 */ /* 0x0003e20000100a00 */
[----:B0-----:R-:W-:-:S02]  /*a1b0*/  LEA R24, P0, R15, R2, 0x1 ;  /* 0x000000020f187211 */ /* 0x001fc400078008ff */
[C---:B-1----:R-:W-:Y:S02]  /*a1c0*/  LEA R26, P2, R12.reuse, R2, 0x1 ;  /* 0x000000020c1a7211 */ /* 0x042fe400078408ff */
[-C--:B------:R-:W-:Y:S02]  /*a1d0*/  LEA.HI.X.SX32 R25, R15, R20.reuse, 0x1, P0 ;  /* 0x000000140f197211 */ /* 0x080fe400000f0eff */
[----:B------:R-:W-:-:S03]  /*a1e0*/  LEA.HI.X.SX32 R27, R12, R20, 0x1, P2 ;  /* 0x000000140c1b7211 */ /* 0x000fc600010f0eff */
[----:B------:R0:W-:Y:S01]  /*a1f0*/  STL.64 [R1+0x9e8], R24 ;  /* 0x0009e81801007387 */ /* 0x0001e20000100a00 */
[----:B------:R-:W-:-:S04]  /*a200*/  LEA R28, P1, R19, R2, 0x1 ;  /* 0x00000002131c7211 */ /* 0x000fc800078208ff */
[----:B------:R-:W-:Y:S01]  /*a210*/  LEA.HI.X.SX32 R29, R19, R20, 0x1, P1 ;  /* 0x00000014131d7211 */ /* 0x000fe200008f0eff */
[----:B0-----:R-:W2:Y:S04]  /*a220*/  LDL.LU R25, [R1+0xd30] ;  /* 0x000d300001197983 */ /* 0x001ea80000300800 */
[----:B------:R0:W-:Y:S04]  /*a230*/  STL.64 [R1+0x9d8], R26 ;  /* 0x0009d81a01007387 */ /* 0x0001e80000100a00 */
[----:B------:R-:W-:Y:S01]  /*a240*/  STL.64 [R1+0x9e0], R28 ;  /* 0x0009e01c01007387 */ /* 0x000fe20000100a00 */
[----:B0-----:R-:W-:-:S04]  /*a250*/  LEA R26, P0, R8, R2, 0x1 ;  /* 0x00000002081a7211 */ /* 0x001fc800078008ff */
[----:B------:R-:W-:-:S05]  /*a260*/  LEA.HI.X.SX32 R27, R8, R20, 0x1, P0 ;  /* 0x00000014081b7211 */ /* 0x000fca00000f0eff */
[----:B------:R0:W-:Y:S04]  /*a270*/  STL.64 [R1+0x9d0], R26 ;  /* 0x0009d01a01007387 */ /* 0x0001e80000100a00 */
[----:B0-----:R-:W3:Y:S01]  /*a280*/  LDL.LU R26, [R1+0xd2c] ;  /* 0x000d2c00011a7983 */ /* 0x001ee20000300800 */
[----:B------:R-:W-:-:S05]  /*a290*/  IMAD R23, R16, 0x4, R22 ;  /* 0x0000000410177824 */ /* 0x000fca00078e0216 */
[----:B------:R-:W-:-:S05]  /*a2a0*/  LEA R7, R16, R23, 0x2 ;  /* 0x0000001710077211 */ /* 0x000fca00078e10ff */
[----:B------:R-:W-:-:S05]  /*a2b0*/  IMAD R0, R16, 0x4, R7 ;  /* 0x0000000410007824 */ /* 0x000fca00078e0207 */
[----:B------:R-:W-:Y:S02]  /*a2c0*/  LEA R5, R16, R0, 0x2 ;  /* 0x0000000010057211 */ /* 0x000fe400078e10ff */
[-C--:B------:R-:W-:Y:S02]  /*a2d0*/  LEA R28, P1, R14, R2.reuse, 0x1 ;  /* 0x000000020e1c7211 */ /* 0x080fe400078208ff */
[C---:B------:R-:W-:Y:S01]  /*a2e0*/  LEA R18, P2, R17.reuse, R2, 0x1 ;  /* 0x0000000211127211 */ /* 0x040fe200078408ff */
[----:B------:R-:W-:Y:S01]  /*a2f0*/  IMAD R9, R16, 0x4, R5 ;  /* 0x0000000410097824 */ /* 0x000fe200078e0205 */
[-C--:B------:R-:W-:Y:S02]  /*a300*/  LEA.HI.X.SX32 R29, R14, R20.reuse, 0x1, P1 ;  /* 0x000000140e1d7211 */ /* 0x080fe400008f0eff */
[----:B------:R-:W-:Y:S02]  /*a310*/  LEA.HI.X.SX32 R19, R17, R20, 0x1, P2 ;  /* 0x0000001411137211 */ /* 0x000fe400010f0eff */
[----:B------:R-:W-:Y:S01]  /*a320*/  LEA R6, R16, R9, 0x2 ;  /* 0x0000000910067211 */ /* 0x000fe200078e10ff */
[----:B------:R0:W-:Y:S01]  /*a330*/  STL.64 [R1+0x9c8], R28 ;  /* 0x0009c81c01007387 */ /* 0x0001e20000100a00 */
[----:B------:R-:W-:-:S03]  /*a340*/  LEA R14, P2, R3, R2, 0x1 ;  /* 0x00000002030e7211 */ /* 0x000fc600078408ff */
[----:B------:R-:W-:Y:S01]  /*a350*/  IMAD R10, R16, 0x4, R6 ;  /* 0x00000004100a7824 */ /* 0x000fe200078e0206 */
[----:B------:R1:W-:Y:S01]  /*a360*/  STL.64 [R1+0x9c0], R18 ;  /* 0x0009c01201007387 */ /* 0x0003e20000100a00 */
[----:B------:R-:W-:Y:S02]  /*a370*/  LEA.HI.X.SX32 R15, R3, R20, 0x1, P2 ;  /* 0x00000014030f7211 */ /* 0x000fe400010f0eff */
[CC--:B0-----:R-:W-:Y:S02]  /*a380*/  LEA R28, P0, R21.reuse, R2.reuse, 0x1 ;  /* 0x00000002151c7211 */ /* 0x0c1fe400078008ff */
[----:B-1----:R-:W-:Y:S02]  /*a390*/  LEA R18, P1, R4, R2, 0x1 ;  /* 0x0000000204127211 */ /* 0x002fe400078208ff */
[----:B------:R-:W-:Y:S02]  /*a3a0*/  LEA.HI.X.SX32 R29, R21, R20, 0x1, P0 ;  /* 0x00000014151d7211 */ /* 0x000fe400000f0eff */
[----:B------:R-:W-:-:S02]  /*a3b0*/  LEA R11, R16, R10, 0x2 ;  /* 0x0000000a100b7211 */ /* 0x000fc400078e10ff */
[----:B------:R-:W-:Y:S01]  /*a3c0*/  LEA.HI.X.SX32 R19, R4, R20, 0x1, P1 ;  /* 0x0000001404137211 */ /* 0x000fe200008f0eff */
[----:B------:R-:W-:Y:S02]  /*a3d0*/  STL.64 [R1+0x9b8], R28 ;  /* 0x0009b81c01007387 */ /* 0x000fe40000100a00 */
[C---:B------:R-:W-:Y:S02]  /*a3e0*/  IMAD R12, R16.reuse, 0x4, R11 ;  /* 0x00000004100c7824 */ /* 0x040fe400078e020b */
[----:B------:R-:W-:Y:S04]  /*a3f0*/  STL.64 [R1+0x9b0], R18 ;  /* 0x0009b01201007387 */ /* 0x000fe80000100a00 */
[----:B------:R0:W-:Y:S01]  /*a400*/  STL.64 [R1+0x9a8], R14 ;  /* 0x0009a80e01007387 */ /* 0x0001e20000100a00 */
[----:B------:R-:W-:-:S02]  /*a410*/  LEA R8, R16, R12, 0x2 ;  /* 0x0000000c10087211 */ /* 0x000fc400078e10ff */
[----:B0-----:R-:W-:-:S04]  /*a420*/  LEA R14, P2, R22, R2, 0x1 ;  /* 0x00000002160e7211 */ /* 0x001fc800078408ff */
[----:B------:R-:W-:Y:S01]  /*a430*/  LEA.HI.X.SX32 R15, R22, R20, 0x1, P2 ;  /* 0x00000014160f7211 */ /* 0x000fe200010f0eff */
[----:B------:R-:W-:-:S04]  /*a440*/  IMAD R13, R16, 0x4, R8 ;  /* 0x00000004100d7824 */ /* 0x000fc800078e0208 */
[----:B------:R0:W-:Y:S01]  /*a450*/  STL.64 [R1+0x990], R14 ;  /* 0x0009900e01007387 */ /* 0x0001e20000100a00 */
[----:B------:R-:W-:-:S05]  /*a460*/  LEA R3, R16, R13, 0x2 ;  /* 0x0000000d10037211 */ /* 0x000fca00078e10ff */
[----:B------:R-:W-:-:S05]  /*a470*/  IMAD R4, R16, 0x4, R3 ;  /* 0x0000000410047824 */ /* 0x000fca00078e0203 */
[----:B0-----:R-:W-:-:S05]  /*a480*/  LEA R15, R16, R4, 0x2 ;  /* 0x00000004100f7211 */ /* 0x001fca00078e10ff */
[----:B------:R-:W-:Y:S01]  /*a490*/  IMAD R14, R16, 0x4, R15 ;  /* 0x00000004100e7824 */ /* 0x000fe200078e020f */
[----:B------:R-:W-:Y:S02]  /*a4a0*/  MOV R21, 0xff800000 ;  /* 0xff80000000157802 */ /* 0x000fe40000000f00 */
[----:B--2---:R-:W-:-:S04]  /*a4b0*/  LEA R18, P1, R25, R2, 0x1 ;  /* 0x0000000219127211 */ /* 0x004fc800078208ff */
[----:B------:R-:W-:Y:S02]  /*a4c0*/  LEA.HI.X.SX32 R19, R25, R20, 0x1, P1 ;  /* 0x0000001419137211 */ /* 0x000fe400008f0eff */
[----:B------:R-:W-:-:S04]  /*a4d0*/  LEA R24, P1, R7, R2, 0x1 ;  /* 0x0000000207187211 */ /* 0x000fc800078208ff */
[----:B------:R-:W-:Y:S02]  /*a4e0*/  LEA.HI.X.SX32 R25, R7, R20, 0x1, P1 ;  /* 0x0000001407197211 */ /* 0x000fe400008f0eff */
[-C--:B------:R-:W-:Y:S02]  /*a4f0*/  LEA R22, P1, R9, R2.reuse, 0x1 ;  /* 0x0000000209167211 */ /* 0x080fe400078208ff */
[----:B---3--:R-:W-:-:S04]  /*a500*/  LEA R28, P0, R26, R2, 0x1 ;  /* 0x000000021a1c7211 */ /* 0x008fc800078008ff */
[----:B------:R-:W-:Y:S02]  /*a510*/  LEA.HI.X.SX32 R29, R26, R20, 0x1, P0 ;  /* 0x000000141a1d7211 */ /* 0x000fe400000f0eff */
[----:B------:R-:W-:-:S03]  /*a520*/  LEA R26, P0, R23, R2, 0x1 ;  /* 0x00000002171a7211 */ /* 0x000fc600078008ff */
[----:B------:R-:W-:Y:S01]  /*a530*/  STL.64 [R1+0x9a0], R28 ;  /* 0x0009a01c01007387 */ /* 0x000fe20000100a00 */
[----:B------:R-:W-:-:S03]  /*a540*/  LEA.HI.X.SX32 R27, R23, R20, 0x1, P0 ;  /* 0x00000014171b7211 */ /* 0x000fc600000f0eff */
[----:B------:R0:W-:Y:S04]  /*a550*/  STL.64 [R1+0x998], R18 ;  /* 0x0009981201007387 */ /* 0x0001e80000100a00 */
[----:B------:R-:W-:Y:S01]  /*a560*/  STL.64 [R1+0x988], R26 ;  /* 0x0009881a01007387 */ /* 0x000fe20000100a00 */
[----:B0-----:R-:W-:-:S03]  /*a570*/  LEA R18, P2, R0, R2, 0x1 ;  /* 0x0000000200127211 */ /* 0x001fc600078408ff */
[----:B------:R0:W-:Y:S01]  /*a580*/  STL.64 [R1+0x980], R24 ;  /* 0x0009801801007387 */ /* 0x0001e20000100a00 */
[----:B------:R-:W-:-:S05]  /*a590*/  LEA.HI.X.SX32 R19, R0, R20, 0x1, P2 ;  /* 0x0000001400137211 */ /* 0x000fca00010f0eff */
[----:B------:R1:W-:Y:S01]  /*a5a0*/  STL.64 [R1+0x978], R18 ;  /* 0x0009781201007387 */ /* 0x0003e20000100a00 */
[----:B0-----:R-:W-:Y:S02]  /*a5b0*/  LEA R24, P0, R5, R2, 0x1 ;  /* 0x0000000205187211 */ /* 0x001fe400078008ff */
[-C--:B------:R-:W-:Y:S02]  /*a5c0*/  LEA.HI.X.SX32 R23, R9, R20.reuse, 0x1, P1 ;  /* 0x0000001409177211 */ /* 0x080fe400008f0eff */
[----:B------:R-:W-:Y:S02]  /*a5d0*/  LEA.HI.X.SX32 R25, R5, R20, 0x1, P0 ;  /* 0x0000001405197211 */ /* 0x000fe400000f0eff */
[----:B-1----:R-:W-:-:S03]  /*a5e0*/  LEA R18, P2, R6, R2, 0x1 ;  /* 0x0000000206127211 */ /* 0x002fc600078408ff */
[----:B------:R0:W-:Y:S01]  /*a5f0*/  STL.64 [R1+0x970], R24 ;  /* 0x0009701801007387 */ /* 0x0001e20000100a00 */
[----:B------:R-:W-:-:S03]  /*a600*/  LEA.HI.X.SX32 R19, R6, R20, 0x1, P2 ;  /* 0x0000001406137211 */ /* 0x000fc600010f0eff */
[----:B------:R1:W-:Y:S01]  /*a610*/  STL.64 [R1+0x968], R22 ;  /* 0x0009681601007387 */ /* 0x0003e20000100a00 */
[----:B------:R-:W-:-:S03]  /*a620*/  LEA R0, R16, R14, 0x2 ;  /* 0x0000000e10007211 */ /* 0x000fc600078e10ff */
[----:B------:R2:W-:Y:S01]  /*a630*/  STL.64 [R1+0x960], R18 ;  /* 0x0009601201007387 */ /* 0x0005e20000100a00 */
[CC--:B0-----:R-:W-:Y:S02]  /*a640*/  LEA R24, P0, R10.reuse, R2.reuse, 0x1 ;  /* 0x000000020a187211 */ /* 0x0c1fe400078008ff */
[C---:B-1----:R-:W-:Y:S02]  /*a650*/  LEA R22, P1, R11.reuse, R2, 0x1 ;  /* 0x000000020b167211 */ /* 0x042fe400078208ff */
[----:B------:R-:W-:Y:S02]  /*a660*/  LEA.HI.X.SX32 R25, R10, R20, 0x1, P0 ;  /* 0x000000140a197211 */ /* 0x000fe400000f0eff */
[C---:B--2---:R-:W-:Y:S02]  /*a670*/  LEA R18, P2, R12.reuse, R2, 0x1 ;  /* 0x000000020c127211 */ /* 0x044fe400078408ff */
[-C--:B------:R-:W-:Y:S02]  /*a680*/  LEA.HI.X.SX32 R23, R11, R20.reuse, 0x1, P1 ;  /* 0x000000140b177211 */ /* 0x080fe400008f0eff */
[----:B------:R-:W-:Y:S01]  /*a690*/  LEA.HI.X.SX32 R19, R12, R20, 0x1, P2 ;  /* 0x000000140c137211 */ /* 0x000fe200010f0eff */
[C---:B------:R-:W-:Y:S01]  /*a6a0*/  IMAD R7, R16.reuse, 0x4, R0 ;  /* 0x0000000410077824 */ /* 0x040fe200078e0200 */
[----:B------:R0:W-:Y:S04]  /*a6b0*/  STL.64 [R1+0x958], R24 ;  /* 0x0009581801007387 */ /* 0x0001e80000100a00 */
[----:B------:R1:W-:Y:S01]  /*a6c0*/  STL.64 [R1+0x950], R22 ;  /* 0x0009501601007387 */ /* 0x0003e20000100a00 */
[----:B------:R-:W-:-:S03]  /*a6d0*/  LEA R5, R16, R7, 0x2 ;  /* 0x0000000710057211 */ /* 0x000fc600078e10ff */
[----:B------:R2:W-:Y:S01]  /*a6e0*/  STL.64 [R1+0x948], R18 ;  /* 0x0009481201007387 */ /* 0x0005e20000100a00 */
[CC--:B0-----:R-:W-:Y:S02]  /*a6f0*/  LEA R24, P0, R8.reuse, R2.reuse, 0x1 ;  /* 0x0000000208187211 */ /* 0x0c1fe400078008ff */
[----:B-1----:R-:W-:Y:S02]  /*a700*/  LEA R22, P1, R13, R2, 0x1 ;  /* 0x000000020d167211 */ /* 0x002fe400078208ff */
[----:B------:R-:W-:Y:S02]  /*a710*/  LEA.HI.X.SX32 R25, R8, R20, 0x1, P0 ;  /* 0x0000001408197211 */ /* 0x000fe400000f0eff */
[----:B--2---:R-:W-:Y:S02]  /*a720*/  LEA R18, P2, R3, R2, 0x1 ;  /* 0x0000000203127211 */ /* 0x004fe400078408ff */
[-C--:B------:R-:W-:Y:S02]  /*a730*/  LEA.HI.X.SX32 R23, R13, R20.reuse, 0x1, P1 ;  /* 0x000000140d177211 */ /* 0x080fe400008f0eff */
[----:B------:R-:W-:Y:S01]  /*a740*/  LEA.HI.X.SX32 R19, R3, R20, 0x1, P2 ;  /* 0x0000001403137211 */ /* 0x000fe200010f0eff */
[----:B------:R-:W-:Y:S01]  /*a750*/  IMAD R6, R16, 0x4, R5 ;  /* 0x0000000410067824 */ /* 0x000fe200078e0205 */
[----:B------:R-:W-:Y:S01]  /*a760*/  STL.64 [R1+0x940], R24 ;  /* 0x0009401801007387 */ /* 0x000fe20000100a00 */
[----:B------:R-:W-:-:S03]  /*a770*/  LEA R12, P2, R14, R2, 0x1 ;  /* 0x000000020e0c7211 */ /* 0x000fc600078408ff */
[----:B------:R0:W-:Y:S01]  /*a780*/  STL.64 [R1+0x938], R22 ;  /* 0x0009381601007387 */ /* 0x0001e20000100a00 */
[----:B------:R-:W-:-:S03]  /*a790*/  LEA R10, R16, R6, 0x2 ;  /* 0x00000006100a7211 */ /* 0x000fc600078e10ff */
[----:B------:R1:W-:Y:S01]  /*a7a0*/  STL.64 [R1+0x930], R18 ;  /* 0x0009301201007387 */ /* 0x0003e20000100a00 */
[----:B------:R-:W-:Y:S02]  /*a7b0*/  LEA.HI.X.SX32 R13, R14, R20, 0x1, P2 ;  /* 0x000000140e0d7211 */ /* 0x000fe400010f0eff */
[CC--:B0-----:R-:W-:Y:S02]  /*a7c0*/  LEA R22, P0, R4.reuse, R2.reuse, 0x1 ;  /* 0x0000000204167211 */ /* 0x0c1fe400078008ff */
[C---:B-1----:R-:W-:Y:S02]  /*a7d0*/  LEA R18, P1, R15.reuse, R2, 0x1 ;  /* 0x000000020f127211 */ /* 0x042fe400078208ff */
        /* <DEDUP_REMOVED lines=9> */
[-C--:B0-----:R-:W-:Y:S02]  /*a870*/  LEA R22, P1, R7, R2.reuse, 0x1 ;  /* 0x0000000207167211 */ /* 0x081fe400078208ff */
[----:B-1----:R-:W-:Y:S02]  /*a880*/  LEA R18, P2, R5, R2, 0x1 ;  /* 0x0000000205127211 */ /* 0x002fe400078408ff */
        /* <DEDUP_REMOVED lines=13> */
[----:B------:R-:W-:-:S02]  /*a960*/  IMAD R3, R16, 0x4, R13 ;  /* 0x0000000410037824 */ /* 0x000fc400078e020d */
[----:B------:R0:W-:Y:S04]  /*a970*/  STL.64 [R1+0x8f8], R22 ;  /* 0x0008f81601007387 */ /* 0x0001e80000100a00 */
[----:B------:R-:W-:Y:S01]  /*a980*/  STL.64 [R1+0x8f0], R18 ;  /* 0x0008f01201007387 */ /* 0x000fe20000100a00 */
[----:B------:R-:W-:-:S03]  /*a990*/  LEA R4, R16, R3, 0x2 ;  /* 0x0000000310047211 */ /* 0x000fc600078e10ff */
[----:B------:R1:W-:Y:S01]  /*a9a0*/  STL.64 [R1+0x8e8], R14 ;  /* 0x0008e80e01007387 */ /* 0x0003e20000100a00 */
[----:B0-----:R-:W-:Y:S01]  /*a9b0*/  LEA R22, P0, R11, R2, 0x1 ;  /* 0x000000020b167211 */ /* 0x001fe200078008ff */
[----:B------:R-:W-:-:S03]  /*a9c0*/  IMAD R12, R16, 0x4, R4 ;  /* 0x00000004100c7824 */ /* 0x000fc600078e0204 */
[----:B------:R-:W-:Y:S02]  /*a9d0*/  LEA.HI.X.SX32 R23, R11, R20, 0x1, P0 ;  /* 0x000000140b177211 */ /* 0x000fe400000f0eff */
[C---:B-1----:R-:W-:Y:S01]  /*a9e0*/  LEA R14, P2, R13.reuse, R2, 0x1 ;  /* 0x000000020d0e7211 */ /* 0x042fe200078408ff */
[----:B------:R-:W0:Y:S03]  /*a9f0*/  S2R R29, SR_TID.X ;  /* 0x00000000001d7919 */ /* 0x000e260000002100 */
[----:B------:R-:W-:Y:S01]  /*aa00*/  LEA.HI.X.SX32 R15, R13, R20, 0x1, P2 ;  /* 0x000000140d0f7211 */ /* 0x000fe200010f0eff */
[----:B------:R-:W-:Y:S01]  /*aa10*/  STL.64 [R1+0x8e0], R22 ;  /* 0x0008e01601007387 */ /* 0x000fe20000100a00 */
[----:B------:R-:W-:Y:S02]  /*aa20*/  LEA R18, P1, R8, R2, 0x1 ;  /* 0x0000000208127211 */ /* 0x000fe400078208ff */
[----:B------:R-:W-:Y:S01]  /*aa30*/  LEA R5, R16, R12, 0x2 ;  /* 0x0000000c10057211 */ /* 0x000fe200078e10ff */
[----:B------:R1:W-:Y:S01]  /*aa40*/  STL.64 [R1+0x8d0], R14 ;  /* 0x0008d00e01007387 */ /* 0x0003e20000100a00 */
[----:B------:R-:W-:-:S03]  /*aa50*/  LEA.HI.X.SX32 R19, R8, R20, 0x1, P1 ;  /* 0x0000001408137211 */ /* 0x000fc600008f0eff */
[----:B------:R-:W-:Y:S01]  /*aa60*/  IMAD R6, R16, 0x4, R5 ;  /* 0x0000000410067824 */ /* 0x000fe200078e0205 */
[----:B-1----:R-:W-:-:S04]  /*aa70*/  LEA R14, P0, R3, R2, 0x1 ;  /* 0x00000002030e7211 */ /* 0x002fc800078008ff */
[----:B------:R-:W-:Y:S01]  /*aa80*/  LEA.HI.X.SX32 R15, R3, R20, 0x1, P0 ;  /* 0x00000014030f7211 */ /* 0x000fe200000f0eff */
[----:B------:R-:W-:Y:S01]  /*aa90*/  STL.64 [R1+0x8d8], R18 ;  /* 0x0008d81201007387 */ /* 0x000fe20000100a00 */
[-C--:B------:R-:W-:Y:S02]  /*aaa0*/  LEA R10, P1, R4, R2.reuse, 0x1 ;  /* 0x00000002040a7211 */ /* 0x080fe400078208ff */
[----:B------:R-:W-:Y:S01]  /*aab0*/  LEA R8, P2, R12, R2, 0x1 ;  /* 0x000000020c087211 */ /* 0x000fe200078408ff */
[----:B------:R1:W-:Y:S01]  /*aac0*/  STL.64 [R1+0x8c8], R14 ;  /* 0x0008c80e01007387 */ /* 0x0003e20000100a00 */
[----:B------:R-:W-:Y:S02]  /*aad0*/  LEA R7, R16, R6, 0x2 ;  /* 0x0000000610077211 */ /* 0x000fe400078e10ff */
[-C--:B------:R-:W-:Y:S02]  /*aae0*/  LEA.HI.X.SX32 R11, R4, R20.reuse, 0x1, P1 ;  /* 0x00000014040b7211 */ /* 0x080fe400008f0eff */
[----:B------:R-:W-:Y:S01]  /*aaf0*/  LEA.HI.X.SX32 R9, R12, R20, 0x1, P2 ;  /* 0x000000140c097211 */ /* 0x000fe200010f0eff */
[----:B------:R-:W-:Y:S01]  /*ab00*/  IMAD R0, R16, 0x4, R7 ;  /* 0x0000000410007824 */ /* 0x000fe200078e0207 */
[C---:B-1----:R-:W-:Y:S01]  /*ab10*/  LEA R14, P0, R5.reuse, R2, 0x1 ;  /* 0x00000002050e7211 */ /* 0x042fe200078008ff */
[----:B------:R-:W-:Y:S03]  /*ab20*/  STL.64 [R1+0x8c0], R10 ;  /* 0x0008c00a01007387 */ /* 0x000fe60000100a00 */
[----:B------:R-:W-:Y:S01]  /*ab30*/  LEA.HI.X.SX32 R15, R5, R20, 0x1, P0 ;  /* 0x00000014050f7211 */ /* 0x000fe200000f0eff */
[----:B------:R-:W-:Y:S01]  /*ab40*/  STL.64 [R1+0x8b8], R8 ;  /* 0x0008b80801007387 */ /* 0x000fe20000100a00 */
[----:B0-----:R-:W-:-:S03]  /*ab50*/  LOP3.LUT R27, R29, 0x7f, RZ, 0xc0, !PT ;  /* 0x0000007f1d1b7812 */ /* 0x001fc600078ec0ff */
[----:B------:R0:W-:Y:S01]  /*ab60*/  STL.64 [R1+0x8b0], R14 ;  /* 0x0008b00e01007387 */ /* 0x0001e20000100a00 */
[----:B------:R-:W-:Y:S02]  /*ab70*/  LEA R4, R16, R0, 0x2 ;  /* 0x0000000010047211 */ /* 0x000fe400078e10ff */
[----:B0-----:R-:W-:-:S04]  /*ab80*/  LEA R14, P0, R0, R2, 0x1 ;  /* 0x00000002000e7211 */ /* 0x001fc800078008ff */
[----:B------:R-:W-:Y:S02]  /*ab90*/  LEA.HI.X.SX32 R15, R0, R20, 0x1, P0 ;  /* 0x00000014000f7211 */ /* 0x000fe400000f0eff */
[----:B------:R-:W-:Y:S02]  /*aba0*/  SHF.R.U32.HI R0, RZ, 0x3, R27 ;  /* 0x00000003ff007819 */ /* 0x000fe4000001161b */
[----:B------:R-:W0:Y:S01]  /*abb0*/  S2R R27, SR_CTAID.X ;  /* 0x00000000001b7919 */ /* 0x000e220000002500 */
[-C--:B------:R-:W-:Y:S01]  /*abc0*/  LEA R10, P1, R6, R2.reuse, 0x1 ;  /* 0x00000002060a7211 */ /* 0x080fe200078208ff */
[----:B------:R-:W-:Y:S01]  /*abd0*/  IMAD R3, R16, 0x4, R4 ;  /* 0x0000000410037824 */ /* 0x000fe200078e0204 */
[C---:B------:R-:W-:Y:S02]  /*abe0*/  LEA R8, P2, R7.reuse, R2, 0x1 ;  /* 0x0000000207087211 */ /* 0x040fe400078408ff */
[-C--:B------:R-:W-:Y:S02]  /*abf0*/  LEA.HI.X.SX32 R11, R6, R20.reuse, 0x1, P1 ;  /* 0x00000014060b7211 */ /* 0x080fe400008f0eff */
[----:B------:R-:W-:-:S02]  /*ac00*/  LEA.HI.X.SX32 R9, R7, R20, 0x1, P2 ;  /* 0x0000001407097211 */ /* 0x000fc400010f0eff */
[----:B------:R-:W-:Y:S01]  /*ac10*/  LEA R16, R16, R3, 0x2 ;  /* 0x0000000310107211 */ /* 0x000fe200078e10ff */
[----:B------:R1:W-:Y:S01]  /*ac20*/  STL.64 [R1+0x8a8], R10 ;  /* 0x0008a80a01007387 */ /* 0x0003e20000100a00 */
[----:B------:R-:W-:-:S03]  /*ac30*/  LEA R12, P1, R4, R2, 0x1 ;  /* 0x00000002040c7211 */ /* 0x000fc600078208ff */
[----:B------:R2:W-:Y:S01]  /*ac40*/  STL.64 [R1+0x8a0], R8 ;  /* 0x0008a00801007387 */ /* 0x0005e20000100a00 */
[----:B------:R-:W-:Y:S02]  /*ac50*/  LEA.HI.X.SX32 R13, R4, R20, 0x1, P1 ;  /* 0x00000014040d7211 */ /* 0x000fe400008f0eff */
[----:B------:R-:W-:Y:S02]  /*ac60*/  LOP3.LUT R28, R29, 0x3, RZ, 0xc0, !PT ;  /* 0x000000031d1c7812 */ /* 0x000fe400078ec0ff */
[-C--:B-1----:R-:W-:Y:S01]  /*ac70*/  LEA R10, P2, R3, R2.reuse, 0x1 ;  /* 0x00000002030a7211 */ /* 0x082fe200078408ff */
[----:B0-----:R-:W-:Y:S01]  /*ac80*/  IMAD.SHL.U32 R27, R27, 0x80, RZ ;  /* 0x000000801b1b7824 */ /* 0x001fe200078e00ff */
[----:B--2---:R-:W-:Y:S02]  /*ac90*/  LEA R8, P3, R16, R2, 0x1 ;  /* 0x0000000210087211 */ /* 0x004fe400078608ff */
[----:B------:R-:W-:Y:S02]  /*aca0*/  LEA.HI.X.SX32 R11, R3, R20, 0x1, P2 ;  /* 0x00000014030b7211 */ /* 0x000fe400010f0eff */
[----:B------:R-:W-:-:S02]  /*acb0*/  LOP3.LUT R29, R29, 0x1c, RZ, 0xc0, !PT ;  /* 0x0000001c1d1d7812 */ /* 0x000fc400078ec0ff */
[----:B------:R-:W-:Y:S01]  /*acc0*/  LEA.HI.X.SX32 R9, R16, R20, 0x1, P3 ;  /* 0x0000001410097211 */ /* 0x000fe200018f0eff */
[----:B------:R-:W-:Y:S01]  /*acd0*/  STL.64 [R1+0x898], R14 ;  /* 0x0008980e01007387 */ /* 0x000fe20000100a00 */
[----:B------:R-:W-:Y:S02]  /*ace0*/  MOV R20, 0x3f800000 ;  /* 0x3f80000000147802 */ /* 0x000fe40000000f00 */
[----:B------:R-:W-:Y:S01]  /*acf0*/  LEA.HI R19, R29, R27, RZ, 0x1e ;  /* 0x0000001b1d137211 */ /* 0x000fe200078ff0ff */
[----:B------:R-:W-:Y:S01]  /*ad00*/  STL.64 [R1+0x890], R12 ;  /* 0x0008900c01007387 */ /* 0x000fe20000100a00 */
[----:B------:R-:W-:-:S03]  /*ad10*/  IMAD.MOV.U32 R19, RZ, RZ, -0x800000 ;  /* 0xff800000ff137424 */ /* 0x000fc600078e00ff */
[----:B------:R-:W-:Y:S04]  /*ad20*/  STL.64 [R1+0x888], R10 ;  /* 0x0008880a01007387 */ /* 0x000fe80000100a00 */
[----:B------:R-:W-:Y:S04]  /*ad30*/  STL.64 [R1+0x880], R8 ;  /* 0x0008800801007387 */ /* 0x000fe80000100a00 */
[----:B------:R0:W-:Y:S04]  /*ad40*/  STL [R1+0x7fc], R20 ;  /* 0x0007fc1401007387 */ /* 0x0001e80000100800 */
[----:B------:R-:W-:Y:S04]  /*ad50*/  STL [R1+0x360], RZ ;  /* 0x000360ff01007387 */ /* 0x000fe80000100800 */
[----:B------:R-:W-:Y:S01]  /*ad60*/  STL [R1+0xc0], R19 ;  /* 0x0000c01301007387 */ /* 0x000fe20000100800 */
[----:B0-----:R-:W-:-:S03]  /*ad70*/  IMAD.MOV.U32 R20, RZ, RZ, -0x800000 ;  /* 0xff800000ff147424 */ /* 0x001fc600078e00ff */
[----:B------:R-:W-:Y:S04]  /*ad80*/  STL [R1+0x368], RZ ;  /* 0x000368ff01007387 */ /* 0x000fe80000100800 */
        /* <DEDUP_REMOVED lines=15> */
[----:B0-----:R-:W-:Y:S01]  /*ae80*/  MOV R21, 0x3f800000 ;  /* 0x3f80000000157802 */ /* 0x001fe20000000f00 */
[----:B-1----:R-:W-:-:S04]  /*ae90*/  IMAD.MOV.U32 R20, RZ, RZ, 0x3f800000 ;  /* 0x3f800000ff147424 */ /* 0x002fc800078e00ff */
[----:B------:R-:W-:Y:S01]  /*aea0*/  STL [R1+0x800], R21 ;  /* 0x0008001501007387 */ /* 0x000fe20000100800 */
[----:B--2---:R-:W-:-:S03]  /*aeb0*/  MOV R19, 0x3f800000 ;  /* 0x3f80000000137802 */ /* 0x004fc60000000f00 */
        /* <DEDUP_REMOVED lines=228> */
[----:B------:R-:W-:-:S03]  /*bd00*/  ISETP.NE.U32.AND P6, PT, R28, RZ, PT ;  /* 0x000000ff1c00720c */ /* 0x000fc60003fc5070 */
[----:B------:R-:W-:Y:S01]  /*bd10*/  STL [R1+0x678], RZ ;  /* 0x000678ff01007387 */ /* 0x000fe20000100800 */
[----:B------:R-:W-:-:S03]  /*bd20*/  SHF.L.U32 R2, R28, 0x1, RZ ;  /* 0x000000011c027819 */ /* 0x000fc600000006ff */
[----:B------:R-:W-:Y:S04]  /*bd30*/  STL [R1+0x67c], RZ ;  /* 0x00067cff01007387 */ /* 0x000fe80000100800 */
[----:B------:R-:W-:Y:S04]  /*bd40*/  STL [R1+0x690], RZ ;  /* 0x000690ff01007387 */ /* 0x000fe80000100800 */
[----:B------:R-:W-:Y:S04]  /*bd50*/  STL [R1+0x694], RZ ;  /* 0x000694ff01007387 */ /* 0x000fe80000100800 */
[----:B------:R-:W-:Y:S04]  /*bd60*/  STL [R1+0x698], RZ ;  /* 0x000698ff01007387 */ /* 0x000fe80000100800 */
[----:B------:R-:W1:Y:S04]  /*bd70*/  S2R R28, SR_TID.X ;  /* 0x00000000001c7919 */ /* 0x000e680000002100 */
        /* <DEDUP_REMOVED lines=14> */
[----:B------:R-:W-:-:S03]  /*be60*/  LEA.HI R14, R29, 0x68, RZ, 0x1e ;  /* 0x000000681d0e7811 */ /* 0x000fc600078ff0ff */
[----:B------:R-:W-:Y:S04]  /*be70*/  STL [R1+0x6c4], RZ ;  /* 0x0006c4ff01007387 */ /* 0x000fe80000100800 */
[----:B------:R-:W-:Y:S01]  /*be80*/  STL [R1+0x6c8], RZ ;  /* 0x0006c8ff01007387 */ /* 0x000fe20000100800 */
[----:B------:R-:W-:-:S03]  /*be90*/  LEA.HI R8, R29, 0x38, RZ, 0x1e ;  /* 0x000000381d087811 */ /* 0x000fc600078ff0ff */
[----:B------:R-:W-:Y:S01]  /*bea0*/  STL [R1+0x6cc], RZ ;  /* 0x0006ccff01007387 */ /* 0x000fe20000100800 */
[----:B------:R-:W-:-:S03]  /*beb0*/  LEA.HI R11, R29, 0x50, RZ, 0x1e ;  /* 0x000000501d0b7811 */ /* 0x000fc600078ff0ff */
[----:B------:R-:W-:Y:S01]  /*bec0*/  STL [R1+0x6d0], RZ ;  /* 0x0006d0ff01007387 */ /* 0x000fe20000100800 */
[----:B------:R-:W-:-:S03]  /*bed0*/  LEA.HI R6, R29, 0x28, RZ, 0x1e ;  /* 0x000000281d067811 */ /* 0x000fc600078ff0ff */
[----:B------:R-:W-:Y:S01]  /*bee0*/  STL [R1+0x6d4], RZ ;  /* 0x0006d4ff01007387 */ /* 0x000fe20000100800 */
[----:B------:R-:W-:-:S03]  /*bef0*/  LEA.HI R4, R29, 0x18, RZ, 0x1e ;  /* 0x000000181d047811 */ /* 0x000fc600078ff0ff */
[----:B------:R-:W-:Y:S01]  /*bf00*/  STL [R1+0x6d8], RZ ;  /* 0x0006d8ff01007387 */ /* 0x000fe20000100800 */
[----:B------:R-:W-:Y:S01]  /*bf10*/  LEA.HI R16, R29, 0x78, RZ, 0x1e ;  /* 0x000000781d107811 */ /* 0x000fe200078ff0ff */
[----:B0-----:R-:W-:Y:S02]  /*bf20*/  IMAD.IADD R19, R27, 0x1, R14 ;  /* 0x000000011b137824 */ /* 0x001fe400078e020e */
[----:B------:R-:W-:Y:S01]  /*bf30*/  STL [R1+0x6dc], RZ ;  /* 0x0006dcff01007387 */ /* 0x000fe20000100800 */
[----:B------:R-:W-:-:S03]  /*bf40*/  LEA.HI R10, R29, 0x48, RZ, 0x1e ;  /* 0x000000481d0a7811 */ /* 0x000fc600078ff0ff */
[----:B------:R-:W-:Y:S01]  /*bf50*/  STL [R1+0x6e0], RZ ;  /* 0x0006e0ff01007387 */ /* 0x000fe20000100800 */
[----:B------:R-:W-:Y:S02]  /*bf60*/  LEA.HI R13, R29, 0x60, RZ, 0x1e ;  /* 0x000000601d0d7811 */ /* 0x000fe400078ff0ff */
[C---:B------:R-:W-:Y:S01]  /*bf70*/  IADD3 R19, R27.reuse, R11, RZ ;  /* 0x0000000b1b137210 */ /* 0x040fe20007ffe0ff */
[----:B------:R-:W-:Y:S01]  /*bf80*/  STL [R1+0x6e4], RZ ;  /* 0x0006e4ff01007387 */ /* 0x000fe20000100800 */
[----:B-1----:R-:W-:Y:S01]  /*bf90*/  LOP3.LUT R28, R28, 0x60, RZ, 0xc0, !PT ;  /* 0x000000601c1c7812 */ /* 0x002fe200078ec0ff */
[----:B------:R-:W-:Y:S01]  /*bfa0*/  IMAD.IADD R19, R27, 0x1, R8 ;  /* 0x000000011b137824 */ /* 0x000fe200078e0208 */
[C---:B------:R-:W-:Y:S01]  /*bfb0*/  LEA.HI R18, R29.reuse, 0x8, RZ, 0x1e ;  /* 0x000000081d127811 */ /* 0x040fe200078ff0ff */
[----:B------:R-:W-:Y:S01]  /*bfc0*/  STL [R1+0x6e8], RZ ;  /* 0x0006e8ff01007387 */ /* 0x000fe20000100800 */
[----:B------:R-:W-:Y:S01]  /*bfd0*/  LEA.HI R7, R29, 0x30, RZ, 0x1e ;  /* 0x000000301d077811 */ /* 0x000fe200078ff0ff */
[----:B------:R-:W-:-:S02]  /*bfe0*/  IMAD.IADD R19, R27, 0x1, R6 ;  /* 0x000000011b137824 */ /* 0x000fc400078e0206 */
[----:B------:R-:W-:Y:S01]  /*bff0*/  STL [R1+0x6ec], RZ ;  /* 0x0006ecff01007387 */ /* 0x000fe20000100800 */
[----:B------:R-:W-:Y:S01]  /*c000*/  LEA.HI R3, R29, 0x10, RZ, 0x1e ;  /* 0x000000101d037811 */ /* 0x000fe200078ff0ff */
[C---:B------:R-:W-:Y:S02]  /*c010*/  IMAD.IADD R21, R27.reuse, 0x1, R16 ;  /* 0x000000011b157824 */ /* 0x040fe400078e0210 */
[----:B------:R-:W-:Y:S01]  /*c020*/  STL [R1+0x6f0], RZ ;  /* 0x0006f0ff01007387 */ /* 0x000fe20000100800 */
[C---:B------:R-:W-:Y:S01]  /*c030*/  IMAD.IADD R19, R27.reuse, 0x1, R4 ;  /* 0x000000011b137824 */ /* 0x040fe200078e0204 */
[C---:B------:R-:W-:Y:S02]  /*c040*/  IADD3 R21, R27.reuse, R13, RZ ;  /* 0x0000000d1b157210 */ /* 0x040fe40007ffe0ff */
[----:B------:R-:W-:Y:S01]  /*c050*/  STL [R1+0x6f4], RZ ;  /* 0x0006f4ff01007387 */ /* 0x000fe20000100800 */
[----:B------:R-:W-:Y:S01]  /*c060*/  LEA.HI R19, R28, R2, RZ, 0x1e ;  /* 0x000000021c137211 */ /* 0x000fe200078ff0ff */
[----:B------:R-:W-:Y:S01]  /*c070*/  IMAD.IADD R21, R27, 0x1, R10 ;  /* 0x000000011b157824 */ /* 0x000fe200078e020a */
[C---:B------:R-:W-:Y:S01]  /*c080*/  LEA.HI R12, R29.reuse, 0x58, RZ, 0x1e ;  /* 0x000000581d0c7811 */ /* 0x040fe200078ff0ff */
[----:B------:R-:W-:Y:S01]  /*c090*/  STL [R1+0x6f8], RZ ;  /* 0x0006f8ff01007387 */ /* 0x000fe20000100800 */
[----:B------:R-:W-:-:S02]  /*c0a0*/  LEA.HI R15, R29, 0x70, RZ, 0x1e ;  /* 0x000000701d0f7811 */ /* 0x000fc400078ff0ff */
[----:B------:R-:W-:Y:S01]  /*c0b0*/  LOP3.LUT R0, R0, 0xc, RZ, 0xc0, !PT ;  /* 0x0000000c00007812 */ /* 0x000fe200078ec0ff */
[----:B------:R-:W-:Y:S01]  /*c0c0*/  STL [R1+0x6fc], RZ ;  /* 0x0006fcff01007387 */ /* 0x000fe20000100800 */
[----:B------:R-:W-:Y:S02]  /*c0d0*/  SHF.L.U32 R2, R18, 0x4, RZ ;  /* 0x0000000412027819 */ /* 0x000fe400000006ff */
[----:B------:R-:W-:Y:S01]  /*c0e0*/  IADD3 R21, R27, R7, RZ ;  /* 0x000000071b157210 */ /* 0x000fe20007ffe0ff */
[----:B------:R-:W-:Y:S01]  /*c0f0*/  STL [R1+0x710], RZ ;  /* 0x000710ff01007387 */ /* 0x000fe20000100800 */
[----:B------:R-:W-:Y:S02]  /*c100*/  LEA.HI R9, R29, 0x40, RZ, 0x1e ;  /* 0x000000401d097811 */ /* 0x000fe400078ff0ff */
[----:B------:R-:W-:Y:S01]  /*c110*/  IADD3 R21, R27, R3, RZ ;  /* 0x000000031b157210 */ /* 0x000fe20007ffe0ff */
[----:B------:R-:W-:Y:S01]  /*c120*/  STL [R1+0x714], RZ ;  /* 0x000714ff01007387 */ /* 0x000fe20000100800 */
[----:B------:R-:W-:Y:S01]  /*c130*/  LEA.HI R5, R29, 0x20, RZ, 0x1e ;  /* 0x000000201d057811 */ /* 0x000fe200078ff0ff */
[----:B------:R-:W-:Y:S01]  /*c140*/  IMAD.SHL.U32 R3, R3, 0x10, RZ ;  /* 0x0000001003037824 */ /* 0x000fe200078e00ff */
[C---:B------:R-:W-:Y:S01]  /*c150*/  IADD3 R20, R27.reuse, R15, RZ ;  /* 0x0000000f1b147210 */ /* 0x040fe20007ffe0ff */
[----:B------:R-:W-:Y:S01]  /*c160*/  STL [R1+0x718], RZ ;  /* 0x000718ff01007387 */ /* 0x000fe20000100800 */
[----:B------:R-:W-:Y:S01]  /*c170*/  IADD3 R2, R0, R2, RZ ;  /* 0x0000000200027210 */ /* 0x000fe20007ffe0ff */
[----:B------:R-:W-:-:S02]  /*c180*/  IMAD.IADD R20, R27, 0x1, R12 ;  /* 0x000000011b147824 */ /* 0x000fc400078e020c */
[----:B------:R-:W-:Y:S01]  /*c190*/  STL [R1+0x71c], RZ ;  /* 0x00071cff01007387 */ /* 0x000fe20000100800 */
[C---:B------:R-:W-:Y:S01]  /*c1a0*/  IADD3 R20, R27.reuse, R9, RZ ;  /* 0x000000091b147210 */ /* 0x040fe20007ffe0ff */
[----:B------:R-:W-:Y:S01]  /*c1b0*/  IMAD.IADD R3, R0, 0x1, R3 ;  /* 0x0000000100037824 */ /* 0x000fe200078e0203 */
[----:B------:R-:W-:Y:S01]  /*c1c0*/  SHF.L.U32 R4, R4, 0x4, RZ ;  /* 0x0000000404047819 */ /* 0x000fe200000006ff */
[----:B------:R-:W-:Y:S01]  /*c1d0*/  STL [R1+0x700], RZ ;  /* 0x000700ff01007387 */ /* 0x000fe20000100800 */
[----:B------:R-:W-:Y:S01]  /*c1e0*/  IADD3 R20, R27, R5, RZ ;  /* 0x000000051b147210 */ /* 0x000fe20007ffe0ff */
[----:B------:R-:W-:Y:S02]  /*c1f0*/  IMAD.SHL.U32 R5, R5, 0x10, RZ ;  /* 0x0000001005057824 */ /* 0x000fe400078e00ff */
[----:B------:R-:W-:Y:S04]  /*c200*/  STL [R1+0x704], RZ ;  /* 0x000704ff01007387 */ /* 0x000fe80000100800 */
[----:B------:R-:W-:Y:S01]  /*c210*/  STL [R1+0x708], RZ ;  /* 0x000708ff01007387 */ /* 0x000fe20000100800 */
[----:B------:R-:W-:-:S03]  /*c220*/  SHF.L.U32 R6, R6, 0x4, RZ ;  /* 0x0000000406067819 */ /* 0x000fc600000006ff */
[----:B------:R-:W-:Y:S01]  /*c230*/  STL [R1+0x70c], RZ ;  /* 0x00070cff01007387 */ /* 0x000fe20000100800 */
[----:B------:R-:W-:-:S03]  /*c240*/  IMAD.SHL.U32 R7, R7, 0x10, RZ ;  /* 0x0000001007077824 */ /* 0x000fc600078e00ff */
[----:B------:R0:W-:Y:S04]  /*c250*/  STL [R1+0x878], R2 ;  /* 0x0008780201007387 */ /* 0x0001e80000100800 */
[----:B------:R1:W-:Y:S01]  /*c260*/  STL [R1+0x874], R3 ;  /* 0x0008740301007387 */ /* 0x0003e20000100800 */
[C---:B0-----:R-:W-:Y:S01]  /*c270*/  IADD3 R2, R0.reuse, R4, RZ ;  /* 0x0000000400027210 */ /* 0x041fe20007ffe0ff */
[C---:B-1----:R-:W-:Y:S02]  /*c280*/  IMAD.IADD R3, R0.reuse, 0x1, R5 ;  /* 0x0000000100037824 */ /* 0x042fe400078e0205 */
[----:B------:R-:W2:Y:S01]  /*c290*/  LDL.64 R4, [R1+0x500] ;  /* 0x0005000001047983 */ /* 0x000ea20000100a00 */
[----:B------:R-:W-:-:S03]  /*c2a0*/  IMAD.IADD R3, R0, 0x1, R7 ;  /* 0x0000000100037824 */ /* 0x000fc600078e0207 */
[----:B------:R0:W-:Y:S02]  /*c2b0*/  STL [R1+0x870], R2 ;  /* 0x0008700201007387 */ /* 0x0001e40000100800 */
[----:B0-----:R-:W-:Y:S02]  /*c2c0*/  IADD3 R2, R0, R6, RZ ;  /* 0x0000000600027210 */ /* 0x001fe40007ffe0ff */
[----:B------:R-:W3:Y:S01]  /*c2d0*/  LDL.64 R6, [R1+0x508] ;  /* 0x0005080001067983 */ /* 0x000ee20000100a00 */
[----:B------:R-:W-:Y:S01]  /*c2e0*/  SHF.L.U32 R8, R8, 0x4, RZ ;  /* 0x0000000408087819 */ /* 0x000fe200000006ff */
[----:B------:R-:W-:-:S03]  /*c2f0*/  IMAD.SHL.U32 R11, R11, 0x10, RZ ;  /* 0x000000100b0b7824 */ /* 0x000fc600078e00ff */
[C---:B------:R-:W-:Y:S01]  /*c300*/  IADD3 R2, R0.reuse, R8, RZ ;  /* 0x0000000800027210 */ /* 0x040fe20007ffe0ff */
[C---:B------:R-:W-:Y:S02]  /*c310*/  IMAD.IADD R2, R0.reuse, 0x1, R11 ;  /* 0x0000000100027824 */ /* 0x040fe400078e020b */
[----:B------:R-:W-:Y:S02]  /*c320*/  IMAD.SHL.U32 R9, R9, 0x10, RZ ;  /* 0x0000001009097824 */ /* 0x000fe400078e00ff */
[----:B------:R-:W-:Y:S02]  /*c330*/  IMAD.SHL.U32 R13, R13, 0x10, RZ ;  /* 0x000000100d0d7824 */ /* 0x000fe400078e00ff */
[C---:B------:R-:W-:Y:S01]  /*c340*/  IMAD.IADD R8, R0.reuse, 0x1, R9 ;  /* 0x0000000100087824 */ /* 0x040fe200078e0209 */
[----:B------:R-:W0:Y:S01]  /*c350*/  S2R R2, SR_TID.X ;  /* 0x0000000000027919 */ /* 0x000e220000002100 */
[----:B------:R-:W-:Y:S01]  /*c360*/  IMAD.IADD R9, R0, 0x1, R13 ;  /* 0x0000000100097824 */ /* 0x000fe200078e020d */
[----:B------:R-:W-:-:S02]  /*c370*/  SHF.L.U32 R10, R10, 0x4, RZ ;  /* 0x000000040a0a7819 */ /* 0x000fc400000006ff */
[----:B------:R-:W1:Y:S01]  /*c380*/  S2R R13, SR_TID.X ;  /* 0x00000000000d7919 */ /* 0x000e620000002100 */
[----:B------:R-:W-:-:S03]  /*c390*/  SHF.L.U32 R12, R12, 0x4, RZ ;  /* 0x000000040c0c7819 */ /* 0x000fc600000006ff */
[----:B------:R-:W4:Y:S01]  /*c3a0*/  S2R R8, SR_TID.X ;  /* 0x0000000000087919 */ /* 0x000f220000002100 */
[----:B------:R-:W-:Y:S02]  /*c3b0*/  SHF.L.U32 R14, R14, 0x4, RZ ;  /* 0x000000040e0e7819 */ /* 0x000fe400000006ff */
[C---:B------:R-:W-:Y:S02]  /*c3c0*/  IADD3 R3, R0.reuse, R10, RZ ;  /* 0x0000000a00037210 */ /* 0x040fe40007ffe0ff */
[C---:B------:R-:W-:Y:S02]  /*c3d0*/  IADD3 R3, R0.reuse, R12, RZ ;  /* 0x0000000c00037210 */ /* 0x040fe40007ffe0ff */
[----:B------:R-:W-:-:S06]  /*c3e0*/  IADD3 R3, R0, R14, RZ ;  /* 0x0000000e00037210 */ /* 0x000fcc0007ffe0ff */
[----:B------:R-:W5:Y:S01]  /*c3f0*/  S2R R3, SR_TID.X ;  /* 0x0000000000037919 */ /* 0x000f620000002100 */
[----:B0-----:R-:W-:Y:S01]  /*c400*/  LOP3.LUT R2, R2, 0x7, RZ, 0xc0, !PT ;  /* 0x0000000702027812 */ /* 0x001fe200078ec0ff */
[----:B------:R-:W-:-:S04]  /*c410*/  IMAD.SHL.U32 R15, R15, 0x10, RZ ;  /* 0x000000100f0f7824 */ /* 0x000fc800078e00ff */
[----:B------:R-:W-:Y:S01]  /*c420*/  IMAD R9, R2, 0x110, RZ ;  /* 0x0000011002097824 */ /* 0x000fe200078e02ff */
[C---:B-1----:R-:W-:Y:S01]  /*c430*/  LOP3.LUT R12, R13.reuse, 0x10, RZ, 0xc0, !PT ;  /* 0x000000100d0c7812 */ /* 0x042fe200078ec0ff */
[C---:B------:R-:W-:Y:S02]  /*c440*/  IMAD.SHL.U32 R2, R13.reuse, 0x8, RZ ;  /* 0x000000080d027824 */ /* 0x040fe400078e00ff */
[----:B----4-:R-:W-:Y:S01]  /*c450*/  IMAD.SHL.U32 R10, R8, 0x2, RZ ;  /* 0x00000002080a7824 */ /* 0x010fe200078e00ff */
[----:B------:R-:W-:Y:S02]  /*c460*/  SHF.R.S32.HI R8, RZ, 0x6, R8 ;  /* 0x00000006ff087819 */ /* 0x000fe40000011408 */
[----:B------:R-:W-:Y:S02]  /*c470*/  IADD3 R11, R0, R15, RZ ;  /* 0x0000000f000b7210 */ /* 0x000fe40007ffe0ff */
[C---:B------:R-:W-:Y:S02]  /*c480*/  LOP3.LUT R11, R13.reuse, 0x1c, RZ, 0xc0, !PT ;  /* 0x0000001c0d0b7812 */ /* 0x040fe400078ec0ff */
[----:B------:R-:W-:Y:S01]  /*c490*/  SGXT R8, R8, 0x1 ;  /* 0x000000010808781a */ /* 0x000fe20000000200 */
[----:B------:R-:W-:Y:S01]  /*c4a0*/  IMAD.SHL.U32 R12, R12, 0x80, RZ ;  /* 0x000000800c0c7824 */ /* 0x000fe200078e00ff */
[----:B------:R-:W-:-:S02]  /*c4b0*/  SHF.L.U32 R13, R13, 0x6, RZ ;  /* 0x000000060d0d7819 */ /* 0x000fc400000006ff */
[----:B------:R-:W-:Y:S02]  /*c4c0*/  LOP3.LUT R2, R2, 0x30, RZ, 0xc0, !PT ;  /* 0x0000003002027812 */ /* 0x000fe400078ec0ff */
[----:B------:R-:W-:Y:S02]  /*c4d0*/  LOP3.LUT R9, R9, 0x10, R10, 0x78, !PT ;  /* 0x0000001009097812 */ /* 0x000fe400078e780a */
[----:B------:R-:W-:Y:S02]  /*c4e0*/  LOP3.LUT R8, R8, 0x90, RZ, 0xc0, !PT ;  /* 0x0000009008087812 */ /* 0x000fe400078ec0ff */
[----:B------:R-:W-:Y:S02]  /*c4f0*/  SHF.L.U32 R16, R16, 0x4, RZ ;  /* 0x0000000410107819 */ /* 0x000fe400000006ff */
[----:B------:R-:W-:Y:S02]  /*c500*/  LOP3.LUT R2, R2, 0x3c0, R13, 0xf8, !PT ;  /* 0x000003c002027812 */ /* 0x000fe400078ef80d */
[----:B------:R-:W-:-:S02]  /*c510*/  SHF.L.U32 R11, R11, 0x2, RZ ;  /* 0x000000020b0b7819 */ /* 0x000fc400000006ff */
[----:B------:R-:W-:Y:S02]  /*c520*/  LOP3.LUT R9, R9, R12, RZ, 0xfc, !PT ;  /* 0x0000000c09097212 */ /* 0x000fe400078efcff */
[----:B------:R-:W-:Y:S01]  /*c530*/  LOP3.LUT R8, R8, 0x7e, R10, 0x78, !PT ;  /* 0x0000007e08087812 */ /* 0x000fe200078e780a */
[----:B------:R-:W-:Y:S01]  /*c540*/  IMAD.MOV.U32 R17, RZ, RZ, c[0x0][0x1a4] ;  /* 0x00006900ff117624 */ /* 0x000fe200078e00ff */
[----:B-----5:R-:W-:Y:S01]  /*c550*/  LOP3.LUT R2, R2, 0x10, R3, 0x78, !PT ;  /* 0x0000001002027812 */ /* 0x020fe200078e7803 */
[----:B------:R-:W-:Y:S01]  /*c560*/  IMAD.IADD R12, R0, 0x1, R16 ;  /* 0x00000001000c7824 */ /* 0x000fe200078e0210 */
[----:B------:R-:W-:Y:S02]  /*c570*/  IADD3 R11, R11, R0, RZ ;  /* 0x000000000b0b7210 */ /* 0x000fe40007ffe0ff */
[C---:B------:R-:W-:Y:S02]  /*c580*/  LOP3.LUT R0, R9.reuse, 0x20, RZ, 0x3c, !PT ;  /* 0x0000002009007812 */ /* 0x040fe400078e3cff */
[----:B------:R-:W-:-:S02]  /*c590*/  LOP3.LUT R10, R9, 0x40, RZ, 0x3c, !PT ;  /* 0x00000040090a7812 */ /* 0x000fc400078e3cff */
[----:B------:R-:W-:Y:S02]  /*c5a0*/  LOP3.LUT R0, R9, 0x60, RZ, 0x3c, !PT ;  /* 0x0000006009007812 */ /* 0x000fe400078e3cff */
[----:B------:R-:W-:Y:S01]  /*c5b0*/  LOP3.LUT R8, R8, 0x20, RZ, 0x3c, !PT ;  /* 0x0000002008087812 */ /* 0x000fe200078e3cff */
[----:B------:R-:W-:Y:S01]  /*c5c0*/  IMAD.IADD R20, R27, 0x1, R18 ;  /* 0x000000011b147824 */ /* 0x000fe200078e0212 */
[----:B------:R-:W-:Y:S01]  /*c5d0*/  LOP3.LUT R0, R2, 0x20, RZ, 0x3c, !PT ;  /* 0x0000002002007812 */ /* 0x000fe200078e3cff */
[C---:B------:R-:W-:Y:S02]  /*c5e0*/  IMAD.SHL.U32 R18, R17.reuse, 0x2, RZ ;  /* 0x0000000211127824 */ /* 0x040fe400078e00ff */
[C---:B------:R-:W-:Y:S01]  /*c5f0*/  IMAD R19, R17.reuse, 0x3, RZ ;  /* 0x0000000311137824 */ /* 0x040fe200078e02ff */
[----:B------:R0:W-:Y:S01]  /*c600*/  STL [R1+0x87c], R8 ;  /* 0x00087c0801007387 */ /* 0x0001e20000100800 */
[----:B------:R-:W-:-:S03]  /*c610*/  SHF.L.U32 R20, R17, 0x2, RZ ;  /* 0x0000000211147819 */ /* 0x000fc600000006ff */
[----:B------:R-:W-:Y:S01]  /*c620*/  STL [R1+0xaec], R0 ;  /* 0x000aec0001007387 */ /* 0x000fe20000100800 */
[C---:B------:R-:W-:Y:S02]  /*c630*/  IMAD R21, R17.reuse, 0x5, RZ ;  /* 0x0000000511157824 */ /* 0x040fe400078e02ff */
[C---:B------:R-:W-:Y:S02]  /*c640*/  IMAD R22, R17.reuse, 0x6, RZ ;  /* 0x0000000611167824 */ /* 0x040fe400078e02ff */
[C---:B------:R-:W-:Y:S02]  /*c650*/  IMAD R23, R17.reuse, 0x7, RZ ;  /* 0x0000000711177824 */ /* 0x040fe400078e02ff */
[C---:B------:R-:W-:Y:S02]  /*c660*/  IMAD.SHL.U32 R24, R17.reuse, 0x8, RZ ;  /* 0x0000000811187824 */ /* 0x040fe400078e00ff */
[C---:B------:R-:W-:Y:S02]  /*c670*/  IMAD R25, R17.reuse, 0x9, RZ ;  /* 0x0000000911197824 */ /* 0x040fe400078e02ff */
[----:B------:R-:W-:-:S02]  /*c680*/  IMAD R26, R17, 0xa, RZ ;  /* 0x0000000a111a7824 */ /* 0x000fc400078e02ff */
[C---:B------:R-:W-:Y:S02]  /*c690*/  IMAD R27, R17.reuse, 0xb, RZ ;  /* 0x0000000b111b7824 */ /* 0x040fe400078e02ff */
[C---:B------:R-:W-:Y:S02]  /*c6a0*/  IMAD R28, R17.reuse, 0xc, RZ ;  /* 0x0000000c111c7824 */ /* 0x040fe400078e02ff */
[----:B------:R-:W-:Y:S01]  /*c6b0*/  IMAD R29, R17, 0xd, RZ ;  /* 0x0000000d111d7824 */ /* 0x000fe200078e02ff */
[----:B------:R-:W-:-:S05]  /*c6c0*/  MOV R2, c[0x0][0x1a4] ;  /* 0x0000690000027a02 */ /* 0x000fca0000000f00 */
[----:B------:R-:W-:Y:S02]  /*c6d0*/  IMAD R2, R2, 0xf, RZ ;  /* 0x0000000f02027824 */ /* 0x000fe400078e02ff */
[----:B--2---:R-:W-:-:S04]  /*c6e0*/  IMAD.WIDE R10, R17, 0x2, R4 ;  /* 0x00000002110a7825 */ /* 0x004fc800078e0204 */
[----:B---3--:R-:W-:-:S04]  /*c6f0*/  IMAD.WIDE R12, R17, 0x2, R6 ;  /* 0x00000002110c7825 */ /* 0x008fc800078e0206 */
[C---:B0-----:R-:W-:Y:S01]  /*c700*/  IMAD.WIDE R8, R18.reuse, 0x2, R6 ;  /* 0x0000000212087825 */ /* 0x041fe200078e0206 */
[----:B------:R0:W-:Y:S04]  /*c710*/  STL.64 [R1+0xd18], R12 ;  /* 0x000d180c01007387 */ /* 0x0001e80000100a00 */
[----:B------:R1:W-:Y:S04]  /*c720*/  STL.64 [R1+0xd10], R10 ;  /* 0x000d100a01007387 */ /* 0x0003e80000100a00 */
[----:B------:R2:W-:Y:S01]  /*c730*/  STL.64 [R1+0xcc8], R8 ;  /* 0x000cc80801007387 */ /* 0x0005e20000100a00 */
[----:B0-----:R-:W-:-:S04]  /*c740*/  IMAD.WIDE R12, R18, 0x2, R4 ;  /* 0x00000002120c7825 */ /* 0x001fc800078e0204 */
[C---:B-1----:R-:W-:Y:S01]  /*c750*/  IMAD.WIDE R10, R19.reuse, 0x2, R6 ;  /* 0x00000002130a7825 */ /* 0x042fe200078e0206 */
[----:B------:R0:W-:Y:S03]  /*c760*/  STL.64 [R1+0xcc0], R12 ;  /* 0x000cc00c01007387 */ /* 0x0001e60000100a00 */
[----:B--2---:R-:W-:Y:S01]  /*c770*/  IMAD.WIDE R8, R19, 0x2, R4 ;  /* 0x0000000213087825 */ /* 0x004fe200078e0204 */
[----:B------:R1:W-:Y:S04]  /*c780*/  STL.64 [R1+0xcb8], R10 ;  /* 0x000cb80a01007387 */ /* 0x0003e80000100a00 */
[----:B------:R2:W-:Y:S01]  /*c790*/  STL.64 [R1+0xcb0], R8 ;  /* 0x000cb00801007387 */ /* 0x0005e20000100a00 */
[----:B0-----:R-:W-:-:S04]  /*c7a0*/  IMAD.WIDE R12, R20, 0x2, R6 ;  /* 0x00000002140c7825 */ /* 0x001fc800078e0206 */
[----:B-1----:R-:W-:Y:S01]  /*c7b0*/  IMAD.WIDE R10, R20, 0x2, R4 ;  /* 0x00000002140a7825 */ /* 0x002fe200078e0204 */
[----:B------:R0:W-:Y:S03]  /*c7c0*/  STL.64 [R1+0xca8], R12 ;  /* 0x000ca80c01007387 */ /* 0x0001e60000100a00 */
[C---:B--2---:R-:W-:Y:S01]  /*c7d0*/  IMAD.WIDE R8, R21.reuse, 0x2, R6 ;  /* 0x0000000215087825 */ /* 0x044fe200078e0206 */
        /* <DEDUP_REMOVED lines=27> */
[--C-:B-1----:R-:W-:Y:S01]  /*c990*/  IMAD.WIDE R10, R28, 0x2, R6.reuse ;  /* 0x000000021c0a7825 */ /* 0x102fe200078e0206 */
[----:B------:R-:W-:Y:S03]  /*c9a0*/  STL.64 [R1+0xc30], R12 ;  /* 0x000c300c01007387 */ /* 0x000fe60000100a00 */
[----:B--2---:R-:W-:Y:S01]  /*c9b0*/  IMAD.MOV.U32 R8, RZ, RZ, c[0x0][0x1a4] ;  /* 0x00006900ff087624 */ /* 0x004fe200078e00ff */
[----:B------:R0:W-:Y:S01]  /*c9c0*/  STL.64 [R1+0xc28], R10 ;  /* 0x000c280a01007387 */ /* 0x0001e20000100a00 */
[----:B------:R-:W-:-:S04]  /*c9d0*/  IMAD.WIDE R14, R29, 0x2, R6 ;  /* 0x000000021d0e7825 */ /* 0x000fc800078e0206 */
[----:B------:R-:W-:Y:S02]  /*c9e0*/  IMAD R8, R8, 0xe, RZ ;  /* 0x0000000e08087824 */ /* 0x000fe400078e02ff */
[----:B0-----:R-:W-:-:S04]  /*c9f0*/  IMAD.WIDE R10, R28, 0x2, R4 ;  /* 0x000000021c0a7825 */ /* 0x001fc800078e0204 */
[----:B------:R-:W-:Y:S01]  /*ca00*/  IMAD.WIDE R12, R29, 0x2, R4 ;  /* 0x000000021d0c7825 */ /* 0x000fe200078e0204 */
[----:B------:R0:W-:Y:S03]  /*ca10*/  STL.64 [R1+0xc20], R10 ;  /* 0x000c200a01007387 */ /* 0x0001e60000100a00 */
[----:B------:R-:W-:Y:S01]  /*ca20*/  IMAD.MOV.U32 R9, RZ, RZ, c[0x0][0x1a4] ;  /* 0x00006900ff097624 */ /* 0x000fe200078e00ff */
[----:B------:R1:W-:Y:S04]  /*ca30*/  STL.64 [R1+0xc18], R14 ;  /* 0x000c180e01007387 */ /* 0x0003e80000100a00 */
[----:B------:R2:W-:Y:S01]  /*ca40*/  STL.64 [R1+0xc10], R12 ;  /* 0x000c100c01007387 */ /* 0x0005e20000100a00 */
[----:B0-----:R-:W-:Y:S01]  /*ca50*/  IMAD.WIDE R10, R8, 0x2, R6 ;  /* 0x00000002080a7825 */ /* 0x001fe200078e0206 */
[----:B------:R-:W-:-:S04]  /*ca60*/  SHF.L.U32 R9, R9, 0x4, RZ ;  /* 0x0000000409097819 */ /* 0x000fc800000006ff */
[----:B------:R0:W-:Y:S01]  /*ca70*/  STL.64 [R1+0xc08], R10 ;  /* 0x000c080a01007387 */ /* 0x0001e20000100a00 */
[----:B-1----:R-:W-:-:S04]  /*ca80*/  IMAD.WIDE R14, R2, 0x2, R6 ;  /* 0x00000002020e7825 */ /* 0x002fc800078e0206 */
[----:B--2---:R-:W-:-:S04]  /*ca90*/  IMAD.WIDE R12, R2, 0x2, R4 ;  /* 0x00000002020c7825 */ /* 0x004fc800078e0204 */
[----:B0-----:R-:W-:Y:S01]  /*caa0*/  IMAD.WIDE R10, R8, 0x2, R4 ;  /* 0x00000002080a7825 */ /* 0x001fe200078e0204 */
[----:B------:R-:W-:-:S04]  /*cab0*/  MOV R8, c[0x0][0x1a4] ;  /* 0x0000690000087a02 */ /* 0x000fc80000000f00 */
[----:B------:R0:W-:Y:S01]  /*cac0*/  STL.64 [R1+0xc00], R10 ;  /* 0x000c000a01007387 */ /* 0x0001e20000100a00 */
[----:B------:R-:W-:-:S03]  /*cad0*/  IMAD.MOV.U32 R2, RZ, RZ, c[0x0][0x1a4] ;  /* 0x00006900ff027624 */ /* 0x000fc600078e00ff */
[----:B------:R1:W-:Y:S01]  /*cae0*/  STL.64 [R1+0xbf8], R14 ;  /* 0x000bf80e01007387 */ /* 0x0003e20000100a00 */
[----:B------:R-:W-:-:S03]  /*caf0*/  IMAD R2, R2, 0x11, RZ ;  /* 0x0000001102027824 */ /* 0x000fc600078e02ff */
[----:B------:R2:W-:Y:S01]  /*cb00*/  STL.64 [R1+0xbf0], R12 ;  /* 0x000bf00c01007387 */ /* 0x0005e20000100a00 */
[----:B0-----:R-:W-:-:S05]  /*cb10*/  IMAD.WIDE R10, R9, 0x2, R6 ;  /* 0x00000002090a7825 */ /* 0x001fca00078e0206 */
[----:B------:R0:W-:Y:S01]  /*cb20*/  STL.64 [R1+0xbe8], R10 ;  /* 0x000be80a01007387 */ /* 0x0001e20000100a00 */
[----:B------:R-:W-:Y:S02]  /*cb30*/  IMAD R8, R8, 0x12, RZ ;  /* 0x0000001208087824 */ /* 0x000fe400078e02ff */
        /* <DEDUP_REMOVED lines=26> */
[----:B0-----:R-:W-:-:S04]  /*cce0*/  IMAD.WIDE R10, R9, 0x2, R4 ;  /* 0x00000002090a7825 */ /* 0x001fc800078e0204 */
[----:B------:R-:W-:Y:S01]  /*ccf0*/  IMAD.MOV.U32 R2, RZ, RZ, c[0x0][0x1a4] ;  /* 0x00006900ff027624 */ /* 0x000fe200078e00ff */
[----:B------:R0:W-:Y:S01]  /*cd00*/  STL.64 [R1+0xba0], R10 ;  /* 0x000ba00a01007387 */ /* 0x0001e20000100a00 */
[----:B------:R-:W-:Y:S02]  /*cd10*/  MOV R9, c[0x0][0x1a4] ;  /* 0x0000690000097a02 */ /* 0x000fe40000000f00 */
[----:B------:R-:W-:Y:S01]  /*cd20*/  IMAD R2, R2, 0x17, RZ ;  /* 0x0000001702027824 */ /* 0x000fe200078e02ff */
[----:B------:R1:W-:Y:S04]  /*cd30*/  STL.64 [R1+0xb98], R14 ;  /* 0x000b980e01007387 */ /* 0x0003e80000100a00 */
[----:B------:R2:W-:Y:S01]  /*cd40*/  STL.64 [R1+0xb90], R12 ;  /* 0x000b900c01007387 */ /* 0x0005e20000100a00 */
[----:B0-----:R-:W-:-:S05]  /*cd50*/  IMAD.WIDE R10, R8, 0x2, R6 ;  /* 0x00000002080a7825 */ /* 0x001fca00078e0206 */
[----:B------:R0:W-:Y:S01]  /*cd60*/  STL.64 [R1+0xb88], R10 ;  /* 0x000b880a01007387 */ /* 0x0001e20000100a00 */
[----:B-1----:R-:W-:-:S04]  /*cd70*/  IMAD.WIDE R14, R2, 0x2, R6 ;  /* 0x00000002020e7825 */ /* 0x002fc800078e0206 */
[----:B--2---:R-:W-:-:S04]  /*cd80*/  IMAD.WIDE R12, R2, 0x2, R4 ;  /* 0x00000002020c7825 */ /* 0x004fc800078e0204 */
[----:B------:R-:W-:Y:S02]  /*cd90*/  IMAD R9, R9, 0x18, RZ ;  /* 0x0000001809097824 */ /* 0x000fe400078e02ff */
[----:B0-----:R-:W-:-:S04]  /*cda0*/  IMAD.WIDE R10, R8, 0x2, R4 ;  /* 0x00000002080a7825 */ /* 0x001fc800078e0204 */
[----:B------:R-:W-:Y:S01]  /*cdb0*/  IMAD.MOV.U32 R2, RZ, RZ, c[0x0][0x1a4] ;  /* 0x00006900ff027624 */ /* 0x000fe200078e00ff */
[----:B------:R0:W-:Y:S03]  /*cdc0*/  STL.64 [R1+0xb80], R10 ;  /* 0x000b800a01007387 */ /* 0x0001e60000100a00 */
[----:B------:R-:W-:Y:S01]  /*cdd0*/  IMAD R2, R2, 0x19, RZ ;  /* 0x0000001902027824 */ /* 0x000fe200078e02ff */
[----:B------:R1:W-:Y:S01]  /*cde0*/  STL.64 [R1+0xb78], R14 ;  /* 0x000b780e01007387 */ /* 0x0003e20000100a00 */
[----:B------:R-:W-:-:S03]  /*cdf0*/  MOV R8, c[0x0][0x1a4] ;  /* 0x0000690000087a02 */ /* 0x000fc60000000f00 */
[----:B------:R2:W-:Y:S01]  /*ce00*/  STL.64 [R1+0xb70], R12 ;  /* 0x000b700c01007387 */ /* 0x0005e20000100a00 */
[----:B0-----:R-:W-:-:S04]  /*ce10*/  IMAD.WIDE R10, R9, 0x2, R6 ;  /* 0x00000002090a7825 */ /* 0x001fc800078e0206 */
[C---:B-1----:R-:W-:Y:S01]  /*ce20*/  IMAD.WIDE R14, R2.reuse, 0x2, R6 ;  /* 0x00000002020e7825 */ /* 0x042fe200078e0206 */
[----:B------:R0:W-:Y:S03]  /*ce30*/  STL.64 [R1+0xb68], R10 ;  /* 0x000b680a01007387 */ /* 0x0001e60000100a00 */
[----:B--2---:R-:W-:-:S04]  /*ce40*/  IMAD.WIDE R12, R2, 0x2, R4 ;  /* 0x00000002020c7825 */ /* 0x004fc800078e0204 */
[----:B------:R-:W-:Y:S02]  /*ce50*/  IMAD.MOV.U32 R2, RZ, RZ, c[0x0][0x1a4] ;  /* 0x00006900ff027624 */ /* 0x000fe400078e00ff */
[----:B0-----:R-:W-:-:S04]  /*ce60*/  IMAD.WIDE R10, R9, 0x2, R4 ;  /* 0x00000002090a7825 */ /* 0x001fc800078e0204 */
[----:B------:R-:W-:Y:S01]  /*ce70*/  IMAD R2, R2, 0x1b, RZ ;  /* 0x0000001b02027824 */ /* 0x000fe200078e02ff */
[----:B------:R0:W-:Y:S01]  /*ce80*/  STL.64 [R1+0xb60], R10 ;  /* 0x000b600a01007387 */ /* 0x0001e20000100a00 */
[----:B------:R-:W-:-:S03]  /*ce90*/  IMAD R8, R8, 0x1a, RZ ;  /* 0x0000001a08087824 */ /* 0x000fc600078e02ff */
[----:B------:R1:W-:Y:S04]  /*cea0*/  STL.64 [R1+0xb58], R14 ;  /* 0x000b580e01007387 */ /* 0x0003e80000100a00 */
[----:B------:R2:W-:Y:S01]  /*ceb0*/  STL.64 [R1+0xb50], R12 ;  /* 0x000b500c01007387 */ /* 0x0005e20000100a00 */
[----:B------:R-:W-:Y:S01]  /*cec0*/  MOV R9, c[0x0][0x1a4] ;  /* 0x0000690000097a02 */ /* 0x000fe20000000f00 */
[----:B0-----:R-:W-:-:S04]  /*ced0*/  IMAD.WIDE R10, R8, 0x2, R6 ;  /* 0x00000002080a7825 */ /* 0x001fc800078e0206 */
[----:B-1----:R-:W-:-:S04]  /*cee0*/  IMAD.WIDE R14, R2, 0x2, R6 ;  /* 0x00000002020e7825 */ /* 0x002fc800078e0206 */
[--C-:B--2---:R-:W-:Y:S02]  /*cef0*/  IMAD.WIDE R12, R2, 0x2, R4.reuse ;  /* 0x00000002020c7825 */ /* 0x104fe400078e0204 */
[----:B------:R-:W0:Y:S04]  /*cf00*/  S2R R2, SR_TID.X ;  /* 0x0000000000027919 */ /* 0x000e280000002100 */
[----:B------:R1:W-:Y:S01]  /*cf10*/  STL.64 [R1+0xb48], R10 ;  /* 0x000b480a01007387 */ /* 0x0003e20000100a00 */
[----:B------:R-:W-:Y:S02]  /*cf20*/  IMAD R9, R9, 0x1c, RZ ;  /* 0x0000001c09097824 */ /* 0x000fe400078e02ff */
[----:B-1----:R-:W-:-:S05]  /*cf30*/  IMAD.WIDE R10, R8, 0x2, R4 ;  /* 0x00000002080a7825 */ /* 0x002fca00078e0204 */
[----:B------:R1:W-:Y:S04]  /*cf40*/  STL.64 [R1+0xb40], R10 ;  /* 0x000b400a01007387 */ /* 0x0003e80000100a00 */
[----:B------:R-:W-:Y:S04]  /*cf50*/  STL.64 [R1+0xb38], R14 ;  /* 0x000b380e01007387 */ /* 0x000fe80000100a00 */
[----:B------:R2:W-:Y:S01]  /*cf60*/  STL.64 [R1+0xb30], R12 ;  /* 0x000b300c01007387 */ /* 0x0005e20000100a00 */
[----:B-1----:R-:W-:-:S05]  /*cf70*/  IMAD.WIDE R10, R9, 0x2, R6 ;  /* 0x00000002090a7825 */ /* 0x002fca00078e0206 */
[----:B------:R1:W-:Y:S01]  /*cf80*/  STL.64 [R1+0xb28], R10 ;  /* 0x000b280a01007387 */ /* 0x0003e20000100a00 */
[----:B0-----:R-:W-:Y:S01]  /*cf90*/  LOP3.LUT R2, R2, 0x60, RZ, 0xc0, !PT ;  /* 0x0000006002027812 */ /* 0x001fe200078ec0ff */
[----:B--2---:R-:W-:Y:S01]  /*cfa0*/  IMAD.WIDE R12, R9, 0x2, R4 ;  /* 0x00000002090c7825 */ /* 0x004fe200078e0204 */
[----:B------:R-:W-:Y:S02]  /*cfb0*/  LOP3.LUT R9, R3, 0x7, RZ, 0xc0, !PT ;  /* 0x0000000703097812 */ /* 0x000fe400078ec0ff */
[----:B-1----:R-:W-:-:S05]  /*cfc0*/  MOV R10, c[0x0][0x1a4] ;  /* 0x00006900000a7a02 */ /* 0x002fca0000000f00 */
[----:B------:R-:W-:Y:S02]  /*cfd0*/  IMAD R10, R10, 0x1d, RZ ;  /* 0x0000001d0a0a7824 */ /* 0x000fe400078e02ff */
[----:B------:R-:W-:Y:S02]  /*cfe0*/  IMAD R2, R2, 0x8, R9 ;  /* 0x0000000802027824 */ /* 0x000fe400078e0209 */
[C---:B------:R-:W-:Y:S01]  /*cff0*/  IMAD.WIDE R14, R10.reuse, 0x2, R6 ;  /* 0x000000020a0e7825 */ /* 0x040fe200078e0206 */
[----:B------:R-:W-:Y:S03]  /*d000*/  STL.64 [R1+0xb20], R12 ;  /* 0x000b200c01007387 */ /* 0x000fe60000100a00 */
[----:B------:R-:W-:Y:S01]  /*d010*/  IMAD.WIDE R10, R10, 0x2, R4 ;  /* 0x000000020a0a7825 */ /* 0x000fe200078e0204 */
[----:B------:R-:W-:Y:S03]  /*d020*/  STL.64 [R1+0xb18], R14 ;  /* 0x000b180e01007387 */ /* 0x000fe60000100a00 */
[----:B------:R-:W-:Y:S01]  /*d030*/  IMAD.SHL.U32 R2, R2, 0x10, RZ ;  /* 0x0000001002027824 */ /* 0x000fe200078e00ff */
[----:B------:R0:W-:Y:S01]  /*d040*/  STL.64 [R1+0xb10], R10 ;  /* 0x000b100a01007387 */ /* 0x0001e20000100a00 */
[----:B------:R-:W-:-:S04]  /*d050*/  IMAD.MOV.U32 R8, RZ, RZ, c[0x0][0x1a4] ;  /* 0x00006900ff087624 */ /* 0x000fc800078e00ff */
[----:B------:R-:W-:Y:S01]  /*d060*/  IMAD R8, R8, 0x1e, RZ ;  /* 0x0000001e08087824 */ /* 0x000fe200078e02ff */
[----:B0-----:R-:W-:Y:S02]  /*d070*/  SHF.L.U32 R10, R3, 0x1, RZ ;  /* 0x00000001030a7819 */ /* 0x001fe400000006ff */
[----:B------:R-:W-:Y:S02]  /*d080*/  MOV R3, c[0x0][0x1a4] ;  /* 0x0000690000037a02 */ /* 0x000fe40000000f00 */
[----:B------:R-:W-:Y:S01]  /*d090*/  LOP3.LUT R2, R2, 0x30, R10, 0x78, !PT ;  /* 0x0000003002027812 */ /* 0x000fe200078e780a */
[----:B------:R-:W-:-:S04]  /*d0a0*/  IMAD.WIDE R12, R8, 0x2, R6 ;  /* 0x00000002080c7825 */ /* 0x000fc800078e0206 */
[----:B------:R-:W-:Y:S02]  /*d0b0*/  IMAD R3, R3, 0x1f, RZ ;  /* 0x0000001f03037824 */ /* 0x000fe400078e02ff */
[----:B------:R-:W-:Y:S02]  /*d0c0*/  IMAD R2, R9, 0x200, R2 ;  /* 0x0000020009027824 */ /* 0x000fe400078e0202 */
[----:B------:R-:W-:Y:S01]  /*d0d0*/  IMAD.WIDE R8, R8, 0x2, R4 ;  /* 0x0000000208087825 */ /* 0x000fe200078e0204 */
[----:B------:R0:W-:Y:S03]  /*d0e0*/  STL.64 [R1+0xb08], R12 ;  /* 0x000b080c01007387 */ /* 0x0001e60000100a00 */
[----:B------:R-:W-:Y:S01]  /*d0f0*/  IMAD.WIDE R6, R3, 0x2, R6 ;  /* 0x0000000203067825 */ /* 0x000fe200078e0206 */
[----:B------:R-:W-:-:S03]  /*d100*/  LOP3.LUT R0, R2, 0x40, RZ, 0x3c, !PT ;  /* 0x0000004002007812 */ /* 0x000fc600078e3cff */
[----:B------:R-:W-:Y:S01]  /*d110*/  IMAD.WIDE R4, R3, 0x2, R4 ;  /* 0x0000000203047825 */ /* 0x000fe200078e0204 */
[----:B------:R0:W-:Y:S04]  /*d120*/  STL.64 [R1+0xb00], R8 ;  /* 0x000b000801007387 */ /* 0x0001e80000100a00 */
[----:B------:R0:W-:Y:S04]  /*d130*/  STL.64 [R1+0xaf8], R6 ;  /* 0x000af80601007387 */ /* 0x0001e80000100a00 */
[----:B------:R0:W-:Y:S04]  /*d140*/  STL.64 [R1+0xaf0], R4 ;  /* 0x000af00401007387 */ /* 0x0001e80000100a00 */
[----:B------:R0:W-:Y:S01]  /*d150*/  STL [R1+0xd20], R0 ;  /* 0x000d200001007387 */ /* 0x0001e20000100800 */
[----:B------:R-:W-:-:S02]  /*d160*/  UMOV UR4, URZ ;  /* 0x0000003f00047c82 */ /* 0x000fc40008000000 */
[----:B------:R-:W-:Y:S02]  /*d170*/  UMOV UR5, URZ ;  /* 0x0000003f00057c82 */ /* 0x000fe40008000000 */
.L_x_35:
[----:B0-----:R-:W2:Y:S04]  /*d180*/  LDL.64 R6, [R1+0x508] ;  /* 0x0005080001067983 */ /* 0x001ea80000100a00 */
[----:B------:R-:W2:Y:S04]  /*d190*/  LDL R0, [R1+0x360] ;  /* 0x0003600001007983 */ /* 0x000ea80000100800 */
[----:B------:R-:W3:Y:S04]  /*d1a0*/  LDL.64 R4, [R1+0x500] ;  /* 0x0005000001047983 */ /* 0x000ee80000100a00 */
[----:B------:R-:W4:Y:S04]  /*d1b0*/  LDL.64 R10, [R1+0xd10] ;  /* 0x000d1000010a7983 */ /* 0x000f280000100a00 */
        /* <DEDUP_REMOVED lines=8> */
[----:B------:R-:W4:Y:S01]  /*d240*/  LDL.64 R20, [R1+0xc90] ;  /* 0x000c900001147983 */ /* 0x000f220000100a00 */
[----:B--2---:R-:W-:-:S04]  /*d250*/  IMAD.WIDE R6, R0, 0x2, R6 ;  /* 0x0000000200067825 */ /* 0x004fc800078e0206 */
[C---:B---3--:R-:W-:Y:S01]  /*d260*/  IMAD.WIDE R4, R0.reuse, 0x2, R4 ;  /* 0x0000000200047825 */ /* 0x048fe200078e0204 */
[----:B------:R0:W2:Y:S04]  /*d270*/  LDG.E.U16 R26, [R6.64] ;  /* 0x00000006061a7981 */ /* 0x0000a8000c1e1500 */
[----:B------:R1:W3:Y:S01]  /*d280*/  LDG.E.U16 R27, [R4.64] ;  /* 0x00000006041b7981 */ /* 0x0002e2000c1e1500 */
[----:B----4-:R-:W-:-:S04]  /*d290*/  IMAD.WIDE R10, R0, 0x2, R10 ;  /* 0x00000002000a7825 */ /* 0x010fc800078e020a */
[C---:B------:R-:W-:Y:S01]  /*d2a0*/  IMAD.WIDE R2, R0.reuse, 0x2, R2 ;  /* 0x0000000200027825 */ /* 0x040fe200078e0202 */
[----:B------:R4:W3:Y:S03]  /*d2b0*/  LDG.E.U16 R29, [R10.64] ;  /* 0x000000060a1d7981 */ /* 0x0008e6000c1e1500 */
[C---:B0-----:R-:W-:Y:S01]  /*d2c0*/  IMAD.WIDE R6, R0.reuse, 0x2, R16 ;  /* 0x0000000200067825 */ /* 0x041fe200078e0210 */
[----:B------:R0:W3:Y:S04]  /*d2d0*/  LDG.E.U16 R28, [R2.64] ;  /* 0x00000006021c7981 */ /* 0x0000e8000c1e1500 */
[----:B------:R-:W3:Y:S01]  /*d2e0*/  LDL.64 R16, [R1+0xc88] ;  /* 0x000c880001107983 */ /* 0x000ee20000100a00 */
[----:B------:R-:W-:-:S04]  /*d2f0*/  IMAD.WIDE R8, R0, 0x2, R8 ;  /* 0x0000000200087825 */ /* 0x000fc800078e0208 */
[----:B-1----:R-:W-:-:S04]  /*d300*/  IMAD.WIDE R4, R0, 0x2, R24 ;  /* 0x0000000200047825 */ /* 0x002fc800078e0218 */
[C---:B0-----:R-:W-:Y:S01]  /*d310*/  IMAD.WIDE R2, R0.reuse, 0x2, R14 ;  /* 0x0000000200027825 */ /* 0x041fe200078e020e */
[----:B------:R0:W3:Y:S03]  /*d320*/  LDG.E.U16 R24, [R4.64] ;  /* 0x0000000604187981 */ /* 0x0000e6000c1e1500 */
[C---:B----4-:R-:W-:Y:S01]  /*d330*/  IMAD.WIDE R10, R0.reuse, 0x2, R22 ;  /* 0x00000002000a7825 */ /* 0x050fe200078e0216 */
[----:B------:R1:W4:Y:S03]  /*d340*/  LDG.E.U16 R25, [R2.64] ;  /* 0x0000000602197981 */ /* 0x000326000c1e1500 */
[----:B0-----:R-:W-:-:S06]  /*d350*/  IMAD.WIDE R4, R0, 0x2, R20 ;  /* 0x0000000200047825 */ /* 0x001fcc00078e0214 */
[----:B------:R-:W4:Y:S04]  /*d360*/  LDG.E.U16 R5, [R4.64] ;  /* 0x0000000604057981 */ /* 0x000f28000c1e1500 */
[----:B--2---:R0:W-:Y:S04]  /*d370*/  STL [R1+0x8c], R26 ;  /* 0x00008c1a01007387 */ /* 0x0041e80000100800 */
[----:B---3--:R2:W-:Y:S04]  /*d380*/  STL [R1+0x88], R27 ;  /* 0x0000881b01007387 */ /* 0x0085e80000100800 */
[----:B------:R-:W3:Y:S04]  /*d390*/  LDL.64 R14, [R1+0xc80] ;  /* 0x000c8000010e7983 */ /* 0x000ee80000100a00 */
[----:B0-----:R0:W4:Y:S04]  /*d3a0*/  LDG.E.U16 R26, [R8.64] ;  /* 0x00000006081a7981 */ /* 0x001128000c1e1500 */
[----:B--2---:R2:W4:Y:S01]  /*d3b0*/  LDG.E.U16 R27, [R6.64] ;  /* 0x00000006061b7981 */ /* 0x004522000c1e1500 */
[----:B-1----:R-:W-:-:S03]  /*d3c0*/  IMAD.WIDE R2, R0, 0x2, R16 ;  /* 0x0000000200027825 */ /* 0x002fc600078e0210 */
[----:B------:R3:W4:Y:S01]  /*d3d0*/  LDG.E.U16 R17, [R10.64] ;  /* 0x000000060a117981 */ /* 0x000722000c1e1500 */
[----:B0-----:R-:W-:-:S03]  /*d3e0*/  IMAD.WIDE R8, R0, 0x2, R18 ;  /* 0x0000000200087825 */ /* 0x001fc600078e0212 */
[----:B------:R-:W-:Y:S01]  /*d3f0*/  STL [R1+0x80], R29 ;  /* 0x0000801d01007387 */ /* 0x000fe20000100800 */
[----:B--2---:R-:W-:-:S03]  /*d400*/  IMAD.WIDE R6, R0, 0x2, R12 ;  /* 0x0000000200067825 */ /* 0x004fc600078e020c */
[----:B------:R0:W-:Y:S04]  /*d410*/  STL [R1+0x84], R28 ;  /* 0x0000841c01007387 */ /* 0x0001e80000100800 */
[----:B------:R-:W2:Y:S04]  /*d420*/  LDG.E.U16 R9, [R8.64] ;  /* 0x0000000608097981 */ /* 0x000ea8000c1e1500 */
[----:B------:R-:W2:Y:S04]  /*d430*/  LDG.E.U16 R7, [R6.64] ;  /* 0x0000000606077981 */ /* 0x000ea8000c1e1500 */
[----:B0-----:R-:W2:Y:S04]  /*d440*/  LDL.64 R28, [R1+0xc78] ;  /* 0x000c7800011c7983 */ /* 0x001ea80000100a00 */
[----:B------:R-:W2:Y:S04]  /*d450*/  LDL.64 R22, [R1+0xc70] ;  /* 0x000c700001167983 */ /* 0x000ea80000100a00 */
[----:B------:R-:W2:Y:S04]  /*d460*/  LDL.64 R18, [R1+0xc68] ;  /* 0x000c680001127983 */ /* 0x000ea80000100a00 */
[----:B------:R-:W2:Y:S04]  /*d470*/  LDG.E.U16 R3, [R2.64] ;  /* 0x0000000602037981 */ /* 0x000ea8000c1e1500 */
[----:B------:R-:W2:Y:S01]  /*d480*/  LDL.64 R12, [R1+0xc60] ;  /* 0x000c6000010c7983 */ /* 0x000ea20000100a00 */
[----:B---3--:R-:W-:-:S06]  /*d490*/  IMAD.WIDE R10, R0, 0x2, R14 ;  /* 0x00000002000a7825 */ /* 0x008fcc00078e020e */
[----:B------:R-:W3:Y:S04]  /*d4a0*/  LDG.E.U16 R11, [R10.64] ;  /* 0x000000060a0b7981 */ /* 0x000ee8000c1e1500 */
[----:B----4-:R-:W-:Y:S04]  /*d4b0*/  STL [R1+0x78], R27 ;  /* 0x0000781b01007387 */ /* 0x010fe80000100800 */
[----:B------:R0:W-:Y:S04]  /*d4c0*/  STL [R1+0x7c], R26 ;  /* 0x00007c1a01007387 */ /* 0x0001e80000100800 */
[----:B0-----:R-:W4:Y:S04]  /*d4d0*/  LDL.64 R26, [R1+0xc58] ;  /* 0x000c5800011a7983 */ /* 0x001f280000100a00 */
[----:B------:R-:W-:Y:S04]  /*d4e0*/  STL [R1+0x70], R25 ;  /* 0x0000701901007387 */ /* 0x000fe80000100800 */
[----:B------:R0:W-:Y:S04]  /*d4f0*/  STL [R1+0x74], R24 ;  /* 0x0000741801007387 */ /* 0x0001e80000100800 */
[----:B------:R-:W4:Y:S04]  /*d500*/  LDL.64 R20, [R1+0xc48] ;  /* 0x000c480001147983 */ /* 0x000f280000100a00 */
[----:B0-----:R-:W4:Y:S04]  /*d510*/  LDL.64 R24, [R1+0xc50] ;  /* 0x000c500001187983 */ /* 0x001f280000100a00 */
[----:B------:R0:W-:Y:S04]  /*d520*/  STL [R1+0x6c], R17 ;  /* 0x00006c1101007387 */ /* 0x0001e80000100800 */
[----:B------:R-:W4:Y:S04]  /*d530*/  LDL.64 R14, [R1+0xc38] ;  /* 0x000c3800010e7983 */ /* 0x000f280000100a00 */
[----:B0-----:R-:W4:Y:S04]  /*d540*/  LDL.64 R16, [R1+0xc40] ;  /* 0x000c400001107983 */ /* 0x001f280000100a00 */
[----:B--2---:R0:W-:Y:S04]  /*d550*/  STL [R1+0x68], R9 ;  /* 0x0000680901007387 */ /* 0x0041e80000100800 */
[----:B------:R1:W-:Y:S01]  /*d560*/  STL [R1+0x64], R7 ;  /* 0x0000640701007387 */ /* 0x0003e20000100800 */
[----:B0-----:R-:W-:-:S04]  /*d570*/  IMAD.WIDE R8, R0, 0x2, R28 ;  /* 0x0000000200087825 */ /* 0x001fc800078e021c */
[C---:B-1----:R-:W-:Y:S02]  /*d580*/  IMAD.WIDE R6, R0.reuse, 0x2, R22 ;  /* 0x0000000200067825 */ /* 0x042fe400078e0216 */
[----:B------:R-:W2:Y:S04]  /*d590*/  LDG.E.U16 R9, [R8.64] ;  /* 0x0000000608097981 */ /* 0x000ea8000c1e1500 */
[----:B------:R-:W2:Y:S04]  /*d5a0*/  LDG.E.U16 R7, [R6.64] ;  /* 0x0000000606077981 */ /* 0x000ea8000c1e1500 */
[----:B------:R0:W-:Y:S04]  /*d5b0*/  STL [R1+0x60], R5 ;  /* 0x0000600501007387 */ /* 0x0001e80000100800 */
[----:B------:R1:W-:Y:S04]  /*d5c0*/  STL [R1+0x5c], R3 ;  /* 0x00005c0301007387 */ /* 0x0003e80000100800 */
[----:B------:R-:W2:Y:S01]  /*d5d0*/  LDL.64 R22, [R1+0xc28] ;  /* 0x000c280001167983 */ /* 0x000ea20000100a00 */
[----:B0-----:R-:W-:-:S03]  /*d5e0*/  IMAD.WIDE R4, R0, 0x2, R18 ;  /* 0x0000000200047825 */ /* 0x001fc600078e0212 */
[----:B------:R-:W2:Y:S01]  /*d5f0*/  LDL.64 R18, [R1+0xc20] ;  /* 0x000c200001127983 */ /* 0x000ea20000100a00 */
[----:B-1----:R-:W-:-:S03]  /*d600*/  IMAD.WIDE R2, R0, 0x2, R12 ;  /* 0x0000000200027825 */ /* 0x002fc600078e020c */
[----:B------:R0:W2:Y:S04]  /*d610*/  LDG.E.U16 R29, [R4.64] ;  /* 0x00000006041d7981 */ /* 0x0000a8000c1e1500 */
[----:B------:R-:W2:Y:S04]  /*d620*/  LDL.64 R12, [R1+0xc30] ;  /* 0x000c3000010c7983 */ /* 0x000ea80000100a00 */
[----:B------:R1:W2:Y:S04]  /*d630*/  LDG.E.U16 R28, [R2.64] ;  /* 0x00000006021c7981 */ /* 0x0002a8000c1e1500 */
[----:B---3--:R4:W-:Y:S02]  /*d640*/  STL [R1+0x58], R11 ;  /* 0x0000580b01007387 */ /* 0x0089e40000100800 */
[----:B----4-:R-:W-:-:S06]  /*d650*/  IMAD.WIDE R10, R0, 0x2, R26 ;  /* 0x00000002000a7825 */ /* 0x010fcc00078e021a */
[----:B------:R3:W4:Y:S01]  /*d660*/  LDG.E.U16 R10, [R10.64] ;  /* 0x000000060a0a7981 */ /* 0x000722000c1e1500 */
[----:B0-----:R-:W-:-:S03]  /*d670*/  IMAD.WIDE R4, R0, 0x2, R16 ;  /* 0x0000000200047825 */ /* 0x001fc600078e0210 */
[----:B--2---:R0:W-:Y:S04]  /*d680*/  STL [R1+0x54], R9 ;  /* 0x0000540901007387 */ /* 0x0041e80000100800 */
[----:B------:R2:W-:Y:S04]  /*d690*/  STL [R1+0x50], R7 ;  /* 0x0000500701007387 */ /* 0x0005e80000100800 */
[----:B------:R-:W4:Y:S01]  /*d6a0*/  LDL.64 R16, [R1+0xc10] ;  /* 0x000c100001107983 */ /* 0x000f220000100a00 */
[----:B0-----:R-:W-:-:S03]  /*d6b0*/  IMAD.WIDE R8, R0, 0x2, R24 ;  /* 0x0000000200087825 */ /* 0x001fc600078e0218 */
[----:B------:R0:W4:Y:S01]  /*d6c0*/  LDG.E.U16 R24, [R4.64] ;  /* 0x0000000604187981 */ /* 0x000122000c1e1500 */
[----:B--2---:R-:W-:-:S03]  /*d6d0*/  IMAD.WIDE R6, R0, 0x2, R20 ;  /* 0x0000000200067825 */ /* 0x004fc600078e0214 */
[----:B---3--:R2:W3:Y:S04]  /*d6e0*/  LDG.E.U16 R11, [R8.64] ;  /* 0x00000006080b7981 */ /* 0x0084e8000c1e1500 */
[----:B------:R0:W3:Y:S04]  /*d6f0*/  LDG.E.U16 R25, [R6.64] ;  /* 0x0000000606197981 */ /* 0x0000e8000c1e1500 */
[----:B------:R-:W3:Y:S01]  /*d700*/  LDL.64 R20, [R1+0xc18] ;  /* 0x000c180001147983 */ /* 0x000ee20000100a00 */
[----:B-1----:R-:W-:-:S03]  /*d710*/  IMAD.WIDE R2, R0, 0x2, R14 ;  /* 0x0000000200027825 */ /* 0x002fc600078e020e */
[----:B------:R-:W3:Y:S01]  /*d720*/  LDL.64 R14, [R1+0xc08] ;  /* 0x000c0800010e7983 */ /* 0x000ee20000100a00 */
[----:B0-----:R-:W-:-:S03]  /*d730*/  IMAD.WIDE R6, R0, 0x2, R12 ;  /* 0x0000000200067825 */ /* 0x001fc600078e020c */
[----:B------:R0:W-:Y:S04]  /*d740*/  STL [R1+0x4c], R29 ;  /* 0x00004c1d01007387 */ /* 0x0001e80000100800 */
[----:B------:R-:W3:Y:S04]  /*d750*/  LDL.64 R12, [R1+0xc00] ;  /* 0x000c0000010c7983 */ /* 0x000ee80000100a00 */
[----:B------:R1:W-:Y:S04]  /*d760*/  STL [R1+0x48], R28 ;  /* 0x0000481c01007387 */ /* 0x0003e80000100800 */
[----:B0-----:R0:W3:Y:S04]  /*d770*/  LDG.E.U16 R29, [R2.64] ;  /* 0x00000006021d7981 */ /* 0x0010e8000c1e1500 */
[----:B--2---:R-:W2:Y:S01]  /*d780*/  LDL.64 R8, [R1+0xbf0] ;  /* 0x000bf00001087983 */ /* 0x004ea20000100a00 */
[----:B------:R-:W-:-:S03]  /*d790*/  IMAD.WIDE R4, R0, 0x2, R22 ;  /* 0x0000000200047825 */ /* 0x000fc600078e0216 */
[----:B-1----:R1:W2:Y:S01]  /*d7a0*/  LDG.E.U16 R28, [R6.64] ;  /* 0x00000006061c7981 */ /* 0x0022a2000c1e1500 */
[----:B0-----:R-:W-:-:S03]  /*d7b0*/  IMAD.WIDE R2, R0, 0x2, R18 ;  /* 0x0000000200027825 */ /* 0x001fc600078e0212 */
[----:B------:R-:W2:Y:S04]  /*d7c0*/  LDL.64 R18, [R1+0xbf8] ;  /* 0x000bf80001127983 */ /* 0x000ea80000100a00 */
[----:B------:R4:W2:Y:S04]  /*d7d0*/  LDG.E.U16 R26, [R2.64] ;  /* 0x00000006021a7981 */ /* 0x0008a8000c1e1500 */
[----:B------:R0:W2:Y:S01]  /*d7e0*/  LDG.E.U16 R27, [R4.64] ;  /* 0x00000006041b7981 */ /* 0x0000a2000c1e1500 */
[----:B----4-:R-:W-:-:S03]  /*d7f0*/  IMAD.WIDE R2, R0, 0x2, R16 ;  /* 0x0000000200027825 */ /* 0x010fc600078e0210 */
[----:B---3--:R-:W-:Y:S04]  /*d800*/  STL [R1+0x40], R11 ;  /* 0x0000400b01007387 */ /* 0x008fe80000100800 */
[----:B------:R3:W-:Y:S01]  /*d810*/  STL [R1+0x44], R10 ;  /* 0x0000440a01007387 */ /* 0x0007e20000100800 */
[----:B0-----:R-:W-:-:S03]  /*d820*/  IMAD.WIDE R4, R0, 0x2, R20 ;  /* 0x0000000200047825 */ /* 0x001fc600078e0214 */
[----:B---3--:R-:W3:Y:S04]  /*d830*/  LDL.64 R10, [R1+0xbe8] ;  /* 0x000be800010a7983 */ /* 0x008ee80000100a00 */
[----:B------:R0:W-:Y:S04]  /*d840*/  STL [R1+0x3c], R25 ;  /* 0x00003c1901007387 */ /* 0x0001e80000100800 */
[----:B------:R4:W-:Y:S04]  /*d850*/  STL [R1+0x38], R24 ;  /* 0x0000381801007387 */ /* 0x0009e80000100800 */
[----:B------:R-:W3:Y:S04]  /*d860*/  LDL.64 R16, [R1+0xbe0] ;  /* 0x000be00001107983 */ /* 0x000ee80000100a00 */
[----:B0-----:R0:W3:Y:S04]  /*d870*/  LDG.E.U16 R25, [R4.64] ;  /* 0x0000000604197981 */ /* 0x0010e8000c1e1500 */
[----:B----4-:R4:W3:Y:S04]  /*d880*/  LDG.E.U16 R24, [R2.64] ;  /* 0x0000000602187981 */ /* 0x0108e8000c1e1500 */
[----:B-1----:R-:W3:Y:S04]  /*d890*/  LDL.64 R6, [R1+0xbc0] ;  /* 0x000bc00001067983 */ /* 0x002ee80000100a00 */
[----:B0-----:R-:W3:Y:S01]  /*d8a0*/  LDL.64 R4, [R1+0xbd8] ;  /* 0x000bd80001047983 */ /* 0x001ee20000100a00 */
[----:B----4-:R-:W-:-:S03]  /*d8b0*/  IMAD.WIDE R2, R0, 0x2, R14 ;  /* 0x0000000200027825 */ /* 0x010fc600078e020e */
[----:B------:R-:W4:Y:S04]  /*d8c0*/  LDL.64 R14, [R1+0xbd0] ;  /* 0x000bd000010e7983 */ /* 0x000f280000100a00 */
[----:B------:R0:W4:Y:S02]  /*d8d0*/  LDG.E.U16 R23, [R2.64] ;  /* 0x0000000602177981 */ /* 0x000124000c1e1500 */
[C---:B0-----:R-:W-:Y:S02]  /*d8e0*/  IMAD.WIDE R2, R0.reuse, 0x2, R12 ;  /* 0x0000000200027825 */ /* 0x041fe400078e020c */
[----:B------:R-:W4:Y:S04]  /*d8f0*/  LDL.64 R12, [R1+0xbc8] ;  /* 0x000bc800010c7983 */ /* 0x000f280000100a00 */
[----:B------:R2:W4:Y:S02]  /*d900*/  LDG.E.U16 R22, [R2.64] ;  /* 0x0000000602167981 */ /* 0x000524000c1e1500 */
[----:B--2---:R-:W-:-:S05]  /*d910*/  IMAD.WIDE R2, R0, 0x2, R18 ;  /* 0x0000000200027825 */ /* 0x004fca00078e0212 */
[----:B------:R0:W2:Y:S02]  /*d920*/  LDG.E.U16 R21, [R2.64] ;  /* 0x0000000602157981 */ /* 0x0000a4000c1e1500 */
[C---:B0-----:R-:W-:Y:S02]  /*d930*/  IMAD.WIDE R2, R0.reuse, 0x2, R8 ;  /* 0x0000000200027825 */ /* 0x041fe400078e0208 */
[----:B------:R-:W2:Y:S04]  /*d940*/  LDL.64 R8, [R1+0xbb8] ;  /* 0x000bb80001087983 */ /* 0x000ea80000100a00 */
[----:B------:R3:W2:Y:S04]  /*d950*/  LDG.E.U16 R20, [R2.64] ;  /* 0x0000000602147981 */ /* 0x0006a8000c1e1500 */
[----:B------:R0:W-:Y:S01]  /*d960*/  STL [R1+0x34], R29 ;  /* 0x0000341d01007387 */ /* 0x0001e20000100800 */
[----:B---3--:R-:W-:-:S03]  /*d970*/  IMAD.WIDE R2, R0, 0x2, R10 ;  /* 0x0000000200027825 */ /* 0x008fc600078e020a */
[----:B------:R-:W3:Y:S04]  /*d980*/  LDL.64 R10, [R1+0xbb0] ;  /* 0x000bb000010a7983 */ /* 0x000ee80000100a00 */
[----:B------:R1:W2:Y:S02]  /*d990*/  LDG.E.U16 R18, [R2.64] ;  /* 0x0000000602127981 */ /* 0x0002a4000c1e1500 */
[----:B-1----:R-:W-:-:S05]  /*d9a0*/  IMAD.WIDE R2, R0, 0x2, R16 ;  /* 0x0000000200027825 */ /* 0x002fca00078e0210 */
[----:B------:R1:W2:Y:S02]  /*d9b0*/  LDG.E.U16 R16, [R2.64] ;  /* 0x0000000602107981 */ /* 0x0002a4000c1e1500 */
[C---:B-1----:R-:W-:Y:S02]  /*d9c0*/  IMAD.WIDE R2, R0.reuse, 0x2, R4 ;  /* 0x0000000200027825 */ /* 0x042fe400078e0204 */
[----:B------:R-:W2:Y:S04]  /*d9d0*/  LDL.64 R4, [R1+0xba8] ;  /* 0x000ba80001047983 */ /* 0x000ea80000100a00 */
[----:B------:R4:W2:Y:S02]  /*d9e0*/  LDG.E.U16 R19, [R2.64] ;  /* 0x0000000602137981 */ /* 0x0008a4000c1e1500 */
[----:B----4-:R-:W-:-:S05]  /*d9f0*/  IMAD.WIDE R2, R0, 0x2, R14 ;  /* 0x0000000200027825 */ /* 0x010fca00078e020e */
[----:B------:R1:W4:Y:S02]  /*da00*/  LDG.E.U16 R17, [R2.64] ;  /* 0x0000000602117981 */ /* 0x000324000c1e1500 */
[----:B-1----:R-:W-:-:S05]  /*da10*/  IMAD.WIDE R2, R0, 0x2, R12 ;  /* 0x0000000200027825 */ /* 0x002fca00078e020c */
[----:B0-----:R-:W2:Y:S04]  /*da20*/  LDG.E.U16 R29, [R2.64] ;  /* 0x00000006021d7981 */ /* 0x001ea8000c1e1500 */
[----:B------:R-:W-:Y:S04]  /*da30*/  STL [R1+0x30], R28 ;  /* 0x0000301c01007387 */ /* 0x000fe80000100800 */
[----:B------:R-:W-:Y:S04]  /*da40*/  STL [R1+0x2c], R27 ;  /* 0x00002c1b01007387 */ /* 0x000fe80000100800 */
[----:B------:R-:W-:Y:S04]  /*da50*/  STL [R1+0x28], R26 ;  /* 0x0000281a01007387 */ /* 0x000fe80000100800 */
[----:B--2---:R0:W-:Y:S02]  /*da60*/  STL [R1+0x19ac], R29 ;  /* 0x0019ac1d01007387 */ /* 0x0041e40000100800 */
[----:B0-----:R-:W-:-:S05]  /*da70*/  MOV R29, R0 ;  /* 0x00000000001d7202 */ /* 0x001fca0000000f00 */
[----:B------:R-:W-:-:S05]  /*da80*/  IMAD.WIDE R2, R29, 0x2, R6 ;  /* 0x000000021d027825 */ /* 0x000fca00078e0206 */
[----:B------:R0:W2:Y:S02]  /*da90*/  LDG.E.U16 R28, [R2.64] ;  /* 0x00000006021c7981 */ /* 0x0000a4000c1e1500 */
[----:B0-----:R-:W-:-:S05]  /*daa0*/  IMAD.WIDE R2, R29, 0x2, R8 ;  /* 0x000000021d027825 */ /* 0x001fca00078e0208 */
[----:B------:R3:W4:Y:S04]  /*dab0*/  LDG.E.U16 R27, [R2.64] ;  /* 0x00000006021b7981 */ /* 0x000728000c1e1500 */
[----:B------:R-:W-:Y:S04]  /*dac0*/  STL [R1+0x24], R25 ;  /* 0x0000241901007387 */ /* 0x000fe80000100800 */
[----:B------:R-:W4:Y:S01]  /*dad0*/  LDL.64 R6, [R1+0xba0] ;  /* 0x000ba00001067983 */ /* 0x000f220000100a00 */
[----:B---3--:R-:W-:-:S03]  /*dae0*/  IMAD.WIDE R2, R29, 0x2, R10 ;  /* 0x000000021d027825 */ /* 0x008fc600078e020a */
[----:B------:R-:W-:Y:S04]  /*daf0*/  STL [R1+0x20], R24 ;  /* 0x0000201801007387 */ /* 0x000fe80000100800 */
[----:B--2---:R-:W-:Y:S04]  /*db00*/  STL [R1+0x19b0], R28 ;  /* 0x0019b01c01007387 */ /* 0x004fe80000100800 */
[----:B------:R-:W2:Y:S04]  /*db10*/  LDL.64 R14, [R1+0xb98] ;  /* 0x000b9800010e7983 */ /* 0x000ea80000100a00 */
[----:B------:R-:W-:Y:S04]  /*db20*/  STL [R1+0x1c], R23 ;  /* 0x00001c1701007387 */ /* 0x000fe80000100800 */
[----:B------:R-:W3:Y:S04]  /*db30*/  LDL.64 R8, [R1+0xb90] ;  /* 0x000b900001087983 */ /* 0x000ee80000100a00 */
[----:B----4-:R-:W-:Y:S04]  /*db40*/  STL [R1+0x19b4], R27 ;  /* 0x0019b41b01007387 */ /* 0x010fe80000100800 */
[----:B------:R0:W-:Y:S04]  /*db50*/  STL [R1+0x18], R22 ;  /* 0x0000181601007387 */ /* 0x0001e80000100800 */
[----:B------:R-:W4:Y:S04]  /*db60*/  LDL.64 R12, [R1+0xb88] ;  /* 0x000b8800010c7983 */ /* 0x000f280000100a00 */
[----:B0-----:R0:W2:Y:S02]  /*db70*/  LDG.E.U16 R22, [R2.64] ;  /* 0x0000000602167981 */ /* 0x0010a4000c1e1500 */
[----:B0-----:R-:W-:-:S02]  /*db80*/  IMAD.WIDE R2, R29, 0x2, R4 ;  /* 0x000000021d027825 */ /* 0x001fc400078e0204 */
[----:B--2---:R-:W-:Y:S04]  /*db90*/  STL [R1+0x19b8], R22 ;  /* 0x0019b81601007387 */ /* 0x004fe80000100800 */
[----:B------:R-:W-:Y:S04]  /*dba0*/  STL [R1+0x14], R21 ;  /* 0x0000141501007387 */ /* 0x000fe80000100800 */
[----:B------:R-:W2:Y:S04]  /*dbb0*/  LDL.64 R4, [R1+0xb80] ;  /* 0x000b800001047983 */ /* 0x000ea80000100a00 */
[----:B------:R-:W2:Y:S04]  /*dbc0*/  LDL.64 R10, [R1+0xb78] ;  /* 0x000b7800010a7983 */ /* 0x000ea80000100a00 */
[----:B------:R0:W-:Y:S04]  /*dbd0*/  STL [R1+0x10], R20 ;  /* 0x0000101401007387 */ /* 0x0001e80000100800 */
[----:B0-----:R0:W2:Y:S02]  /*dbe0*/  LDG.E.U16 R20, [R2.64] ;  /* 0x0000000602147981 */ /* 0x0010a4000c1e1500 */
[----:B0-----:R-:W-:-:S02]  /*dbf0*/  IMAD.WIDE R2, R29, 0x2, R6 ;  /* 0x000000021d027825 */ /* 0x001fc400078e0206 */
[----:B--2---:R-:W-:Y:S04]  /*dc00*/  STL [R1+0x199c], R20 ;  /* 0x00199c1401007387 */ /* 0x004fe80000100800 */
[----:B------:R0:W-:Y:S04]  /*dc10*/  STL [R1+0xc], R18 ;  /* 0x00000c1201007387 */ /* 0x0001e80000100800 */
[----:B------:R-:W2:Y:S04]  /*dc20*/  LDL.64 R6, [R1+0xb70] ;  /* 0x000b700001067983 */ /* 0x000ea80000100a00 */
[----:B0-----:R0:W2:Y:S04]  /*dc30*/  LDG.E.U16 R18, [R2.64] ;  /* 0x0000000602127981 */ /* 0x0010a8000c1e1500 */
[----:B------:R1:W-:Y:S01]  /*dc40*/  STL [R1+0x8], R16 ;  /* 0x0000081001007387 */ /* 0x0003e20000100800 */
[----:B0-----:R-:W-:-:S05]  /*dc50*/  IMAD.WIDE R2, R29, 0x2, R14 ;  /* 0x000000021d027825 */ /* 0x001fca00078e020e */
[----:B-1----:R3:W2:Y:S01]  /*dc60*/  LDG.E.U16 R16, [R2.64] ;  /* 0x0000000602107981 */ /* 0x0026a2000c1e1500 */
[----:B------:R-:W-:-:S04]  /*dc70*/  IMAD.WIDE R4, R29, 0x2, R4 ;  /* 0x000000021d047825 */ /* 0x000fc800078e0204 */
[----:B---3--:R-:W-:-:S05]  /*dc80*/  IMAD.WIDE R2, R29, 0x2, R8 ;  /* 0x000000021d027825 */ /* 0x008fca00078e0208 */
[----:B------:R4:W3:Y:S02]  /*dc90*/  LDG.E.U16 R0, [R2.64] ;  /* 0x0000000602007981 */ /* 0x0008e4000c1e1500 */
[----:B----4-:R-:W-:-:S06]  /*dca0*/  IMAD.WIDE R2, R29, 0x2, R12 ;  /* 0x000000021d027825 */ /* 0x010fcc00078e020c */
[----:B------:R0:W4:Y:S04]  /*dcb0*/  LDG.E.U16 R2, [R2.64] ;  /* 0x0000000602027981 */ /* 0x000128000c1e1500 */
[----:B0-----:R0:W4:Y:S02]  /*dcc0*/  LDG.E.U16 R3, [R4.64] ;  /* 0x0000000604037981 */ /* 0x001124000c1e1500 */
[----:B0-----:R-:W-:-:S06]  /*dcd0*/  IMAD.WIDE R4, R29, 0x2, R10 ;  /* 0x000000021d047825 */ /* 0x001fcc00078e020a */
[----:B------:R0:W4:Y:S04]  /*dce0*/  LDG.E.U16 R4, [R4.64] ;  /* 0x0000000604047981 */ /* 0x000128000c1e1500 */
[----:B--2---:R-:W-:Y:S04]  /*dcf0*/  STL [R1+0x19a0], R18 ;  /* 0x0019a01201007387 */ /* 0x004fe80000100800 */
[----:B------:R-:W-:Y:S04]  /*dd00*/  STL [R1+0x4], R19 ;  /* 0x0000041301007387 */ /* 0x000fe80000100800 */
[----:B------:R-:W-:Y:S04]  /*dd10*/  STL [R1+0x1998], R16 ;  /* 0x0019981001007387 */ /* 0x000fe80000100800 */
[----:B------:R1:W-:Y:S04]  /*dd20*/  STL [R1], R17 ;  /* 0x0000001101007387 */ /* 0x0003e80000100800 */
[----:B------:R-:W2:Y:S04]  /*dd30*/  LDL.64 R8, [R1+0xb60] ;  /* 0x000b600001087983 */ /* 0x000ea80000100a00 */
[----:B-1----:R-:W2:Y:S04]  /*dd40*/  LDL.64 R16, [R1+0xb68] ;  /* 0x000b680001107983 */ /* 0x002ea80000100a00 */
[----:B---3--:R-:W-:Y:S04]  /*dd50*/  STL [R1+0x19a4], R0 ;  /* 0x0019a40001007387 */ /* 0x008fe80000100800 */
[----:B------:R-:W3:Y:S01]  /*dd60*/  LDL.64 R14, [R1+0xb58] ;  /* 0x000b5800010e7983 */ /* 0x000ee20000100a00 */
[----:B------:R-:W-:-:S05]  /*dd70*/  IMAD.WIDE R6, R29, 0x2, R6 ;  /* 0x000000021d067825 */ /* 0x000fca00078e0206 */
[----:B0-----:R2:W3:Y:S04]  /*dd80*/  LDG.E.U16 R5, [R6.64] ;  /* 0x0000000606057981 */ /* 0x0014e8000c1e1500 */
[----:B----4-:R-:W-:Y:S04]  /*dd90*/  STL [R1+0x19a8], R2 ;  /* 0x0019a80201007387 */ /* 0x010fe80000100800 */
[----:B------:R0:W-:Y:S04]  /*dda0*/  STL [R1+0x19bc], R3 ;  /* 0x0019bc0301007387 */ /* 0x0001e80000100800 */
[----:B------:R-:W4:Y:S04]  /*ddb0*/  LDL.64 R10, [R1+0xb50] ;  /* 0x000b5000010a7983 */ /* 0x000f280000100a00 */
[----:B------:R-:W-:Y:S04]  /*ddc0*/  STL [R1+0x19c0], R4 ;  /* 0x0019c00401007387 */ /* 0x000fe80000100800 */
[----:B------:R-:W4:Y:S04]  /*ddd0*/  LDL.64 R18, [R1+0xb48] ;  /* 0x000b480001127983 */ /* 0x000f280000100a00 */
[----:B------:R-:W4:Y:S01]  /*dde0*/  LDL.64 R12, [R1+0xb40] ;  /* 0x000b4000010c7983 */ /* 0x000f220000100a00 */
[----:B--2---:R-:W-:-:S06]  /*ddf0*/  IMAD.WIDE R6, R29, 0x2, R16 ;  /* 0x000000021d067825 */ /* 0x004fcc00078e0210 */
[----:B------:R1:W2:Y:S01]  /*de00*/  LDG.E.U16 R6, [R6.64] ;  /* 0x0000000606067981 */ /* 0x0002a2000c1e1500 */
[----:B------:R-:W-:-:S05]  /*de10*/  IMAD.WIDE R8, R29, 0x2, R8 ;  /* 0x000000021d087825 */ /* 0x000fca00078e0208 */
[----:B-1----:R3:W2:Y:S02]  /*de20*/  LDG.E.U16 R7, [R8.64] ;  /* 0x0000000608077981 */ /* 0x0026a4000c1e1500 */
[----:B---3--:R-:W-:-:S04]  /*de30*/  IMAD.WIDE R8, R29, 0x2, R14 ;  /* 0x000000021d087825 */ /* 0x008fc800078e020e */
[C---:B----4-:R-:W-:Y:S02]  /*de40*/  IMAD.WIDE R10, R29.reuse, 0x2, R10 ;  /* 0x000000021d0a7825 */ /* 0x050fe400078e020a */
[----:B------:R1:W3:Y:S04]  /*de50*/  LDG.E.U16 R8, [R8.64] ;  /* 0x0000000608087981 */ /* 0x0002e8000c1e1500 */
[----:B-1----:R1:W4:Y:S04]  /*de60*/  LDG.E.U16 R9, [R10.64] ;  /* 0x000000060a097981 */ /* 0x002328000c1e1500 */
[----:B------:R-:W-:Y:S01]  /*de70*/  STL [R1+0x19c4], R5 ;  /* 0x0019c40501007387 */ /* 0x000fe20000100800 */
[----:B-1----:R-:W-:-:S04]  /*de80*/  IMAD.WIDE R10, R29, 0x2, R18 ;  /* 0x000000021d0a7825 */ /* 0x002fc800078e0212 */
[C---:B------:R-:W-:Y:S02]  /*de90*/  IMAD.WIDE R12, R29.reuse, 0x2, R12 ;  /* 0x000000021d0c7825 */ /* 0x040fe400078e020c */
[----:B------:R1:W4:Y:S04]  /*dea0*/  LDG.E.U16 R10, [R10.64] ;  /* 0x000000060a0a7981 */ /* 0x000328000c1e1500 */
[----:B-1----:R-:W4:Y:S04]  /*deb0*/  LDG.E.U16 R11, [R12.64] ;  /* 0x000000060c0b7981 */ /* 0x002f28000c1e1500 */
[----:B--2---:R-:W-:Y:S04]  /*dec0*/  STL [R1+0x19c8], R6 ;  /* 0x0019c80601007387 */ /* 0x004fe80000100800 */
[----:B0-----:R-:W2:Y:S04]  /*ded0*/  LDL.64 R2, [R1+0xb38] ;  /* 0x000b380001027983 */ /* 0x001ea80000100a00 */
[----:B------:R0:W-:Y:S04]  /*dee0*/  STL [R1+0x19cc], R7 ;  /* 0x0019cc0701007387 */ /* 0x0001e80000100800 */
[----:B------:R-:W2:Y:S04]  /*def0*/  LDL.64 R14, [R1+0xb30] ;  /* 0x000b3000010e7983 */ /* 0x000ea80000100a00 */
[----:B------:R-:W2:Y:S04]  /*df00*/  LDL.64 R16, [R1+0xb28] ;  /* 0x000b280001107983 */ /* 0x000ea80000100a00 */
[----:B---3--:R-:W-:Y:S04]  /*df10*/  STL [R1+0x19d0], R8 ;  /* 0x0019d00801007387 */ /* 0x008fe80000100800 */
[----:B0-----:R-:W3:Y:S04]  /*df20*/  LDL.64 R6, [R1+0xb20] ;  /* 0x000b200001067983 */ /* 0x001ee80000100a00 */
[----:B----4-:R0:W-:Y:S04]  /*df30*/  STL [R1+0x19d4], R9 ;  /* 0x0019d40901007387 */ /* 0x0101e80000100800 */
[----:B------:R-:W4:Y:S04]  /*df40*/  LDL.64 R20, [R1+0xb18] ;  /* 0x000b180001147983 */ /* 0x000f280000100a00 */
[----:B------:R-:W3:Y:S04]  /*df50*/  LDL.64 R4, [R1+0xb10] ;  /* 0x000b100001047983 */ /* 0x000ee80000100a00 */
[----:B------:R1:W-:Y:S01]  /*df60*/  STL.64 [R1+0x19d8], R10 ;  /* 0x0019d80a01007387 */ /* 0x0003e20000100a00 */
[----:B--2---:R-:W-:-:S03]  /*df70*/  IMAD.WIDE R12, R29, 0x2, R2 ;  /* 0x000000021d0c7825 */ /* 0x004fc600078e0202 */
[----:B------:R-:W2:Y:S04]  /*df80*/  LDL.64 R2, [R1+0xb08] ;  /* 0x000b080001027983 */ /* 0x000ea80000100a00 */
[----:B------:R1:W2:Y:S01]  /*df90*/  LDG.E.U16 R12, [R12.64] ;  /* 0x000000060c0c7981 */ /* 0x0002a2000c1e1500 */
[----:B------:R-:W-:-:S03]  /*dfa0*/  IMAD.WIDE R14, R29, 0x2, R14 ;  /* 0x000000021d0e7825 */ /* 0x000fc600078e020e */
[----:B0-----:R-:W2:Y:S04]  /*dfb0*/  LDL.LU R9, [R1+0x8c] ;  /* 0x00008c0001097983 */ /* 0x001ea80000300800 */
[----:B-1----:R0:W2:Y:S02]  /*dfc0*/  LDG.E.U16 R13, [R14.64] ;  /* 0x000000060e0d7981 */ /* 0x0020a4000c1e1500 */
[C---:B0-----:R-:W-:Y:S02]  /*dfd0*/  IMAD.WIDE R14, R29.reuse, 0x2, R16 ;  /* 0x000000021d0e7825 */ /* 0x041fe400078e0210 */
[----:B------:R-:W2:Y:S04]  /*dfe0*/  LDL.LU R16, [R1+0x88] ;  /* 0x0000880001107983 */ /* 0x000ea80000300800 */
[----:B------:R3:W2:Y:S04]  /*dff0*/  LDG.E.U16 R17, [R14.64] ;  /* 0x000000060e117981 */ /* 0x0006a8000c1e1500 */
[----:B------:R-:W2:Y:S01]  /*e000*/  LDL.LU R8, [R1+0x4c] ;  /* 0x00004c0001087983 */ /* 0x000ea20000300800 */
[----:B---3--:R-:W-:-:S03]  /*e010*/  IMAD.WIDE R14, R29, 0x2, R6 ;  /* 0x000000021d0e7825 */ /* 0x008fc600078e0206 */
[----:B------:R-:W3:Y:S04]  /*e020*/  LDL.LU R7, [R1+0x48] ;  /* 0x0000480001077983 */ /* 0x000ee80000300800 */
[----:B------:R4:W3:Y:S04]  /*e030*/  LDG.E.U16 R19, [R14.64] ;  /* 0x000000060e137981 */ /* 0x0008e8000c1e1500 */
[----:B------:R-:W3:Y:S04]  /*e040*/  LDL.LU R6, [R1+0xc] ;  /* 0x00000c0001067983 */ /* 0x000ee80000300800 */
[----:B------:R-:W3:Y:S01]  /*e050*/  LDL.64 R10, [R1+0xaf0] ;  /* 0x000af000010a7983 */ /* 0x000ee20000100a00 */
[----:B----4-:R-:W-:-:S05]  /*e060*/  IMAD.WIDE R14, R29, 0x2, R20 ;  /* 0x000000021d0e7825 */ /* 0x010fca00078e0214 */
[----:B------:R0:W4:Y:S02]  /*e070*/  LDG.E.U16 R21, [R14.64] ;  /* 0x000000060e157981 */ /* 0x000124000c1e1500 */
[C---:B0-----:R-:W-:Y:S02]  /*e080*/  IMAD.WIDE R14, R29.reuse, 0x2, R4 ;  /* 0x000000021d0e7825 */ /* 0x041fe400078e0204 */
[----:B------:R-:W3:Y:S04]  /*e090*/  LDL.LU R5, [R1+0x84] ;  /* 0x0000840001057983 */ /* 0x000ee80000300800 */
[----:B------:R2:W3:Y:S04]  /*e0a0*/  LDG.E.U16 R23, [R14.64] ;  /* 0x000000060e177981 */ /* 0x0004e8000c1e1500 */
[----:B------:R-:W3:Y:S01]  /*e0b0*/  LDL.LU R4, [R1+0x80] ;  /* 0x0000800001047983 */ /* 0x000ee20000300800 */
[----:B--2---:R-:W-:-:S03]  /*e0c0*/  IMAD.WIDE R14, R29, 0x2, R2 ;  /* 0x000000021d0e7825 */ /* 0x004fc600078e0202 */
[----:B------:R-:W2:Y:S04]  /*e0d0*/  LDL.LU R3, [R1+0x44] ;  /* 0x0000440001037983 */ /* 0x000ea80000300800 */
[----:B------:R-:W2:Y:S04]  /*e0e0*/  LDL.LU R22, [R1+0x40] ;  /* 0x0000400001167983 */ /* 0x000ea80000300800 */
[----:B------:R-:W2:Y:S04]  /*e0f0*/  LDL.LU R27, [R1+0x4] ;  /* 0x00000400011b7983 */ /* 0x000ea80000300800 */
[----:B------:R-:W2:Y:S04]  /*e100*/  LDL.LU R28, [R1] ;  /* 0x00000000011c7983 */ /* 0x000ea80000300800 */
[----:B------:R0:W2:Y:S04]  /*e110*/  LDG.E.U16 R24, [R14.64] ;  /* 0x000000060e187981 */ /* 0x0000a8000c1e1500 */
[----:B0-----:R-:W2:Y:S04]  /*e120*/  LDL.64 R14, [R1+0xb00] ;  /* 0x000b0000010e7983 */ /* 0x001ea80000100a00 */
[----:B------:R-:W0:Y:S04]  /*e130*/  S2R R25, SR_TID.X ;  /* 0x0000000000197919 */ /* 0x000e280000002100 */
[----:B------:R-:W3:Y:S04]  /*e140*/  LDL.LU R18, [R1+0x7c] ;  /* 0x00007c0001127983 */ /* 0x000ee80000300800 */
[----:B------:R-:W3:Y:S01]  /*e150*/  LDL.LU R20, [R1+0x78] ;  /* 0x0000780001147983 */ /* 0x000ee20000300800 */
[----:B0-----:R-:W-:Y:S01]  /*e160*/  LOP3.LUT R0, R25, 0x7f, RZ, 0xc0, !PT ;  /* 0x0000007f19007812 */ /* 0x001fe200078ec0ff */
[----:B--2---:R-:W-:-:S05]  /*e170*/  IMAD.WIDE R14, R29, 0x2, R14 ;  /* 0x000000021d0e7825 */ /* 0x004fca00078e020e */
[----:B------:R0:W2:Y:S04]  /*e180*/  LDG.E.U16 R25, [R14.64] ;  /* 0x000000060e197981 */ /* 0x0000a8000c1e1500 */
[----:B0-----:R-:W2:Y:S01]  /*e190*/  LDL.64 R14, [R1+0xaf8] ;  /* 0x000af800010e7983 */ /* 0x001ea20000100a00 */
[----:B------:R-:W-:Y:S01]  /*e1a0*/  SHF.L.U32 R2, R0, 0x1, RZ ;  /* 0x0000000100027819 */ /* 0x000fe200000006ff */
[----:B--2---:R-:W-:-:S05]  /*e1b0*/  IMAD.WIDE R14, R29, 0x2, R14 ;  /* 0x000000021d0e7825 */ /* 0x004fca00078e020e */
[----:B------:R0:W2:Y:S02]  /*e1c0*/  LDG.E.U16 R26, [R14.64] ;  /* 0x000000060e1a7981 */ /* 0x0000a4000c1e1500 */
[----:B0-----:R-:W-:Y:S02]  /*e1d0*/  IMAD.MOV.U32 R15, RZ, RZ, R29 ;  /* 0x000000ffff0f7224 */ /* 0x001fe400078e001d */
[----:B------:R-:W2:Y:S02]  /*e1e0*/  LDL.LU R29, [R1+0x3c] ;  /* 0x00003c00011d7983 */ /* 0x000ea40000300800 */
[----:B---3--:R-:W-:Y:S02]  /*e1f0*/  IMAD.WIDE R14, R15, 0x2, R10 ;  /* 0x000000020f0e7825 */ /* 0x008fe400078e020a */
[----:B------:R-:W3:Y:S04]  /*e200*/  LDL.LU.64 R10, [R1+0x19d8] ;  /* 0x0019d800010a7983 */ /* 0x000ee80000300a00 */
[----:B------:R0:W2:Y:S04]  /*e210*/  LDG.E.U16 R14, [R14.64] ;  /* 0x000000060e0e7981 */ /* 0x0000a8000c1e1500 */
[----:B------:R-:W-:Y:S06]  /*e220*/  BAR.SYNC.DEFER_BLOCKING 0x0 ;  /* 0x0000000000007b1d */ /* 0x000fec0000010000 */
[----:B0-----:R-:W2:Y:S04]  /*e230*/  LDL.LU R15, [R1+0x8] ;  /* 0x00000800010f7983 */ /* 0x001ea80000300800 */
[----:B------:R0:W-:Y:S04]  /*e240*/  STS.U16 [R2+0x10000], R9 ;  /* 0x0100000902007388 */ /* 0x0001e80000000400 */
[----:B------:R1:W-:Y:S04]  /*e250*/  STS.U16 [R2+0x10100], R16 ;  /* 0x0101001002007388 */ /* 0x0003e80000000400 */
[----:B------:R4:W-:Y:S04]  /*e260*/  STS.U16 [R2+0x11000], R8 ;  /* 0x0110000802007388 */ /* 0x0009e80000000400 */
[----:B0-----:R-:W3:Y:S04]  /*e270*/  LDL.LU R9, [R1+0x19d4] ;  /* 0x0019d40001097983 */ /* 0x001ee80000300800 */
[----:B-1----:R-:W3:Y:S04]  /*e280*/  LDL.LU R16, [R1+0x34] ;  /* 0x0000340001107983 */ /* 0x002ee80000300800 */
[----:B----4-:R-:W4:Y:S04]  /*e290*/  LDL.LU R8, [R1+0x19d0] ;  /* 0x0019d00001087983 */ /* 0x010f280000300800 */
[----:B------:R0:W-:Y:S04]  /*e2a0*/  STS.U16 [R2+0x11100], R7 ;  /* 0x0111000702007388 */ /* 0x0001e80000000400 */
[----:B------:R1:W-:Y:S04]  /*e2b0*/  STS.U16 [R2+0x12000], R6 ;  /* 0x0120000602007388 */ /* 0x0003e80000000400 */
[----:B0-----:R-:W3:Y:S04]  /*e2c0*/  LDL.LU R7, [R1+0x19cc] ;  /* 0x0019cc0001077983 */ /* 0x001ee80000300800 */
[----:B-1----:R-:W3:Y:S01]  /*e2d0*/  LDL.LU R6, [R1+0x19c8] ;  /* 0x0019c80001067983 */ /* 0x002ee20000300800 */
[----:B------:R-:W-:-:S05]  /*e2e0*/  IMAD.SHL.U32 R0, R0, 0x2, RZ ;  /* 0x0000000200007824 */ /* 0x000fca00078e00ff */
[----:B------:R-:W-:Y:S01]  /*e2f0*/  LOP3.LUT R0, R0, 0x10, RZ, 0x3c, !PT ;  /* 0x0000001000007812 */ /* 0x000fe200078e3cff */
[----:B--2---:R0:W-:Y:S04]  /*e300*/  STS.U16 [R2+0x12100], R15 ;  /* 0x0121000f02007388 */ /* 0x0041e80000000400 */
[----:B0-----:R-:W2:Y:S04]  /*e310*/  LDL.LU R15, [R1+0x30] ;  /* 0x00003000010f7983 */ /* 0x001ea80000300800 */
[----:B---3--:R0:W-:Y:S04]  /*e320*/  STS.U16 [R2+0x13000], R6 ;  /* 0x0130000602007388 */ /* 0x0081e80000000400 */
[----:B------:R1:W-:Y:S04]  /*e330*/  STS.U16 [R2+0x13100], R7 ;  /* 0x0131000702007388 */ /* 0x0003e80000000400 */
[----:B------:R3:W-:Y:S04]  /*e340*/  STS.U16 [R0+0x10200], R5 ;  /* 0x0102000500007388 */ /* 0x0007e80000000400 */
[----:B------:R1:W-:Y:S04]  /*e350*/  STS.U16 [R0+0x10300], R4 ;  /* 0x0103000400007388 */ /* 0x0003e80000000400 */
[----:B------:R1:W-:Y:S04]  /*e360*/  STS.U16 [R0+0x11200], R3 ;  /* 0x0112000300007388 */ /* 0x0003e80000000400 */
[----:B0-----:R-:W2:Y:S04]  /*e370*/  LDL.LU R6, [R1+0x70] ;  /* 0x0000700001067983 */ /* 0x001ea80000300800 */
[----:B------:R0:W-:Y:S04]  /*e380*/  STS.U16 [R0+0x11300], R22 ;  /* 0x0113001600007388 */ /* 0x0001e80000000400 */
[----:B-1----:R-:W2:Y:S04]  /*e390*/  LDL.LU R7, [R1+0x74] ;  /* 0x0000740001077983 */ /* 0x002ea80000300800 */
[----:B------:R-:W-:Y:S04]  /*e3a0*/  STS.U16 [R0+0x12200], R27 ;  /* 0x0122001b00007388 */ /* 0x000fe80000000400 */
[----:B---3--:R-:W3:Y:S04]  /*e3b0*/  LDL.LU R5, [R1+0x19c4] ;  /* 0x0019c40001057983 */ /* 0x008ee80000300800 */
[----:B------:R-:W-:Y:S04]  /*e3c0*/  STS.U16 [R0+0x12300], R28 ;  /* 0x0123001c00007388 */ /* 0x000fe80000000400 */
[----:B------:R-:W2:Y:S04]  /*e3d0*/  LDL.LU R4, [R1+0x19c0] ;  /* 0x0019c00001047983 */ /* 0x000ea80000300800 */
[----:B----4-:R1:W-:Y:S04]  /*e3e0*/  STS.U16 [R0+0x13200], R8 ;  /* 0x0132000800007388 */ /* 0x0103e80000000400 */
[----:B------:R-:W4:Y:S04]  /*e3f0*/  LDL.LU R3, [R1+0x19bc] ;  /* 0x0019bc0001037983 */ /* 0x000f280000300800 */
[----:B0-----:R-:W2:Y:S01]  /*e400*/  LDL.LU R22, [R1+0x19b8] ;  /* 0x0019b80001167983 */ /* 0x001ea20000300800 */
[----:B-1----:R-:W-:-:S03]  /*e410*/  LOP3.LUT R8, R2, 0x20, RZ, 0x3c, !PT ;  /* 0x0000002002087812 */ /* 0x002fc600078e3cff */
[----:B------:R-:W2:Y:S04]  /*e420*/  LDL.LU R27, [R1+0x19b4] ;  /* 0x0019b400011b7983 */ /* 0x000ea80000300800 */
[----:B------:R-:W2:Y:S04]  /*e430*/  LDL.LU R28, [R1+0x19b0] ;  /* 0x0019b000011c7983 */ /* 0x000ea80000300800 */
[----:B------:R0:W-:Y:S04]  /*e440*/  STS.U16 [R0+0x13300], R9 ;  /* 0x0133000900007388 */ /* 0x0001e80000000400 */
[----:B------:R1:W-:Y:S04]  /*e450*/  STS.U16 [R8+0x10400], R18 ;  /* 0x0104001208007388 */ /* 0x0003e80000000400 */
[----:B------:R1:W-:Y:S04]  /*e460*/  STS.U16 [R8+0x10500], R20 ;  /* 0x0105001408007388 */ /* 0x0003e80000000400 */
[----:B0-----:R-:W2:Y:S04]  /*e470*/  LDL.LU R9, [R1+0x38] ;  /* 0x0000380001097983 */ /* 0x001ea80000300800 */
[----:B------:R-:W3:Y:S04]  /*e480*/  LDL.LU R0, [R1+0x6c] ;  /* 0x00006c0001007983 */ /* 0x000ee80000300800 */
[----:B-1----:R-:W3:Y:S04]  /*e490*/  LDL.LU R18, [R1+0x68] ;  /* 0x0000680001127983 */ /* 0x002ee80000300800 */
[----:B------:R-:W3:Y:S04]  /*e4a0*/  LDL.LU R20, [R1+0x2c] ;  /* 0x00002c0001147983 */ /* 0x000ee80000300800 */
[----:B------:R0:W-:Y:S04]  /*e4b0*/  STS.U16 [R8+0x11400], R29 ;  /* 0x0114001d08007388 */ /* 0x0001e80000000400 */
[----:B0-----:R-:W3:Y:S01]  /*e4c0*/  LDL.LU R29, [R1+0x19ac] ;  /* 0x0019ac00011d7983 */ /* 0x001ee20000300800 */
[----:B------:R-:W-:-:S03]  /*e4d0*/  LOP3.LUT R2, R2, 0x30, RZ, 0x3c, !PT ;  /* 0x0000003002027812 */ /* 0x000fc600078e3cff */
[----:B--2---:R-:W-:Y:S04]  /*e4e0*/  STS.U16 [R8+0x11500], R9 ;  /* 0x0115000908007388 */ /* 0x004fe80000000400 */
[----:B---3--:R-:W-:Y:S04]  /*e4f0*/  STS.U16 [R8+0x12400], R29 ;  /* 0x0124001d08007388 */ /* 0x008fe80000000400 */
[----:B------:R-:W-:Y:S04]  /*e500*/  STS.U16 [R8+0x12500], R28 ;  /* 0x0125001c08007388 */ /* 0x000fe80000000400 */
[----:B------:R0:W-:Y:S04]  /*e510*/  STS.U16 [R8+0x13400], R10 ;  /* 0x0134000a08007388 */ /* 0x0001e80000000400 */
[----:B------:R1:W-:Y:S04]  /*e520*/  STS.U16 [R8+0x13500], R11 ;  /* 0x0135000b08007388 */ /* 0x0003e80000000400 */
[----:B------:R-:W-:Y:S04]  /*e530*/  STS.U16 [R2+0x10600], R7 ;  /* 0x0106000702007388 */ /* 0x000fe80000000400 */
[----:B------:R-:W-:Y:S04]  /*e540*/  STS.U16 [R2+0x10700], R6 ;  /* 0x0107000602007388 */ /* 0x000fe80000000400 */
[----:B------:R2:W-:Y:S04]  /*e550*/  STS.U16 [R2+0x11600], R16 ;  /* 0x0116001002007388 */ /* 0x0005e80000000400 */
[----:B0-----:R-:W3:Y:S04]  /*e560*/  LDL.LU R10, [R1+0x20] ;  /* 0x00002000010a7983 */ /* 0x001ee80000300800 */
[----:B-1----:R-:W3:Y:S04]  /*e570*/  LDL.LU R11, [R1+0x58] ;  /* 0x00005800010b7983 */ /* 0x002ee80000300800 */
[----:B--2---:R-:W0:Y:S04]  /*e580*/  S2R R16, SR_TID.X ;  /* 0x0000000000107919 */ /* 0x004e280000002100 */
[----:B------:R-:W2:Y:S04]  /*e590*/  LDL.LU R28, [R1+0x1c] ;  /* 0x00001c00011c7983 */ /* 0x000ea80000300800 */
[----:B------:R-:W2:Y:S04]  /*e5a0*/  LDL.LU R29, [R1+0x18] ;  /* 0x00001800011d7983 */ /* 0x000ea80000300800 */
[----:B------:R-:W2:Y:S04]  /*e5b0*/  LDL.LU R9, [R1+0x54] ;  /* 0x0000540001097983 */ /* 0x000ea80000300800 */
[----:B------:R-:W2:Y:S04]  /*e5c0*/  LDL.LU R8, [R1+0x50] ;  /* 0x0000500001087983 */ /* 0x000ea80000300800 */
[----:B------:R1:W-:Y:S01]  /*e5d0*/  STS.U16 [R2+0x11700], R15 ;  /* 0x0117000f02007388 */ /* 0x0003e20000000400 */
[----:B0-----:R-:W-:-:S03]  /*e5e0*/  LOP3.LUT R16, R16, 0x7f, RZ, 0xc0, !PT ;  /* 0x0000007f10107812 */ /* 0x001fc600078ec0ff */
[----:B------:R-:W2:Y:S01]  /*e5f0*/  LDL.LU R6, [R1+0x14] ;  /* 0x0000140001067983 */ /* 0x000ea20000300800 */
[----:B------:R-:W-:-:S03]  /*e600*/  SHF.L.U32 R7, R16, 0x1, RZ ;  /* 0x0000000110077819 */ /* 0x000fc600000006ff */
[----:B------:R0:W-:Y:S01]  /*e610*/  STS.U16 [R2+0x12600], R27 ;  /* 0x0126001b02007388 */ /* 0x0001e20000000400 */
[----:B------:R-:W-:-:S03]  /*e620*/  LOP3.LUT R16, R7, 0x40, RZ, 0x3c, !PT ;  /* 0x0000004007107812 */ /* 0x000fc600078e3cff */
[----:B-1----:R-:W2:Y:S04]  /*e630*/  LDL.LU R15, [R1+0x10] ;  /* 0x00001000010f7983 */ /* 0x002ea80000300800 */
[----:B------:R1:W-:Y:S04]  /*e640*/  STS.U16 [R2+0x12700], R22 ;  /* 0x0127001602007388 */ /* 0x0003e80000000400 */
[----:B0-----:R-:W2:Y:S04]  /*e650*/  LDL.LU R27, [R1+0x5c] ;  /* 0x00005c00011b7983 */ /* 0x001ea80000300800 */
[----:B------:R0:W-:Y:S04]  /*e660*/  STS.U16 [R2+0x13600], R12 ;  /* 0x0136000c02007388 */ /* 0x0001e80000000400 */
[----:B-1----:R-:W2:Y:S04]  /*e670*/  LDL.LU R22, [R1+0x28] ;  /* 0x0000280001167983 */ /* 0x002ea80000300800 */
[----:B------:R1:W-:Y:S04]  /*e680*/  STS.U16 [R2+0x13700], R13 ;  /* 0x0137000d02007388 */ /* 0x0003e80000000400 */
[----:B0-----:R-:W3:Y:S04]  /*e690*/  LDL.LU R12, [R1+0x24] ;  /* 0x00002400010c7983 */ /* 0x001ee80000300800 */
[----:B------:R0:W-:Y:S04]  /*e6a0*/  STS.U16 [R16+0x10800], R0 ;  /* 0x0108000010007388 */ /* 0x0001e80000000400 */
[----:B-1----:R-:W3:Y:S04]  /*e6b0*/  LDL.LU R2, [R1+0x19a8] ;  /* 0x0019a80001027983 */ /* 0x002ee80000300800 */
[----:B------:R-:W3:Y:S04]  /*e6c0*/  LDL.LU R13, [R1+0x60] ;  /* 0x00006000010d7983 */ /* 0x000ee80000300800 */
[----:B0-----:R-:W3:Y:S04]  /*e6d0*/  LDL.LU R0, [R1+0x19a4] ;  /* 0x0019a40001007983 */ /* 0x001ee80000300800 */
[----:B------:R0:W-:Y:S04]  /*e6e0*/  STS.U16 [R16+0x10900], R18 ;  /* 0x0109001210007388 */ /* 0x0001e80000000400 */
[----:B------:R1:W-:Y:S04]  /*e6f0*/  STS.U16 [R16+0x11800], R20 ;  /* 0x0118001410007388 */ /* 0x0003e80000000400 */
[----:B0-----:R-:W3:Y:S04]  /*e700*/  LDL.LU R18, [R1+0x19a0] ;  /* 0x0019a00001127983 */ /* 0x001ee80000300800 */
[----:B-1----:R-:W3:Y:S04]  /*e710*/  LDL.LU R20, [R1+0x199c] ;  /* 0x00199c0001147983 */ /* 0x002ee80000300800 */
[----:B--2---:R-:W-:Y:S04]  /*e720*/  STS.U16 [R16+0x11900], R22 ;  /* 0x0119001610007388 */ /* 0x004fe80000000400 */
[----:B---3--:R0:W-:Y:S04]  /*e730*/  STS.U16 [R16+0x12800], R20 ;  /* 0x0128001410007388 */ /* 0x0081e80000000400 */
[----:B------:R1:W-:Y:S04]  /*e740*/  STS.U16 [R16+0x12900], R18 ;  /* 0x0129001210007388 */ /* 0x0003e80000000400 */
[----:B0-----:R-:W2:Y:S04]  /*e750*/  LDL.LU R20, [R1+0x64] ;  /* 0x0000640001147983 */ /* 0x001ea80000300800 */
[----:B-1----:R-:W3:Y:S04]  /*e760*/  LDL.LU R16, [R1+0x1998] ;  /* 0x0019980001107983 */ /* 0x002ee80000300800 */
[----:B------:R-:W0:Y:S01]  /*e770*/  S2R R18, SR_TID.X ;  /* 0x0000000000127919 */ /* 0x000e220000002100 */
[----:B------:R-:W-:-:S03]  /*e780*/  LOP3.LUT R22, R7, 0x50, RZ, 0x3c, !PT ;  /* 0x0000005007167812 */ /* 0x000fc600078e3cff */
[----:B------:R-:W1:Y:S01]  /*e790*/  S2R R7, SR_TID.X ;  /* 0x0000000000077919 */ /* 0x000e620000002100 */
[----:B0-----:R-:W-:-:S05]  /*e7a0*/  LOP3.LUT R18, R18, 0x7f, RZ, 0xc0, !PT ;  /* 0x0000007f12127812 */ /* 0x001fca00078ec0ff */
[----:B------:R-:W-:Y:S01]  /*e7b0*/  IMAD.SHL.U32 R18, R18, 0x2, RZ ;  /* 0x0000000212127824 */ /* 0x000fe200078e00ff */
[----:B-1----:R-:W-:-:S04]  /*e7c0*/  LOP3.LUT R7, R7, 0x7f, RZ, 0xc0, !PT ;  /* 0x0000007f07077812 */ /* 0x002fc800078ec0ff */
[----:B------:R-:W-:Y:S02]  /*e7d0*/  LOP3.LUT R18, R18, 0x40, RZ, 0x3c, !PT ;  /* 0x0000004012127812 */ /* 0x000fe400078e3cff */
[----:B------:R-:W-:-:S03]  /*e7e0*/  SHF.L.U32 R7, R7, 0x1, RZ ;  /* 0x0000000107077819 */ /* 0x000fc600000006ff */
[----:B------:R-:W-:Y:S04]  /*e7f0*/  STS.U16 [R18+0x13800], R17 ;  /* 0x0138001112007388 */ /* 0x000fe80000000400 */
[----:B------:R-:W-:Y:S04]  /*e800*/  STS.U16 [R18+0x13900], R19 ;  /* 0x0139001312007388 */ /* 0x000fe80000000400 */
[----:B--2---:R-:W-:Y:S04]  /*e810*/  STS.U16 [R22+0x10a00], R20 ;  /* 0x010a001416007388 */ /* 0x004fe80000000400 */
[----:B------:R-:W-:Y:S04]  /*e820*/  STS.U16 [R22+0x10b00], R13 ;  /* 0x010b000d16007388 */ /* 0x000fe80000000400 */
[----:B------:R-:W-:Y:S04]  /*e830*/  STS.U16 [R22+0x11a00], R12 ;  /* 0x011a000c16007388 */ /* 0x000fe80000000400 */
[----:B------:R0:W-:Y:S04]  /*e840*/  STS.U16 [R22+0x11b00], R10 ;  /* 0x011b000a16007388 */ /* 0x0001e80000000400 */
[----:B---3--:R-:W-:Y:S04]  /*e850*/  STS.U16 [R22+0x12a00], R16 ;  /* 0x012a001016007388 */ /* 0x008fe80000000400 */
[----:B------:R-:W-:Y:S01]  /*e860*/  STS.U16 [R22+0x12b00], R0 ;  /* 0x012b000016007388 */ /* 0x000fe20000000400 */
[----:B0-----:R-:W-:-:S03]  /*e870*/  LOP3.LUT R10, R7, 0x60, RZ, 0x3c, !PT ;  /* 0x00000060070a7812 */ /* 0x001fc600078e3cff */
[----:B------:R-:W-:Y:S04]  /*e880*/  STS.U16 [R22+0x13a00], R21 ;  /* 0x013a001516007388 */ /* 0x000fe80000000400 */
[----:B------:R-:W-:Y:S01]  /*e890*/  STS.U16 [R22+0x13b00], R23 ;  /* 0x013b001716007388 */ /* 0x000fe20000000400 */
[----:B------:R-:W-:-:S03]  /*e8a0*/  LOP3.LUT R7, R7, 0x70, RZ, 0x3c, !PT ;  /* 0x0000007007077812 */ /* 0x000fc600078e3cff */
[----:B------:R-:W-:Y:S04]  /*e8b0*/  STS.U16 [R10+0x10c00], R27 ;  /* 0x010c001b0a007388 */ /* 0x000fe80000000400 */
[----:B------:R-:W-:Y:S04]  /*e8c0*/  STS.U16 [R10+0x10d00], R11 ;  /* 0x010d000b0a007388 */ /* 0x000fe80000000400 */
[----:B------:R-:W-:Y:S04]  /*e8d0*/  STS.U16 [R10+0x11c00], R28 ;  /* 0x011c001c0a007388 */ /* 0x000fe80000000400 */
[----:B------:R-:W-:Y:S04]  /*e8e0*/  STS.U16 [R10+0x11d00], R29 ;  /* 0x011d001d0a007388 */ /* 0x000fe80000000400 */
[----:B------:R-:W-:Y:S04]  /*e8f0*/  STS.U16 [R10+0x12c00], R2 ;  /* 0x012c00020a007388 */ /* 0x000fe80000000400 */
[----:B----4-:R-:W-:Y:S04]  /*e900*/  STS.U16 [R10+0x12d00], R3 ;  /* 0x012d00030a007388 */ /* 0x010fe80000000400 */
[----:B------:R-:W-:Y:S04]  /*e910*/  STS.U16 [R10+0x13c00], R24 ;  /* 0x013c00180a007388 */ /* 0x000fe80000000400 */
[----:B------:R-:W-:Y:S04]  /*e920*/  STS.U16 [R10+0x13d00], R25 ;  /* 0x013d00190a007388 */ /* 0x000fe80000000400 */
[----:B------:R-:W-:Y:S04]  /*e930*/  STS.U16 [R7+0x10e00], R9 ;  /* 0x010e000907007388 */ /* 0x000fe80000000400 */
[----:B------:R0:W-:Y:S04]  /*e940*/  STS.U16 [R7+0x10f00], R8 ;  /* 0x010f000807007388 */ /* 0x0001e80000000400 */
[----:B0-----:R-:W0:Y:S04]  /*e950*/  S2R R8, SR_TID.X ;  /* 0x0000000000087919 */ /* 0x001e280000002100 */
[----:B------:R-:W1:Y:S04]  /*e960*/  S2R R9, SR_TID.X ;  /* 0x0000000000097919 */ /* 0x000e680000002100 */
[----:B------:R-:W-:Y:S04]  /*e970*/  STS.U16 [R7+0x11e00], R6 ;  /* 0x011e000607007388 */ /* 0x000fe80000000400 */
[----:B------:R0:W-:Y:S04]  /*e980*/  STS.U16 [R7+0x11f00], R15 ;  /* 0x011f000f07007388 */ /* 0x0001e80000000400 */
[----:B------:R-:W-:Y:S01]  /*e990*/  STS.U16 [R7+0x12e00], R4 ;  /* 0x012e000407007388 */ /* 0x000fe20000000400 */
[----:B0-----:R-:W-:-:S02]  /*e9a0*/  LOP3.LUT R15, R8, 0x7, RZ, 0xc0, !PT ;  /* 0x00000007080f7812 */ /* 0x001fc400078ec0ff */
[----:B------:R-:W-:Y:S01]  /*e9b0*/  LOP3.LUT R6, R8, 0x60, RZ, 0xc0, !PT ;  /* 0x0000006008067812 */ /* 0x000fe200078ec0ff */
[----:B------:R-:W-:Y:S03]  /*e9c0*/  STS.U16 [R7+0x12f00], R5 ;  /* 0x012f000507007388 */ /* 0x000fe60000000400 */
[----:B------:R-:W-:Y:S01]  /*e9d0*/  LEA R6, R6, R15, 0x3 ;  /* 0x0000000f06067211 */ /* 0x000fe200078e18ff */
[----:B------:R-:W-:Y:S01]  /*e9e0*/  STS.U16 [R7+0x13e00], R26 ;  /* 0x013e001a07007388 */ /* 0x000fe20000000400 */
[----:B------:R-:W-:-:S03]  /*e9f0*/  IMAD.SHL.U32 R8, R8, 0x2, RZ ;  /* 0x0000000208087824 */ /* 0x000fc600078e00ff */
[----:B------:R-:W-:Y:S01]  /*ea00*/  IMAD.SHL.U32 R6, R6, 0x10, RZ ;  /* 0x0000001006067824 */ /* 0x000fe200078e00ff */
[----:B------:R-:W-:Y:S01]  /*ea10*/  STS.U16 [R7+0x13f00], R14 ;  /* 0x013f000e07007388 */ /* 0x000fe20000000400 */
[----:B-1----:R-:W-:-:S03]  /*ea20*/  LOP3.LUT R2, R9, 0x7, RZ, 0xc0, !PT ;  /* 0x0000000709027812 */ /* 0x002fc600078ec0ff */
[----:B------:R-:W-:Y:S02]  /*ea30*/  LOP3.LUT R6, R6, 0x30, R8, 0x78, !PT ;  /* 0x0000003006067812 */ /* 0x000fe400078e7808 */
[C---:B------:R-:W-:Y:S01]  /*ea40*/  LOP3.LUT R8, R9.reuse, 0x7, RZ, 0xc0, !PT ;  /* 0x0000000709087812 */ /* 0x040fe200078ec0ff */
[----:B------:R-:W-:Y:S01]  /*ea50*/  IMAD.SHL.U32 R28, R9, 0x2, RZ ;  /* 0x00000002091c7824 */ /* 0x000fe200078e00ff */
[----:B------:R-:W-:Y:S01]  /*ea60*/  LEA R6, R15, R6, 0x9 ;  /* 0x000000060f067211 */ /* 0x000fe200078e48ff */
[----:B------:R-:W-:Y:S01]  /*ea70*/  BAR.SYNC.DEFER_BLOCKING 0x0 ;  /* 0x0000000000007b1d */ /* 0x000fe20000010000 */
[C---:B------:R-:W-:Y:S01]  /*ea80*/  LOP3.LUT R29, R9.reuse, 0x10, RZ, 0xc0, !PT ;  /* 0x00000010091d7812 */ /* 0x040fe200078ec0ff */
[----:B------:R-:W-:Y:S01]  /*ea90*/  IMAD R8, R8, 0x110, RZ ;  /* 0x0000011008087824 */ /* 0x000fe200078e02ff */
[C---:B------:R-:W-:Y:S01]  /*eaa0*/  LOP3.LUT R15, R9.reuse, 0x10, RZ, 0xc0, !PT ;  /* 0x00000010090f7812 */ /* 0x040fe200078ec0ff */
[----:B------:R-:W-:Y:S02]  /*eab0*/  IMAD.SHL.U32 R9, R9, 0x2, RZ ;  /* 0x0000000209097824 */ /* 0x000fe400078e00ff */
[----:B------:R-:W-:Y:S01]  /*eac0*/  IMAD R0, R2, 0x110, RZ ;  /* 0x0000011002007824 */ /* 0x000fe200078e02ff */
[----:B------:R-:W-:-:S02]  /*ead0*/  SHF.L.U32 R15, R15, 0x7, RZ ;  /* 0x000000070f0f7819 */ /* 0x000fc400000006ff */
[----:B------:R-:W-:Y:S02]  /*eae0*/  LOP3.LUT R8, R8, 0x10, R9, 0x78, !PT ;  /* 0x0000001008087812 */ /* 0x000fe400078e7809 */
[----:B------:R-:W-:Y:S02]  /*eaf0*/  SHF.L.U32 R29, R29, 0x7, RZ ;  /* 0x000000071d1d7819 */ /* 0x000fe400000006ff */
[----:B------:R-:W-:Y:S02]  /*eb00*/  LOP3.LUT R0, R0, 0x10, R28, 0x78, !PT ;  /* 0x0000001000007812 */ /* 0x000fe400078e781c */
[----:B------:R-:W-:Y:S02]  /*eb10*/  LOP3.LUT R8, R8, R15, RZ, 0xfc, !PT ;  /* 0x0000000f08087212 */ /* 0x000fe400078efcff */
[----:B------:R-:W-:Y:S02]  /*eb20*/  LOP3.LUT R0, R0, R29, RZ, 0xfc, !PT ;  /* 0x0000001d00007212 */ /* 0x000fe400078efcff */
[----:B------:R-:W-:Y:S01]  /*eb30*/  LOP3.LUT R8, R8, 0x20, RZ, 0x3c, !PT ;  /* 0x0000002008087812 */ /* 0x000fe200078e3cff */
[----:B------:R-:W0:Y:S04]  /*eb40*/  LDSM.16.M88.4 R4, [R6+0x10000] ;  /* 0x010000000604783b */ /* 0x000e280000000200 */
[----:B------:R-:W1:Y:S04]  /*eb50*/  LDSM.16.MT88.4 R20, [R0+0x80] ;  /* 0x000080000014783b */ /* 0x000e680000004200 */
[----:B------:R-:W2:Y:S04]  /*eb60*/  LDSM.16.MT88.4 R24, [R8] ;  /* 0x000000000818783b */ /* 0x000ea80000004200 */
[----:B------:R-:W3:Y:S01]  /*eb70*/  LDSM.16.MT88.4 R16, [R0] ;  /* 0x000000000010783b */ /* 0x000ee20000004200 */
[----:B------:R-:W-:-:S03]  /*eb80*/  IMAD R3, R2, 0x110, RZ ;  /* 0x0000011002037824 */ /* 0x000fc600078e02ff */
[----:B------:R-:W-:Y:S02]  /*eb90*/  LDSM.16.MT88.4 R12, [R8+0x80] ;  /* 0x00008000080c783b */ /* 0x000fe40000004200 */
[----:B------:R-:W-:-:S04]  /*eba0*/  LOP3.LUT R3, R3, 0x10, R28, 0x78, !PT ;  /* 0x0000001003037812 */ /* 0x000fc800078e781c */
[----:B------:R-:W-:-:S04]  /*ebb0*/  LOP3.LUT R3, R3, R29, RZ, 0xfc, !PT ;  /* 0x0000001d03037212 */ /* 0x000fc800078efcff */
[----:B------:R-:W-:-:S05]  /*ebc0*/  LOP3.LUT R3, R3, 0x40, RZ, 0x3c, !PT ;  /* 0x0000004003037812 */ /* 0x000fca00078e3cff */
[----:B------:R-:W4:Y:S04]  /*ebd0*/  LDSM.16.MT88.4 R8, [R3] ;  /* 0x000000000308783b */ /* 0x000f280000004200 */
[----:B0-----:R-:W-:Y:S04]  /*ebe0*/  STL [R1+0x192c], R6 ;  /* 0x00192c0601007387 */ /* 0x001fe80000100800 */
[----:B------:R-:W-:Y:S04]  /*ebf0*/  STL [R1+0x1928], R7 ;  /* 0x0019280701007387 */ /* 0x000fe80000100800 */
[----:B-1----:R-:W-:Y:S04]  /*ec00*/  STL [R1+0x1980], R23 ;  /* 0x0019801701007387 */ /* 0x002fe80000100800 */
[----:B------:R-:W-:Y:S04]  /*ec10*/  STL [R1+0x197c], R0 ;  /* 0x00197c0001007387 */ /* 0x000fe80000100800 */
[----:B--2---:R-:W-:Y:S04]  /*ec20*/  STL.64 [R1+0x1990], R26 ;  /* 0x0019901a01007387 */ /* 0x004fe80000100a00 */
[----:B------:R3:W-:Y:S02]  /*ec30*/  STL.64 [R1+0x1988], R24 ;  /* 0x0019881801007387 */ /* 0x0007e40000100a00 */
[----:B---3--:R-:W-:Y:S01]  /*ec40*/  HMMA.16816.F32.BF16 R24, R16, R4, RZ ;  /* 0x000000041018723c */ /* 0x008fe200000418ff */
[----:B----4-:R-:W-:Y:S11]  /*ec50*/  IMAD.MOV.U32 R23, RZ, RZ, R11 ;  /* 0x000000ffff177224 */ /* 0x010ff600078e000b */
[----:B------:R-:W-:Y:S11]  /*ec60*/  @!UPT UIADD3 URZ, URZ, URZ, URZ ;  /* 0x0000003f3f3ff290 */ /* 0x000ff6000fffe03f */
[----:B------:R-:W-:Y:S01]  /*ec70*/  @!UPT UIADD3 URZ, URZ, URZ, URZ ;  /* 0x0000003f3f3ff290 */ /* 0x000fe2000fffe03f */
[----:B------:R-:W-:Y:S01]  /*ec80*/  MOV R16, R27 ;  /* 0x0000001b00107202 */ /* 0x000fe20000000f00 */
[----:B------:R-:W-:Y:S01]  /*ec90*/  IMAD.MOV.U32 R17, RZ, RZ, R26 ;  /* 0x000000ffff117224 */ /* 0x000fe200078e001a */
[----:B------:R-:W-:Y:S01]  /*eca0*/  MOV R18, R25 ;  /* 0x0000001900127202 */ /* 0x000fe20000000f00 */
[----:B------:R-:W-:Y:S01]  /*ecb0*/  IMAD.MOV.U32 R19, RZ, RZ, R24 ;  /* 0x000000ffff137224 */ /* 0x000fe200078e0018 */
[----:B------:R-:W2:Y:S04]  /*ecc0*/  LDL.LU.64 R26, [R1+0x1990] ;  /* 0x00199000011a7983 */ /* 0x000ea80000300a00 */
[----:B------:R-:W2:Y:S04]  /*ecd0*/  LDL.LU.64 R24, [R1+0x1988] ;  /* 0x0019880001187983 */ /* 0x000ea80000300a00 */
[----:B------:R0:W-:Y:S02]  /*ece0*/  STL [R1+0x193c], R16 ;  /* 0x00193c1001007387 */ /* 0x0001e40000100800 */
[----:B0-----:R-:W-:-:S02]  /*ecf0*/  IMAD.MOV.U32 R16, RZ, RZ, R23 ;  /* 0x000000ffff107224 */ /* 0x001fc400078e0017 */
[----:B------:R-:W3:Y:S01]  /*ed00*/  LDL.LU R23, [R1+0x1980] ;  /* 0x0019800001177983 */ /* 0x000ee20000300800 */
[----:B------:R-:W-:-:S03]  /*ed10*/  MOV R0, R10 ;  /* 0x0000000a00007202 */ /* 0x000fc60000000f00 */
[----:B------:R0:W-:Y:S02]  /*ed20*/  STL [R1+0x1938], R17 ;  /* 0x0019381101007387 */ /* 0x0001e40000100800 */
[----:B0-----:R-:W-:Y:S02]  /*ed30*/  MOV R17, R0 ;  /* 0x0000000000117202 */ /* 0x001fe40000000f00 */
[----:B------:R-:W4:Y:S01]  /*ed40*/  LDL.LU R0, [R1+0x197c] ;  /* 0x00197c0001007983 */ /* 0x000f220000300800 */
[----:B------:R-:W-:Y:S01]  /*ed50*/  IMAD R2, R2, 0x110, RZ ;  /* 0x0000011002027824 */ /* 0x000fe200078e02ff */
[----:B------:R-:W-:Y:S01]  /*ed60*/  MOV R6, R8 ;  /* 0x0000000800067202 */ /* 0x000fe20000000f00 */
[----:B------:R-:W-:Y:S01]  /*ed70*/  IMAD.MOV.U32 R7, RZ, RZ, R9 ;  /* 0x000000ffff077224 */ /* 0x000fe200078e0009 */
[----:B------:R0:W-:Y:S02]  /*ed80*/  STL [R1+0x1934], R18 ;  /* 0x0019341201007387 */ /* 0x0001e40000100800 */
[----:B------:R-:W-:-:S02]  /*ed90*/  LOP3.LUT R2, R2, 0x10, R28, 0x78, !PT ;  /* 0x0000001002027812 */ /* 0x000fc400078e781c */
[----:B------:R1:W-:Y:S02]  /*eda0*/  STL [R1+0x1930], R19 ;  /* 0x0019301301007387 */ /* 0x0003e40000100800 */
[----:B------:R-:W-:Y:S01]  /*edb0*/  LOP3.LUT R2, R2, R29, RZ, 0xfc, !PT ;  /* 0x0000001d02027212 */ /* 0x000fe200078efcff */
[----:B------:R-:W-:Y:S01]  /*edc0*/  HMMA.16816.F32.BF16 R12, R12, R4, RZ ;  /* 0x000000040c0c723c */ /* 0x000fe200000418ff */
[----:B------:R-:W1:Y:S01]  /*edd0*/  LDSM.16.MT88.4 R8, [R3+0x80] ;  /* 0x000080000308783b */ /* 0x000e620000004200 */
[----:B0-----:R-:W-:Y:S01]  /*ede0*/  IMAD.MOV.U32 R18, RZ, RZ, R7 ;  /* 0x000000ffff127224 */ /* 0x001fe200078e0007 */
[----:B-1----:R-:W-:Y:S02]  /*edf0*/  MOV R19, R6 ;  /* 0x0000000600137202 */ /* 0x002fe40000000f00 */
[----:B------:R-:W-:-:S03]  /*ee00*/  LOP3.LUT R2, R2, 0x60, RZ, 0x3c, !PT ;  /* 0x0000006002027812 */ /* 0x000fc600078e3cff */
[-C--:B------:R-:W-:Y:S08]  /*ee10*/  HMMA.16816.F32.BF16 R8, R8, R4.reuse, RZ ;  /* 0x000000040808723c */ /* 0x080ff000000418ff */
[-C--:B---3--:R-:W-:Y:S11]  /*ee20*/  HMMA.16816.F32.BF16 R20, R20, R4.reuse, RZ ;  /* 0x000000041414723c */ /* 0x088ff600000418ff */
[----:B------:R-:W-:Y:S11]  /*ee30*/  @!UPT UIADD3 URZ, URZ, URZ, URZ ;  /* 0x0000003f3f3ff290 */ /* 0x000ff6000fffe03f */
[----:B------:R-:W-:Y:S02]  /*ee40*/  @!UPT UIADD3 URZ, URZ, URZ, URZ ;  /* 0x0000003f3f3ff290 */ /* 0x000fe4000fffe03f */
[----:B------:R-:W-:Y:S01]  /*ee50*/  IMAD.MOV.U32 R7, RZ, RZ, R20 ;  /* 0x000000ffff077224 */ /* 0x000fe200078e0014 */
[----:B------:R-:W-:Y:S01]  /*ee60*/  MOV R6, R21 ;  /* 0x0000001500067202 */ /* 0x000fe20000000f00 */
[----:B------:R-:W-:Y:S01]  /*ee70*/  IMAD.MOV.U32 R29, RZ, RZ, R22 ;  /* 0x000000ffff1d7224 */ /* 0x000fe200078e0016 */
[----:B------:R-:W-:Y:S01]  /*ee80*/  MOV R28, R23 ;  /* 0x00000017001c7202 */ /* 0x000fe20000000f00 */
[----:B------:R-:W-:Y:S01]  /*ee90*/  IMAD.MOV.U32 R20, RZ, RZ, R19 ;  /* 0x000000ffff147224 */ /* 0x000fe200078e0013 */
[----:B------:R-:W-:Y:S01]  /*eea0*/  MOV R21, R18 ;  /* 0x0000001200157202 */ /* 0x000fe20000000f00 */
[----:B------:R-:W-:Y:S01]  /*eeb0*/  IMAD.MOV.U32 R22, RZ, RZ, R17 ;  /* 0x000000ffff167224 */ /* 0x000fe200078e0011 */
[----:B------:R-:W-:Y:S02]  /*eec0*/  MOV R23, R16 ;  /* 0x0000001000177202 */ /* 0x000fe40000000f00 */
[----:B--2---:R-:W-:Y:S01]  /*eed0*/  HMMA.16816.F32.BF16 R16, R24, R4, RZ ;  /* 0x000000041810723c */ /* 0x004fe200000418ff */
[----:B------:R0:W-:Y:S04]  /*eee0*/  STL [R1+0x1944], R28 ;  /* 0x0019441c01007387 */ /* 0x0001e80000100800 */
[----:B------:R1:W-:Y:S01]  /*eef0*/  STL [R1+0x1940], R29 ;  /* 0x0019401d01007387 */ /* 0x0003e20000100800 */
[----:B0-----:R-:W-:Y:S01]  /*ef00*/  IMAD.MOV.U32 R28, RZ, RZ, R7 ;  /* 0x000000ffff1c7224 */ /* 0x001fe200078e0007 */
[----:B-1----:R-:W-:Y:S11]  /*ef10*/  MOV R29, R6 ;  /* 0x00000006001d7202 */ /* 0x002ff60000000f00 */
[----:B------:R-:W-:Y:S06]  /*ef20*/  @!UPT UIADD3 URZ, URZ, URZ, URZ ;  /* 0x0000003f3f3ff290 */ /* 0x000fec000fffe03f */
[----:B------:R-:W-:Y:S01]  /*ef30*/  MOV R7, R17 ;  /* 0x0000001100077202 */ /* 0x000fe20000000f00 */
[----:B------:R-:W-:Y:S01]  /*ef40*/  IMAD.MOV.U32 R25, RZ, RZ, R19 ;  /* 0x000000ffff197224 */ /* 0x000fe200078e0013 */
[----:B------:R-:W-:Y:S01]  /*ef50*/  MOV R24, R18 ;  /* 0x0000001200187202 */ /* 0x000fe20000000f00 */
[----:B------:R-:W-:Y:S01]  /*ef60*/  IMAD.MOV.U32 R6, RZ, RZ, R16 ;  /* 0x000000ffff067224 */ /* 0x000fe200078e0010 */
[----:B------:R-:W-:Y:S01]  /*ef70*/  MOV R19, R15 ;  /* 0x0000000f00137202 */ /* 0x000fe20000000f00 */
[----:B------:R-:W-:Y:S01]  /*ef80*/  IMAD.MOV.U32 R18, RZ, RZ, R14 ;  /* 0x000000ffff127224 */ /* 0x000fe200078e000e */
[----:B------:R-:W-:Y:S01]  /*ef90*/  MOV R17, R13 ;  /* 0x0000000d00117202 */ /* 0x000fe20000000f00 */
[----:B------:R-:W-:Y:S01]  /*efa0*/  STL [R1+0x194c], R7 ;  /* 0x00194c0701007387 */ /* 0x000fe20000100800 */
[----:B------:R-:W-:-:S03]  /*efb0*/  IMAD.MOV.U32 R16, RZ, RZ, R12 ;  /* 0x000000ffff107224 */ /* 0x000fc600078e000c */
[----:B------:R-:W-:Y:S04]  /*efc0*/  STL [R1+0x1948], R6 ;  /* 0x0019480601007387 */ /* 0x000fe80000100800 */
[----:B------:R0:W-:Y:S04]  /*efd0*/  STL [R1+0x195c], R19 ;  /* 0x00195c1301007387 */ /* 0x0001e80000100800 */
[----:B------:R1:W-:Y:S04]  /*efe0*/  STL [R1+0x1958], R18 ;  /* 0x0019581201007387 */ /* 0x0003e80000100800 */
[----:B------:R2:W-:Y:S01]  /*eff0*/  STL [R1+0x1954], R17 ;  /* 0x0019541101007387 */ /* 0x0005e20000100800 */
[----:B0-----:R-:W-:-:S03]  /*f000*/  MOV R19, R23 ;  /* 0x0000001700137202 */ /* 0x001fc60000000f00 */
[----:B------:R0:W-:Y:S01]  /*f010*/  STL [R1+0x1950], R16 ;  /* 0x0019501001007387 */ /* 0x0001e20000100800 */
[----:B-1----:R-:W-:Y:S01]  /*f020*/  IMAD.MOV.U32 R18, RZ, RZ, R22 ;  /* 0x000000ffff127224 */ /* 0x002fe200078e0016 */
[----:B------:R-:W-:Y:S01]  /*f030*/  MOV R13, R24 ;  /* 0x00000018000d7202 */ /* 0x000fe20000000f00 */
[----:B------:R-:W-:Y:S01]  /*f040*/  IMAD.MOV.U32 R12, RZ, RZ, R25 ;  /* 0x000000ffff0c7224 */ /* 0x000fe200078e0019 */
[----:B--2---:R-:W-:Y:S01]  /*f050*/  MOV R17, R21 ;  /* 0x0000001500117202 */ /* 0x004fe20000000f00 */
[----:B------:R-:W-:Y:S01]  /*f060*/  LDSM.16.MT88.4 R24, [R2+0x80] ;  /* 0x000080000218783b */ /* 0x000fe20000004200 */
[----:B0-----:R-:W-:-:S03]  /*f070*/  IMAD.MOV.U32 R16, RZ, RZ, R20 ;  /* 0x000000ffff107224 */ /* 0x001fc600078e0014 */
[----:B------:R-:W0:Y:S04]  /*f080*/  LDSM.16.MT88.4 R20, [R2] ;  /* 0x000000000214783b */ /* 0x000e280000004200 */
[----:B------:R-:W-:Y:S01]  /*f090*/  HMMA.16816.F32.BF16 R16, R16, R4, RZ ;  /* 0x000000041010723c */ /* 0x000fe200000418ff */
[----:B------:R-:W-:Y:S11]  /*f0a0*/  MOV R15, R28 ;  /* 0x0000001c000f7202 */ /* 0x000ff60000000f00 */
[----:B------:R-:W-:Y:S11]  /*f0b0*/  @!UPT UIADD3 URZ, URZ, URZ, URZ ;  /* 0x0000003f3f3ff290 */ /* 0x000ff6000fffe03f */
[----:B------:R-:W-:Y:S01]  /*f0c0*/  @!UPT UIADD3 URZ, URZ, URZ, URZ ;  /* 0x0000003f3f3ff290 */ /* 0x000fe2000fffe03f */
[----:B------:R-:W-:Y:S01]  /*f0d0*/  MOV R6, R17 ;  /* 0x0000001100067202 */ /* 0x000fe20000000f00 */
[----:B------:R-:W-:Y:S01]  /*f0e0*/  IMAD.MOV.U32 R7, RZ, RZ, R16 ;  /* 0x000000ffff077224 */ /* 0x000fe200078e0010 */
[----:B0-----:R0:W-:Y:S04]  /*f0f0*/  STL.64 [R1+0x1920], R22 ;  /* 0x0019201601007387 */ /* 0x0011e80000100a00 */
[----:B------:R1:W-:Y:S04]  /*f100*/  STL.64 [R1+0x1918], R20 ;  /* 0x0019181401007387 */ /* 0x0003e80000100a00 */
[----:B------:R-:W-:Y:S04]  /*f110*/  STL [R1+0x1970], R24 ;  /* 0x0019701801007387 */ /* 0x000fe80000100800 */
[----:B------:R-:W-:Y:S04]  /*f120*/  STL [R1+0x196c], R25 ;  /* 0x00196c1901007387 */ /* 0x000fe80000100800 */
[----:B------:R-:W-:Y:S04]  /*f130*/  STL [R1+0x1968], R26 ;  /* 0x0019681a01007387 */ /* 0x000fe80000100800 */
[----:B------:R-:W-:Y:S04]  /*f140*/  STL [R1+0x1964], R27 ;  /* 0x0019641b01007387 */ /* 0x000fe80000100800 */
[----:B------:R-:W-:Y:S04]  /*f150*/  STL [R1+0x1960], R2 ;  /* 0x0019600201007387 */ /* 0x000fe80000100800 */
[----:B------:R-:W-:Y:S04]  /*f160*/  STL [R1+0x1978], R6 ;  /* 0x0019780601007387 */ /* 0x000fe80000100800 */
[----:B------:R-:W-:Y:S04]  /*f170*/  STL [R1+0x1974], R7 ;  /* 0x0019740701007387 */ /* 0x000fe80000100800 */
[----:B------:R-:W-:Y:S04]  /*f180*/  STL.64 [R1+0x1880], R10 ;  /* 0x0018800a01007387 */ /* 0x000fe80000100a00 */
[----:B------:R-:W-:Y:S04]  /*f190*/  STL.64 [R1+0x1878], R8 ;  /* 0x0018780801007387 */ /* 0x000fe80000100a00 */
[----:B----4-:R-:W2:Y:S01]  /*f1a0*/  LDSM.16.MT88.4 R8, [R0+0x1000] ;  /* 0x001000000008783b */ /* 0x010ea20000004200 */
[----:B0-----:R-:W-:-:S03]  /*f1b0*/  MOV R22, R15 ;  /* 0x0000000f00167202 */ /* 0x001fc60000000f00 */
[----:B------:R-:W0:Y:S01]  /*f1c0*/  S2R R15, SR_TID.X ;  /* 0x00000000000f7919 */ /* 0x000e220000002100 */
[----:B------:R-:W-:Y:S01]  /*f1d0*/  IMAD.MOV.U32 R14, RZ, RZ, R29 ;  /* 0x000000ffff0e7224 */ /* 0x000fe200078e001d */
[----:B------:R-:W-:Y:S01]  /*f1e0*/  MOV R29, R19 ;  /* 0x00000013001d7202 */ /* 0x000fe20000000f00 */
[----:B------:R-:W-:Y:S01]  /*f1f0*/  IMAD.MOV.U32 R28, RZ, RZ, R18 ;  /* 0x000000ffff1c7224 */ /* 0x000fe200078e0012 */
[----:B-1----:R-:W-:Y:S01]  /*f200*/  MOV R20, R13 ;  /* 0x0000000d00147202 */ /* 0x002fe20000000f00 */
[----:B------:R-:W-:Y:S02]  /*f210*/  IMAD.MOV.U32 R21, RZ, RZ, R12 ;  /* 0x000000ffff157224 */ /* 0x000fe400078e000c */
[----:B------:R-:W-:Y:S01]  /*f220*/  IMAD.MOV.U32 R23, RZ, RZ, R14 ;  /* 0x000000ffff177224 */ /* 0x000fe200078e000e */
[C---:B0-----:R-:W-:Y:S02]  /*f230*/  LOP3.LUT R19, R15.reuse, 0x10, RZ, 0xc0, !PT ;  /* 0x000000100f137812 */ /* 0x041fe400078ec0ff */
[----:B------:R-:W-:-:S02]  /*f240*/  SHF.L.U32 R18, R15, 0x1, RZ ;  /* 0x000000010f127819 */ /* 0x000fc400000006ff */
[----:B------:R-:W-:Y:S01]  /*f250*/  LOP3.LUT R17, R15, 0x7, RZ, 0xc0, !PT ;  /* 0x000000070f117812 */ /* 0x000fe200078ec0ff */
[----:B--2---:R-:W-:Y:S01]  /*f260*/  IMAD.MOV.U32 R15, RZ, RZ, R8 ;  /* 0x000000ffff0f7224 */ /* 0x004fe200078e0008 */
[----:B------:R-:W-:Y:S01]  /*f270*/  MOV R14, R9 ;  /* 0x00000009000e7202 */ /* 0x000fe20000000f00 */
[----:B------:R-:W-:Y:S01]  /*f280*/  IMAD.MOV.U32 R13, RZ, RZ, R10 ;  /* 0x000000ffff0d7224 */ /* 0x000fe200078e000a */
[----:B------:R-:W-:Y:S02]  /*f290*/  MOV R12, R11 ;  /* 0x0000000b000c7202 */ /* 0x000fe40000000f00 */
[----:B------:R-:W0:Y:S01]  /*f2a0*/  LDSM.16.MT88.4 R8, [R0+0x1080] ;  /* 0x001080000008783b */ /* 0x000e220000004200 */
[----:B------:R-:W-:Y:S02]  /*f2b0*/  IMAD R24, R17, 0x110, RZ ;  /* 0x0000011011187824 */ /* 0x000fe400078e02ff */
[----:B------:R-:W-:-:S03]  /*f2c0*/  IMAD.SHL.U32 R19, R19, 0x80, RZ ;  /* 0x0000008013137824 */ /* 0x000fc600078e00ff */
[----:B------:R-:W-:-:S04]  /*f2d0*/  LOP3.LUT R24, R24, 0x10, R18, 0x78, !PT ;  /* 0x0000001018187812 */ /* 0x000fc800078e7812 */
[----:B------:R-:W-:-:S04]  /*f2e0*/  LOP3.LUT R24, R24, R19, RZ, 0xfc, !PT ;  /* 0x0000001318187212 */ /* 0x000fc800078efcff */
[----:B------:R-:W-:Y:S01]  /*f2f0*/  LOP3.LUT R24, R24, 0x20, RZ, 0x3c, !PT ;  /* 0x0000002018187812 */ /* 0x000fe200078e3cff */
[----:B0-----:R-:W-:Y:S01]  /*f300*/  IMAD.MOV.U32 R2, RZ, RZ, R11 ;  /* 0x000000ffff027224 */ /* 0x001fe200078e000b */
[----:B------:R-:W-:Y:S01]  /*f310*/  MOV R18, R8 ;  /* 0x0000000800127202 */ /* 0x000fe20000000f00 */
[----:B------:R-:W-:Y:S01]  /*f320*/  IMAD.MOV.U32 R17, RZ, RZ, R9 ;  /* 0x000000ffff117224 */ /* 0x000fe200078e0009 */
[----:B------:R-:W-:Y:S02]  /*f330*/  MOV R16, R10 ;  /* 0x0000000a00107202 */ /* 0x000fe40000000f00 */
[----:B------:R-:W0:Y:S04]  /*f340*/  LDSM.16.MT88.4 R8, [R24+0x1000] ;  /* 0x001000001808783b */ /* 0x000e280000004200 */
[----:B------:R1:W-:Y:S02]  /*f350*/  STL [R1+0x1870], R0 ;  /* 0x0018700001007387 */ /* 0x0003e40000100800 */
[----:B-1----:R-:W-:Y:S01]  /*f360*/  IMAD.MOV.U32 R0, RZ, RZ, R2 ;  /* 0x000000ffff007224 */ /* 0x002fe200078e0002 */
[----:B0-----:R-:W-:Y:S01]  /*f370*/  MOV R26, R8 ;  /* 0x00000008001a7202 */ /* 0x001fe20000000f00 */
[----:B------:R-:W-:Y:S01]  /*f380*/  IMAD.MOV.U32 R27, RZ, RZ, R9 ;  /* 0x000000ffff1b7224 */ /* 0x000fe200078e0009 */
[----:B------:R-:W-:Y:S01]  /*f390*/  MOV R2, R10 ;  /* 0x0000000a00027202 */ /* 0x000fe20000000f00 */
[----:B------:R-:W-:-:S02]  /*f3a0*/  IMAD.MOV.U32 R19, RZ, RZ, R11 ;  /* 0x000000ffff137224 */ /* 0x000fc400078e000b */
[----:B------:R-:W0:Y:S02]  /*f3b0*/  LDSM.16.MT88.4 R8, [R24+0x1080] ;  /* 0x001080001808783b */ /* 0x000e240000004200 */
[----:B0-----:R-:W-:Y:S01]  /*f3c0*/  MOV R6, R8 ;  /* 0x0000000800067202 */ /* 0x001fe20000000f00 */
[----:B------:R-:W-:Y:S01]  /*f3d0*/  IMAD.MOV.U32 R7, RZ, RZ, R9 ;  /* 0x000000ffff077224 */ /* 0x000fe200078e0009 */
[----:B------:R-:W-:Y:S01]  /*f3e0*/  MOV R24, R10 ;  /* 0x0000000a00187202 */ /* 0x000fe20000000f00 */
[----:B------:R-:W-:Y:S02]  /*f3f0*/  IMAD.MOV.U32 R25, RZ, RZ, R11 ;  /* 0x000000ffff197224 */ /* 0x000fe400078e000b */
[----:B------:R-:W0:Y:S04]  /*f400*/  LDSM.16.MT88.4 R8, [R3+0x1000] ;  /* 0x001000000308783b */ /* 0x000e280000004200 */
[----:B0-----:R-:W-:Y:S04]  /*f410*/  STL.64 [R1+0x18a0], R10 ;  /* 0x0018a00a01007387 */ /* 0x001fe80000100a00 */
[----:B------:R0:W-:Y:S02]  /*f420*/  STL.64 [R1+0x1898], R8 ;  /* 0x0018980801007387 */ /* 0x0001e40000100a00 */
[----:B0-----:R-:W-:Y:S01]  /*f430*/  MOV R8, R6 ;  /* 0x0000000600087202 */ /* 0x001fe20000000f00 */
[----:B------:R-:W-:Y:S01]  /*f440*/  IMAD.MOV.U32 R9, RZ, RZ, R7 ;  /* 0x000000ffff097224 */ /* 0x000fe200078e0007 */
[----:B------:R-:W2:Y:S04]  /*f450*/  LDL.LU R6, [R1+0x1978] ;  /* 0x0019780001067983 */ /* 0x000ea80000300800 */
[----:B------:R-:W3:Y:S01]  /*f460*/  LDL.LU R7, [R1+0x1974] ;  /* 0x0019740001077983 */ /* 0x000ee20000300800 */
[----:B------:R-:W-:Y:S01]  /*f470*/  MOV R10, R24 ;  /* 0x00000018000a7202 */ /* 0x000fe20000000f00 */
[----:B------:R-:W-:-:S02]  /*f480*/  IMAD.MOV.U32 R11, RZ, RZ, R25 ;  /* 0x000000ffff0b7224 */ /* 0x000fc400078e0019 */
[----:B------:R-:W4:Y:S04]  /*f490*/  LDL.LU R24, [R1+0x1970] ;  /* 0x0019700001187983 */ /* 0x000f280000300800 */
[----:B------:R-:W4:Y:S04]  /*f4a0*/  LDL.LU R25, [R1+0x196c] ;  /* 0x00196c0001197983 */ /* 0x000f280000300800 */
[----:B------:R0:W-:Y:S04]  /*f4b0*/  STL.64 [R1+0x18c0], R10 ;  /* 0x0018c00a01007387 */ /* 0x0001e80000100a00 */
[----:B------:R1:W-:Y:S01]  /*f4c0*/  STL.64 [R1+0x18b8], R8 ;  /* 0x0018b80801007387 */ /* 0x0003e20000100a00 */
[----:B0-----:R-:W-:Y:S01]  /*f4d0*/  MOV R10, R2 ;  /* 0x00000002000a7202 */ /* 0x001fe20000000f00 */
[----:B------:R-:W-:Y:S01]  /*f4e0*/  IMAD.MOV.U32 R11, RZ, RZ, R19 ;  /* 0x000000ffff0b7224 */ /* 0x000fe200078e0013 */
[----:B-1----:R-:W-:Y:S01]  /*f4f0*/  MOV R8, R26 ;  /* 0x0000001a00087202 */ /* 0x002fe20000000f00 */
[----:B------:R-:W-:Y:S01]  /*f500*/  IMAD.MOV.U32 R9, RZ, RZ, R27 ;  /* 0x000000ffff097224 */ /* 0x000fe200078e001b */
[----:B------:R-:W4:Y:S04]  /*f510*/  LDL.LU R26, [R1+0x1968] ;  /* 0x00196800011a7983 */ /* 0x000f280000300800 */
[----:B------:R-:W4:Y:S04]  /*f520*/  LDL.LU R27, [R1+0x1964] ;  /* 0x00196400011b7983 */ /* 0x000f280000300800 */
        /* <DEDUP_REMOVED lines=16> */
[----:B------:R-:W-:-:S02]  /*f630*/  IMAD.MOV.U32 R9, RZ, RZ, R14 ;  /* 0x000000ffff097224 */ /* 0x000fc400078e000e */
[----:B------:R-:W0:Y:S04]  /*f640*/  LDSM.16.MT88.4 R12, [R3+0x1080] ;  /* 0x00108000030c783b */ /* 0x000e280000004200 */
[----:B0-----:R-:W-:Y:S04]  /*f650*/  STL.64 [R1+0x1890], R14 ;  /* 0x0018900e01007387 */ /* 0x001fe80000100a00 */
[----:B------:R2:W-:Y:S02]  /*f660*/  STL.64 [R1+0x1888], R12 ;  /* 0x0018880c01007387 */ /* 0x0005e40000100a00 */
[----:B--2---:R-:W-:Y:S01]  /*f670*/  IMAD.MOV.U32 R13, RZ, RZ, R6 ;  /* 0x000000ffff0d7224 */ /* 0x004fe200078e0006 */
[----:B---3--:R-:W-:-:S02]  /*f680*/  MOV R12, R7 ;  /* 0x00000007000c7202 */ /* 0x008fc40000000f00 */
[----:B------:R-:W2:Y:S04]  /*f690*/  LDL.LU R7, [R1+0x194c] ;  /* 0x00194c0001077983 */ /* 0x000ea80000300800 */
[----:B------:R-:W3:Y:S01]  /*f6a0*/  LDL.LU R6, [R1+0x1948] ;  /* 0x0019480001067983 */ /* 0x000ee20000300800 */
[----:B------:R-:W-:Y:S01]  /*f6b0*/  MOV R14, R28 ;  /* 0x0000001c000e7202 */ /* 0x000fe20000000f00 */
[----:B------:R-:W-:Y:S02]  /*f6c0*/  IMAD.MOV.U32 R15, RZ, RZ, R29 ;  /* 0x000000ffff0f7224 */ /* 0x000fe400078e001d */
[----:B------:R-:W3:Y:S04]  /*f6d0*/  LDL.LU R28, [R1+0x1944] ;  /* 0x00194400011c7983 */ /* 0x000ee80000300800 */
[----:B------:R-:W3:Y:S04]  /*f6e0*/  LDL.LU R29, [R1+0x1940] ;  /* 0x00194000011d7983 */ /* 0x000ee80000300800 */
[----:B------:R4:W-:Y:S04]  /*f6f0*/  STL.64 [R1+0x18b0], R14 ;  /* 0x0018b00e01007387 */ /* 0x0009e80000100a00 */
[----:B------:R0:W-:Y:S01]  /*f700*/  STL.64 [R1+0x18a8], R12 ;  /* 0x0018a80c01007387 */ /* 0x0001e20000100a00 */
[----:B----4-:R-:W-:Y:S01]  /*f710*/  IMAD.MOV.U32 R15, RZ, RZ, R19 ;  /* 0x000000ffff0f7224 */ /* 0x010fe200078e0013 */
[----:B------:R-:W-:Y:S01]  /*f720*/  MOV R14, R18 ;  /* 0x00000012000e7202 */ /* 0x000fe20000000f00 */
[----:B0-----:R-:W-:Y:S01]  /*f730*/  IMAD.MOV.U32 R13, RZ, RZ, R17 ;  /* 0x000000ffff0d7224 */ /* 0x001fe200078e0011 */
[----:B------:R-:W-:-:S02]  /*f740*/  MOV R12, R16 ;  /* 0x00000010000c7202 */ /* 0x000fc40000000f00 */
[----:B------:R-:W4:Y:S04]  /*f750*/  LDL.LU R16, [R1+0x193c] ;  /* 0x00193c0001107983 */ /* 0x000f280000300800 */
[----:B------:R-:W4:Y:S04]  /*f760*/  LDL.LU R17, [R1+0x1938] ;  /* 0x0019380001117983 */ /* 0x000f280000300800 */
[----:B------:R-:W4:Y:S04]  /*f770*/  LDL.LU R18, [R1+0x1934] ;  /* 0x0019340001127983 */ /* 0x000f280000300800 */
[----:B------:R-:W4:Y:S04]  /*f780*/  LDL.LU R19, [R1+0x1930] ;  /* 0x0019300001137983 */ /* 0x000f280000300800 */
[----:B------:R-:W-:Y:S04]  /*f790*/  STL.64 [R1+0x18d0], R14 ;  /* 0x0018d00e01007387 */ /* 0x000fe80000100a00 */
[----:B------:R2:W-:Y:S02]  /*f7a0*/  STL.64 [R1+0x18c8], R12 ;  /* 0x0018c80c01007387 */ /* 0x0005e40000100a00 */
[----:B--2---:R-:W-:Y:S01]  /*f7b0*/  IMAD.MOV.U32 R13, RZ, RZ, R7 ;  /* 0x000000ffff0d7224 */ /* 0x004fe200078e0007 */
[----:B---3--:R-:W-:-:S02]  /*f7c0*/  MOV R12, R6 ;  /* 0x00000006000c7202 */ /* 0x008fc40000000f00 */
[----:B------:R-:W2:Y:S04]  /*f7d0*/  LDL.LU R6, [R1+0x192c] ;  /* 0x00192c0001067983 */ /* 0x000ea80000300800 */
[----:B------:R-:W2:Y:S01]  /*f7e0*/  LDL.LU R7, [R1+0x1928] ;  /* 0x0019280001077983 */ /* 0x000ea20000300800 */
[----:B------:R-:W-:Y:S01]  /*f7f0*/  MOV R14, R20 ;  /* 0x00000014000e7202 */ /* 0x000fe20000000f00 */
[----:B------:R-:W-:-:S05]  /*f800*/  IMAD.MOV.U32 R15, RZ, RZ, R21 ;  /* 0x000000ffff0f7224 */ /* 0x000fca00078e0015 */
[----:B------:R-:W-:Y:S04]  /*f810*/  STL.64 [R1+0x18f0], R14 ;  /* 0x0018f00e01007387 */ /* 0x000fe80000100a00 */
[----:B------:R0:W-:Y:S02]  /*f820*/  STL.64 [R1+0x18e8], R12 ;  /* 0x0018e80c01007387 */ /* 0x0001e40000100a00 */
[----:B0-----:R-:W-:Y:S01]  /*f830*/  MOV R12, R22 ;  /* 0x00000016000c7202 */ /* 0x001fe20000000f00 */
[----:B------:R-:W-:Y:S02]  /*f840*/  IMAD.MOV.U32 R13, RZ, RZ, R23 ;  /* 0x000000ffff0d7224 */ /* 0x000fe400078e0017 */
[----:B------:R-:W0:Y:S01]  /*f850*/  LDSM.16.MT88.4 R20, [R2+0x1080] ;  /* 0x001080000214783b */ /* 0x000e220000004200 */
[----:B------:R-:W-:Y:S01]  /*f860*/  MOV R14, R29 ;  /* 0x0000001d000e7202 */ /* 0x000fe20000000f00 */
[----:B------:R-:W-:-:S05]  /*f870*/  IMAD.MOV.U32 R15, RZ, RZ, R28 ;  /* 0x000000ffff0f7224 */ /* 0x000fca00078e001c */
[----:B------:R4:W-:Y:S04]  /*f880*/  STL.64 [R1+0x1910], R14 ;  /* 0x0019100e01007387 */ /* 0x0009e80000100a00 */
[----:B------:R1:W-:Y:S01]  /*f890*/  STL.64 [R1+0x1908], R12 ;  /* 0x0019080c01007387 */ /* 0x0003e20000100a00 */
[----:B----4-:R-:W-:Y:S01]  /*f8a0*/  IMAD.MOV.U32 R15, RZ, RZ, R16 ;  /* 0x000000ffff0f7224 */ /* 0x010fe200078e0010 */
[----:B------:R-:W-:Y:S01]  /*f8b0*/  MOV R14, R17 ;  /* 0x00000011000e7202 */ /* 0x000fe20000000f00 */
[----:B-1----:R-:W-:Y:S01]  /*f8c0*/  IMAD.MOV.U32 R13, RZ, RZ, R18 ;  /* 0x000000ffff0d7224 */ /* 0x002fe200078e0012 */
[----:B------:R-:W-:Y:S01]  /*f8d0*/  MOV R12, R19 ;  /* 0x00000013000c7202 */ /* 0x000fe20000000f00 */
[----:B------:R-:W-:Y:S01]  /*f8e0*/  STL [R1+0x184c], R3 ;  /* 0x00184c0301007387 */ /* 0x000fe20000100800 */
[----:B0-----:R-:W-:-:S03]  /*f8f0*/  MOV R0, R23 ;  /* 0x0000001700007202 */ /* 0x001fc60000000f00 */
[----:B------:R-:W-:Y:S04]  /*f900*/  STL.64 [R1+0x80], R20 ;  /* 0x0000801401007387 */ /* 0x000fe80000100a00 */
[----:B------:R0:W-:Y:S04]  /*f910*/  STL [R1+0x88], R22 ;  /* 0x0000881601007387 */ /* 0x0001e80000100800 */
[----:B------:R-:W1:Y:S04]  /*f920*/  LDSM.16.MT88.4 R16, [R2+0x1000] ;  /* 0x001000000210783b */ /* 0x000e680000004200 */
[----:B0-----:R-:W3:Y:S04]  /*f930*/  LDL.LU.64 R22, [R1+0x1920] ;  /* 0x0019200001167983 */ /* 0x001ee80000300a00 */
[----:B------:R-:W3:Y:S04]  /*f940*/  LDL.LU.64 R20, [R1+0x1918] ;  /* 0x0019180001147983 */ /* 0x000ee80000300a00 */
[----:B------:R-:W-:Y:S04]  /*f950*/  STL [R1+0x1874], R0 ;  /* 0x0018740001007387 */ /* 0x000fe80000100800 */
[----:B------:R-:W-:Y:S01]  /*f960*/  STL [R1+0x1840], R2 ;  /* 0x0018400201007387 */ /* 0x000fe20000100800 */
[-C--:B--2---:R-:W-:Y:S03]  /*f970*/  HMMA.16816.F32.BF16 R8, R8, R6.reuse, R12 ;  /* 0x000000060808723c */ /* 0x084fe6000004180c */
[----:B------:R-:W2:Y:S04]  /*f980*/  LDL.LU.64 R14, [R1+0x1910] ;  /* 0x00191000010e7983 */ /* 0x000ea80000300a00 */
[----:B------:R-:W2:Y:S11]  /*f990*/  LDL.LU.64 R12, [R1+0x1908] ;  /* 0x00190800010c7983 */ /* 0x000eb60000300a00 */
[----:B------:R-:W-:Y:S05]  /*f9a0*/  @!UPT UIADD3 URZ, URZ, URZ, URZ ;  /* 0x0000003f3f3ff290 */ /* 0x000fea000fffe03f */
[----:B------:R0:W-:Y:S01]  /*f9b0*/  STL.64 [R1+0xb0], R8 ;  /* 0x0000b00801007387 */ /* 0x0001e20000100a00 */
[----:B------:R-:W-:Y:S01]  /*f9c0*/  IMAD.MOV.U32 R29, RZ, RZ, R10 ;  /* 0x000000ffff1d7224 */ /* 0x000fe200078e000a */
[----:B------:R-:W-:Y:S02]  /*f9d0*/  MOV R28, R11 ;  /* 0x0000000b001c7202 */ /* 0x000fe40000000f00 */
[----:B------:R-:W2:Y:S04]  /*f9e0*/  LDL.LU.64 R10, [R1+0x1900] ;  /* 0x00190000010a7983 */ /* 0x000ea80000300a00 */
[----:B0-----:R-:W2:Y:S04]  /*f9f0*/  LDL.LU.64 R8, [R1+0x18f8] ;  /* 0x0018f80001087983 */ /* 0x001ea80000300a00 */
[----:B------:R-:W-:Y:S04]  /*fa00*/  STL [R1+0x1848], R28 ;  /* 0x0018481c01007387 */ /* 0x000fe80000100800 */
[----:B------:R-:W-:Y:S01]  /*fa10*/  STL [R1+0x1844], R29 ;  /* 0x0018441d01007387 */ /* 0x000fe20000100800 */
[----:B--2---:R-:W-:Y:S03]  /*fa20*/  HMMA.16816.F32.BF16 R8, R8, R6, R12 ;  /* 0x000000060808723c */ /* 0x004fe6000004180c */
[----:B------:R-:W2:Y:S04]  /*fa30*/  LDL.LU.64 R14, [R1+0x18f0] ;  /* 0x0018f000010e7983 */ /* 0x000ea80000300a00 */
[----:B------:R-:W2:Y:S11]  /*fa40*/  LDL.LU.64 R12, [R1+0x18e8] ;  /* 0x0018e800010c7983 */ /* 0x000eb60000300a00 */
[----:B------:R-:W-:Y:S05]  /*fa50*/  @!UPT UIADD3 URZ, URZ, URZ, URZ ;  /* 0x0000003f3f3ff290 */ /* 0x000fea000fffe03f */
[----:B------:R-:W-:Y:S01]  /*fa60*/  STL.64 [R1+0xa0], R8 ;  /* 0x0000a00801007387 */ /* 0x000fe20000100a00 */
[----:B------:R-:W-:-:S03]  /*fa70*/  IMAD.MOV.U32 R2, RZ, RZ, R11 ;  /* 0x000000ffff027224 */ /* 0x000fc600078e000b */
[----:B------:R0:W-:Y:S04]  /*fa80*/  STL [R1+0xa8], R10 ;  /* 0x0000a80a01007387 */ /* 0x0001e80000100800 */
[----:B0-----:R-:W2:Y:S04]  /*fa90*/  LDL.LU.64 R10, [R1+0x18e0] ;  /* 0x0018e000010a7983 */ /* 0x001ea80000300a00 */
[----:B------:R-:W2:Y:S04]  /*faa0*/  LDL.LU.64 R8, [R1+0x18d8] ;  /* 0x0018d80001087983 */ /* 0x000ea80000300a00 */
[----:B------:R-:W-:Y:S01]  /*fab0*/  STL [R1+0x1850], R2 ;  /* 0x0018500201007387 */ /* 0x000fe20000100800 */
[----:B--2---:R-:W-:Y:S03]  /*fac0*/  HMMA.16816.F32.BF16 R8, R8, R6, R12 ;  /* 0x000000060808723c */ /* 0x004fe6000004180c */
[----:B------:R-:W2:Y:S04]  /*fad0*/  LDL.LU.64 R14, [R1+0x18d0] ;  /* 0x0018d000010e7983 */ /* 0x000ea80000300a00 */
[----:B------:R-:W2:Y:S11]  /*fae0*/  LDL.LU.64 R12, [R1+0x18c8] ;  /* 0x0018c800010c7983 */ /* 0x000eb60000300a00 */
[----:B------:R-:W-:Y:S05]  /*faf0*/  @!UPT UIADD3 URZ, URZ, URZ, URZ ;  /* 0x0000003f3f3ff290 */ /* 0x000fea000fffe03f */
[----:B------:R0:W-:Y:S01]  /*fb00*/  STL [R1+0x90], R8 ;  /* 0x0000900801007387 */ /* 0x0001e20000100800 */
[----:B------:R-:W-:Y:S01]  /*fb10*/  MOV R0, R11 ;  /* 0x0000000b00007202 */ /* 0x000fe20000000f00 */
[----:B------:R-:W-:Y:S01]  /*fb20*/  IMAD.MOV.U32 R28, RZ, RZ, R9 ;  /* 0x000000ffff1c7224 */ /* 0x000fe200078e0009 */
[----:B------:R-:W-:Y:S02]  /*fb30*/  MOV R29, R10 ;  /* 0x0000000a001d7202 */ /* 0x000fe40000000f00 */
[----:B------:R-:W2:Y:S04]  /*fb40*/  LDL.LU.64 R10, [R1+0x18c0] ;  /* 0x0018c000010a7983 */ /* 0x000ea80000300a00 */
[----:B0-----:R-:W2:Y:S01]  /*fb50*/  LDL.LU.64 R8, [R1+0x18b8] ;  /* 0x0018b80001087983 */ /* 0x001ea20000300a00 */
[-C--:B---3--:R-:W-:Y:S03]  /*fb60*/  HMMA.16816.F32.BF16 R20, R20, R4.reuse, RZ ;  /* 0x000000041414723c */ /* 0x088fe600000418ff */
[----:B------:R0:W-:Y:S04]  /*fb70*/  STL [R1+0x1858], R29 ;  /* 0x0018581d01007387 */ /* 0x0001e80000100800 */
[----:B------:R3:W-:Y:S01]  /*fb80*/  STL [R1+0x1854], R28 ;  /* 0x0018541c01007387 */ /* 0x0007e20000100800 */
[----:B------:R-:W-:Y:S08]  /*fb90*/  HMMA.16816.F32.BF16 R24, R24, R4, RZ ;  /* 0x000000041818723c */ /* 0x000ff000000418ff */
[-C--:B--2---:R-:W-:Y:S01]  /*fba0*/  HMMA.16816.F32.BF16 R8, R8, R6.reuse, R12 ;  /* 0x000000060808723c */ /* 0x084fe2000004180c */
[----:B------:R-:W2:Y:S04]  /*fbb0*/  LDL.LU.64 R14, [R1+0x18b0] ;  /* 0x0018b000010e7983 */ /* 0x000ea80000300a00 */
[----:B------:R-:W2:Y:S11]  /*fbc0*/  LDL.LU.64 R12, [R1+0x18a8] ;  /* 0x0018a800010c7983 */ /* 0x000eb60000300a00 */
[----:B------:R-:W-:Y:S08]  /*fbd0*/  @!UPT UIADD3 URZ, URZ, URZ, URZ ;  /* 0x0000003f3f3ff290 */ /* 0x000ff0000fffe03f */
[----:B------:R-:W-:Y:S01]  /*fbe0*/  MOV R4, R10 ;  /* 0x0000000a00047202 */ /* 0x000fe20000000f00 */
[----:B------:R-:W-:Y:S01]  /*fbf0*/  IMAD.MOV.U32 R5, RZ, RZ, R9 ;  /* 0x000000ffff057224 */ /* 0x000fe200078e0009 */
[----:B------:R-:W-:Y:S01]  /*fc00*/  MOV R2, R11 ;  /* 0x0000000b00027202 */ /* 0x000fe20000000f00 */
[----:B------:R-:W-:Y:S01]  /*fc10*/  IMAD.MOV.U32 R3, RZ, RZ, R8 ;  /* 0x000000ffff037224 */ /* 0x000fe200078e0008 */
[----:B------:R-:W2:Y:S04]  /*fc20*/  LDL.LU.64 R10, [R1+0x18a0] ;  /* 0x0018a000010a7983 */ /* 0x000ea80000300a00 */
[----:B------:R-:W2:Y:S02]  /*fc30*/  LDL.LU.64 R8, [R1+0x1898] ;  /* 0x0018980001087983 */ /* 0x000ea40000300a00 */
[-C--:B--2---:R-:W-:Y:S02]  /*fc40*/  HMMA.16816.F32.BF16 R8, R8, R6.reuse, R12 ;  /* 0x000000060808723c */ /* 0x084fe4000004180c */
[----:B------:R-:W2:Y:S04]  /*fc50*/  LDL.LU.64 R14, [R1+0x1890] ;  /* 0x00189000010e7983 */ /* 0x000ea80000300a00 */
[----:B------:R-:W2:Y:S11]  /*fc60*/  LDL.LU.64 R12, [R1+0x1888] ;  /* 0x00188800010c7983 */ /* 0x000eb60000300a00 */
[----:B------:R-:W-:Y:S06]  /*fc70*/  @!UPT UIADD3 URZ, URZ, URZ, URZ ;  /* 0x0000003f3f3ff290 */ /* 0x000fec000fffe03f */
[----:B------:R4:W-:Y:S01]  /*fc80*/  STL.64 [R1+0x60], R8 ;  /* 0x0000600801007387 */ /* 0x0009e20000100a00 */
[----:B0-----:R-:W-:Y:S01]  /*fc90*/  IMAD.MOV.U32 R29, RZ, RZ, R10 ;  /* 0x000000ffff1d7224 */ /* 0x001fe200078e000a */
[----:B---3--:R-:W-:Y:S02]  /*fca0*/  MOV R28, R11 ;  /* 0x0000000b001c7202 */ /* 0x008fe40000000f00 */
[----:B------:R-:W2:Y:S04]  /*fcb0*/  LDL.LU.64 R10, [R1+0x1880] ;  /* 0x00188000010a7983 */ /* 0x000ea80000300a00 */
[----:B----4-:R-:W2:Y:S01]  /*fcc0*/  LDL.LU.64 R8, [R1+0x1878] ;  /* 0x0018780001087983 */ /* 0x010ea20000300a00 */
[-C--:B-1----:R-:W-:Y:S08]  /*fcd0*/  HMMA.16816.F32.BF16 R16, R16, R6.reuse, R20 ;  /* 0x000000061010723c */ /* 0x082ff00000041814 */
[----:B--2---:R-:W-:Y:S07]  /*fce0*/  HMMA.16816.F32.BF16 R12, R12, R6, R8 ;  /* 0x000000060c0c723c */ /* 0x004fee0000041808 */
[----:B------:R-:W-:-:S02]  /*fcf0*/  IMAD.MOV.U32 R8, RZ, RZ, R0 ;  /* 0x000000ffff087224 */ /* 0x000fc400078e0000 */
[----:B------:R-:W2:Y:S07]  /*fd00*/  LDL.LU R0, [R1+0x1874] ;  /* 0x0018740001007983 */ /* 0x000eae0000300800 */
[----:B------:R-:W-:Y:S01]  /*fd10*/  MOV R10, R16 ;  /* 0x00000010000a7202 */ /* 0x000fe20000000f00 */
[----:B------:R-:W-:Y:S02]  /*fd20*/  IMAD.MOV.U32 R9, RZ, RZ, R17 ;  /* 0x000000ffff097224 */ /* 0x000fe400078e0011 */
[----:B------:R-:W-:-:S04]  /*fd30*/  IMAD.MOV.U32 R11, RZ, RZ, R19 ;  /* 0x000000ffff0b7224 */ /* 0x000fc800078e0013 */
[----:B------:R0:W-:Y:S04]  /*fd40*/  STL.64 [R1+0x50], R12 ;  /* 0x0000500c01007387 */ /* 0x0001e80000100a00 */
[----:B------:R-:W-:Y:S04]  /*fd50*/  STL.64 [R1+0x58], R14 ;  /* 0x0000580e01007387 */ /* 0x000fe80000100a00 */
[----:B------:R-:W3:Y:S01]  /*fd60*/  LDL.LU R16, [R1+0x80] ;  /* 0x0000800001107983 */ /* 0x000ee20000300800 */
[----:B0-----:R-:W-:-:S03]  /*fd70*/  MOV R12, R18 ;  /* 0x00000012000c7202 */ /* 0x001fc60000000f00 */
[----:B------:R-:W3:Y:S04]  /*fd80*/  LDL.LU R17, [R1+0x84] ;  /* 0x0000840001117983 */ /* 0x000ee80000300800 */
[----:B------:R-:W3:Y:S01]  /*fd90*/  LDL.LU R18, [R1+0x88] ;  /* 0x0000880001127983 */ /* 0x000ee20000300800 */
[----:B------:R-:W-:Y:S01]  /*fda0*/  IMAD.MOV.U32 R23, RZ, RZ, R8 ;  /* 0x000000ffff177224 */ /* 0x000fe200078e0008 */
[----:B--2---:R-:W-:Y:S02]  /*fdb0*/  MOV R19, R0 ;  /* 0x0000000000137202 */ /* 0x004fe40000000f00 */
[----:B------:R-:W2:Y:S04]  /*fdc0*/  LDL.LU R0, [R1+0x1870] ;  /* 0x0018700001007983 */ /* 0x000ea80000300800 */
[----:B------:R-:W4:Y:S01]  /*fdd0*/  LDL R8, [R1+0xd20] ;  /* 0x000d200001087983 */ /* 0x000f220000100800 */
[----:B------:R-:W-:Y:S01]  /*fde0*/  MOV R20, R5 ;  /* 0x0000000500147202 */ /* 0x000fe20000000f00 */
[----:B------:R-:W-:-:S02]  /*fdf0*/  IMAD.MOV.U32 R22, RZ, RZ, R4 ;  /* 0x000000ffff167224 */ /* 0x000fc400078e0004 */
[----:B---3--:R-:W-:Y:S11]  /*fe00*/  HMMA.16816.F32.BF16 R4, R16, R6, R24 ;  /* 0x000000061004723c */ /* 0x008ff60000041818 */
[----:B------:R-:W-:Y:S11]  /*fe10*/  @!UPT UIADD3 URZ, URZ, URZ, URZ ;  /* 0x0000003f3f3ff290 */ /* 0x000ff6000fffe03f */
[----:B------:R-:W-:Y:S01]  /*fe20*/  @!UPT UIADD3 URZ, URZ, URZ, URZ ;  /* 0x0000003f3f3ff290 */ /* 0x000fe2000fffe03f */
[----:B------:R0:W-:Y:S04]  /*fe30*/  STL.64 [R1+0x1790], R6 ;  /* 0x0017900601007387 */ /* 0x0001e80000100a00 */
[----:B------:R1:W-:Y:S01]  /*fe40*/  STL.64 [R1+0x1788], R4 ;  /* 0x0017880401007387 */ /* 0x0003e20000100a00 */
[----:B0-----:R-:W-:Y:S01]  /*fe50*/  MOV R6, R12 ;  /* 0x0000000c00067202 */ /* 0x001fe20000000f00 */
[----:B------:R-:W-:Y:S01]  /*fe60*/  IMAD.MOV.U32 R7, RZ, RZ, R11 ;  /* 0x000000ffff077224 */ /* 0x000fe200078e000b */
[----:B-1----:R-:W-:Y:S01]  /*fe70*/  MOV R4, R10 ;  /* 0x0000000a00047202 */ /* 0x002fe20000000f00 */
[----:B------:R-:W-:-:S03]  /*fe80*/  IMAD.MOV.U32 R5, RZ, RZ, R9 ;  /* 0x000000ffff057224 */ /* 0x000fc600078e0009 */
[----:B------:R-:W-:Y:S04]  /*fe90*/  STL.64 [R1+0x1868], R6 ;  /* 0x0018680601007387 */ /* 0x000fe80000100a00 */
[----:B------:R-:W-:Y:S04]  /*fea0*/  STL.64 [R1+0x1860], R4 ;  /* 0x0018600401007387 */ /* 0x000fe80000100a00 */
[----:B--2---:R-:W0:Y:S04]  /*feb0*/  LDSM.16.MT88.4 R16, [R0+0x2000] ;  /* 0x002000000010783b */ /* 0x004e280000004200 */
[----:B----4-:R-:W1:Y:S04]  /*fec0*/  LDSM.16.M88.4 R8, [R8+0x10000] ;  /* 0x010000000808783b */ /* 0x010e680000000200 */
[----:B------:R-:W2:Y:S01]  /*fed0*/  LDSM.16.MT88.4 R4, [R0+0x2080] ;  /* 0x002080000004783b */ /* 0x000ea20000004200 */
[----:B0-----:R-:W-:-:S03]  /*fee0*/  MOV R13, R18 ;  /* 0x00000012000d7202 */ /* 0x001fc60000000f00 */
[----:B------:R-:W0:Y:S01]  /*fef0*/  S2R R18, SR_TID.X ;  /* 0x0000000000127919 */ /* 0x000e220000002100 */
[----:B------:R-:W-:Y:S01]  /*ff00*/  IMAD.MOV.U32 R12, RZ, RZ, R19 ;  /* 0x000000ffff0c7224 */ /* 0x000fe200078e0013 */
[----:B------:R-:W-:Y:S01]  /*ff10*/  MOV R19, R3 ;  /* 0x0000000300137202 */ /* 0x000fe20000000f00 */
[----:B------:R-:W-:Y:S01]  /*ff20*/  IMAD.MOV.U32 R14, RZ, RZ, R17 ;  /* 0x000000ffff0e7224 */ /* 0x000fe200078e0011 */
[----:B-1----:R2:W-:Y:S01]  /*ff30*/  STL [R1+0x1764], R10 ;  /* 0x0017640a01007387 */ /* 0x0025e20000100800 */
[C---:B0-----:R-:W-:Y:S02]  /*ff40*/  LOP3.LUT R3, R18.reuse, 0x7, RZ, 0xc0, !PT ;  /* 0x0000000712037812 */ /* 0x041fe400078ec0ff */
[C---:B------:R-:W-:Y:S01]  /*ff50*/  LOP3.LUT R21, R18.reuse, 0x10, RZ, 0xc0, !PT ;  /* 0x0000001012157812 */ /* 0x040fe200078ec0ff */
[----:B------:R-:W-:Y:S02]  /*ff60*/  IMAD.SHL.U32 R18, R18, 0x2, RZ ;  /* 0x0000000212127824 */ /* 0x000fe400078e00ff */
[----:B------:R-:W-:Y:S01]  /*ff70*/  IMAD R3, R3, 0x110, RZ ;  /* 0x0000011003037824 */ /* 0x000fe200078e02ff */
[----:B------:R-:W-:-:S04]  /*ff80*/  SHF.L.U32 R21, R21, 0x7, RZ ;  /* 0x0000000715157819 */ /* 0x000fc800000006ff */
[----:B------:R-:W-:-:S04]  /*ff90*/  LOP3.LUT R3, R3, 0x10, R18, 0x78, !PT ;  /* 0x0000001003037812 */ /* 0x000fc800078e7812 */
[----:B------:R-:W-:Y:S01]  /*ffa0*/  LOP3.LUT R3, R3, R21, RZ, 0xfc, !PT ;  /* 0x0000001503037212 */ /* 0x000fe200078efcff */
[----:B------:R0:W-:Y:S03]  /*ffb0*/  STL [R1+0x1760], R11 ;  /* 0x0017600b01007387 */ /* 0x0001e60000100800 */
[----:B------:R-:W-:Y:S01]  /*ffc0*/  LOP3.LUT R3, R3, 0x20, RZ, 0x3c, !PT ;  /* 0x0000002003037812 */ /* 0x000fe200078e3cff */
[----:B--2---:R-:W-:Y:S01]  /*ffd0*/  IMAD.MOV.U32 R10, RZ, RZ, R7 ;  /* 0x000000ffff0a7224 */ /* 0x004fe200078e0007 */
[----:B------:R-:W-:Y:S01]  /*ffe0*/  MOV R15, R16 ;  /* 0x00000010000f7202 */ /* 0x000fe20000000f00 */
[----:B------:R-:W-:Y:S01]  /*fff0*/  IMAD.MOV.U32 R16, RZ, RZ, R5 ;  /* 0x000000ffff107224 */ /* 0x000fe200078e0005 */
[----:B------:R-:W-:Y:S02]  /*10000*/  MOV R17, R4 ;  /* 0x0000000400117202 */ /* 0x000fe40000000f00 */
[----:B0-----:R-:W-:-:S02]  /*10010*/  MOV R11, R6 ;  /* 0x00000006000b7202 */ /* 0x001fc40000000f00 */
[----:B------:R-:W0:Y:S04]  /*10020*/  LDSM.16.MT88.4 R4, [R3+0x2000] ;  /* 0x002000000304783b */ /* 0x000e280000004200 */
[----:B------:R1:W-:Y:S01]  /*10030*/  STL [R1+0x1780], R0 ;  /* 0x0017800001007387 */ /* 0x0003e20000100800 */
[----:B0-----:R-:W-:Y:S01]  /*10040*/  IMAD.MOV.U32 R25, RZ, RZ, R4 ;  /* 0x000000ffff197224 */ /* 0x001fe200078e0004 */
[----:B------:R-:W-:Y:S01]  /*10050*/  MOV R24, R5 ;  /* 0x0000000500187202 */ /* 0x000fe20000000f00 */
[----:B------:R-:W-:Y:S01]  /*10060*/  IMAD.MOV.U32 R18, RZ, RZ, R6 ;  /* 0x000000ffff127224 */ /* 0x000fe200078e0006 */
[----:B-1----:R-:W-:Y:S02]  /*10070*/  MOV R0, R7 ;  /* 0x0000000700007202 */ /* 0x002fe40000000f00 */
[----:B------:R-:W0:Y:S01]  /*10080*/  LDSM.16.MT88.4 R4, [R3+0x2080] ;  /* 0x002080000304783b */ /* 0x000e220000004200 */
[----:B------:R-:W-:Y:S01]  /*10090*/  IMAD.MOV.U32 R21, RZ, RZ, R22 ;  /* 0x000000ffff157224 */ /* 0x000fe200078e0016 */
[----:B------:R-:W-:Y:S01]  /*100a0*/  MOV R22, R2 ;  /* 0x0000000200167202 */ /* 0x000fe20000000f00 */
[----:B0-----:R-:W-:Y:S01]  /*100b0*/  IMAD.MOV.U32 R27, RZ, RZ, R6 ;  /* 0x000000ffff1b7224 */ /* 0x001fe200078e0006 */
[----:B------:R-:W-:Y:S01]  /*100c0*/  MOV R26, R7 ;  /* 0x00000007001a7202 */ /* 0x000fe20000000f00 */
[----:B------:R-:W-:Y:S01]  /*100d0*/  IMAD.MOV.U32 R2, RZ, RZ, R4 ;  /* 0x000000ffff027224 */ /* 0x000fe200078e0004 */
[----:B------:R-:W-:Y:S01]  /*100e0*/  MOV R3, R5 ;  /* 0x0000000500037202 */ /* 0x000fe20000000f00 */
[----:B------:R-:W2:Y:S04]  /*100f0*/  LDL.LU.64 R6, [R1+0x1868] ;  /* 0x0018680001067983 */ /* 0x000ea80000300a00 */
[----:B------:R-:W3:Y:S04]  /*10100*/  LDL.LU.64 R4, [R1+0x1860] ;  /* 0x0018600001047983 */ /* 0x000ee80000300a00 */
[----:B--2---:R-:W-:Y:S04]  /*10110*/  STL.64 [R1+0x17a0], R6 ;  /* 0x0017a00601007387 */ /* 0x004fe80000100a00 */
[----:B---3--:R0:W-:Y:S04]  /*10120*/  STL.64 [R1+0x1798], R4 ;  /* 0x0017980401007387 */ /* 0x0081e80000100a00 */
[----:B0-----:R-:W2:Y:S04]  /*10130*/  LDL.LU R4, [R1+0x50] ;  /* 0x0000500001047983 */ /* 0x001ea80000300800 */
[----:B------:R-:W2:Y:S04]  /*10140*/  LDL.LU R5, [R1+0x54] ;  /* 0x0000540001057983 */ /* 0x000ea80000300800 */
[----:B------:R-:W3:Y:S04]  /*10150*/  LDL.LU R6, [R1+0x58] ;  /* 0x0000580001067983 */ /* 0x000ee80000300800 */
[----:B------:R-:W3:Y:S04]  /*10160*/  LDL.LU R7, [R1+0x5c] ;  /* 0x00005c0001077983 */ /* 0x000ee80000300800 */
[----:B---3--:R-:W-:Y:S04]  /*10170*/  STL.64 [R1+0x17b8], R6 ;  /* 0x0017b80601007387 */ /* 0x008fe80000100a00 */
[----:B--2---:R0:W-:Y:S04]  /*10180*/  STL.64 [R1+0x17b0], R4 ;  /* 0x0017b00401007387 */ /* 0x0041e80000100a00 */
[----:B0-----:R-:W2:Y:S04]  /*10190*/  LDL.LU R4, [R1+0x60] ;  /* 0x0000600001047983 */ /* 0x001ea80000300800 */
[----:B------:R-:W2:Y:S01]  /*101a0*/  LDL.LU R5, [R1+0x64] ;  /* 0x0000640001057983 */ /* 0x000ea20000300800 */
[----:B------:R-:W-:Y:S01]  /*101b0*/  IMAD.MOV.U32 R6, RZ, RZ, R29 ;  /* 0x000000ffff067224 */ /* 0x000fe200078e001d */
[----:B------:R-:W-:-:S02]  /*101c0*/  MOV R7, R28 ;  /* 0x0000001c00077202 */ /* 0x000fc40000000f00 */
[----:B------:R-:W3:Y:S04]  /*101d0*/  LDL.LU R29, [R1+0x1858] ;  /* 0x00185800011d7983 */ /* 0x000ee80000300800 */
[----:B------:R-:W4:Y:S04]  /*101e0*/  LDL.LU R28, [R1+0x1854] ;  /* 0x00185400011c7983 */ /* 0x000f280000300800 */
[----:B------:R-:W-:Y:S04]  /*101f0*/  STL.64 [R1+0x17c8], R6 ;  /* 0x0017c80601007387 */ /* 0x000fe80000100a00 */
[----:B--2---:R0:W-:Y:S02]  /*10200*/  STL.64 [R1+0x17c0], R4 ;  /* 0x0017c00401007387 */ /* 0x0041e40000100a00 */
[----:B0-----:R-:W-:Y:S01]  /*10210*/  IMAD.MOV.U32 R4, RZ, RZ, R2 ;  /* 0x000000ffff047224 */ /* 0x001fe200078e0002 */
[----:B------:R-:W-:Y:S01]  /*10220*/  MOV R5, R3 ;  /* 0x0000000300057202 */ /* 0x000fe20000000f00 */
[----:B------:R-:W2:Y:S04]  /*10230*/  LDL.LU R2, [R1+0x1850] ;  /* 0x0018500001027983 */ /* 0x000ea80000300800 */
[----:B------:R-:W2:Y:S01]  /*10240*/  LDL.LU R3, [R1+0x184c] ;  /* 0x00184c0001037983 */ /* 0x000ea20000300800 */
[----:B------:R-:W-:Y:S01]  /*10250*/  IMAD.MOV.U32 R6, RZ, RZ, R27 ;  /* 0x000000ffff067224 */ /* 0x000fe200078e001b */
[----:B------:R-:W-:-:S05]  /*10260*/  MOV R7, R26 ;  /* 0x0000001a00077202 */ /* 0x000fca0000000f00 */
[----:B------:R0:W-:Y:S04]  /*10270*/  STL.64 [R1+0x17e8], R6 ;  /* 0x0017e80601007387 */ /* 0x0001e80000100a00 */
[----:B------:R1:W-:Y:S01]  /*10280*/  STL.64 [R1+0x17e0], R4 ;  /* 0x0017e00401007387 */ /* 0x0003e20000100a00 */
[----:B0-----:R-:W-:Y:S01]  /*10290*/  IMAD.MOV.U32 R6, RZ, RZ, R18 ;  /* 0x000000ffff067224 */ /* 0x001fe200078e0012 */
[----:B------:R-:W-:Y:S01]  /*102a0*/  MOV R7, R0 ;  /* 0x0000000000077202 */ /* 0x000fe20000000f00 */
[----:B-1----:R-:W-:Y:S01]  /*102b0*/  IMAD.MOV.U32 R4, RZ, RZ, R25 ;  /* 0x000000ffff047224 */ /* 0x002fe200078e0019 */
[----:B------:R-:W-:-:S03]  /*102c0*/  MOV R5, R24 ;  /* 0x0000001800057202 */ /* 0x000fc60000000f00 */
        /* <DEDUP_REMOVED lines=11> */
[----:B------:R-:W-:Y:S02]  /*10380*/  MOV R5, R14 ;  /* 0x0000000e00057202 */ /* 0x000fe40000000f00 */
[----:B--2---:R-:W0:Y:S04]  /*10390*/  LDSM.16.MT88.4 R12, [R3+0x2000] ;  /* 0x00200000030c783b */ /* 0x004e280000004200 */
[----:B0-----:R0:W-:Y:S04]  /*103a0*/  STL.64 [R1+0x17d8], R14 ;  /* 0x0017d80e01007387 */ /* 0x0011e80000100a00 */
[----:B------:R1:W-:Y:S01]  /*103b0*/  STL.64 [R1+0x17d0], R12 ;  /* 0x0017d00c01007387 */ /* 0x0003e20000100a00 */
[----:B0-----:R-:W-:Y:S01]  /*103c0*/  IMAD.MOV.U32 R14, RZ, RZ, R21 ;  /* 0x000000ffff0e7224 */ /* 0x001fe200078e0015 */
[----:B------:R-:W-:Y:S01]  /*103d0*/  MOV R15, R22 ;  /* 0x00000016000f7202 */ /* 0x000fe20000000f00 */
[----:B-1----:R-:W-:Y:S01]  /*103e0*/  IMAD.MOV.U32 R12, RZ, RZ, R19 ;  /* 0x000000ffff0c7224 */ /* 0x002fe200078e0013 */
[----:B------:R-:W-:-:S03]  /*103f0*/  MOV R13, R20 ;  /* 0x00000014000d7202 */ /* 0x000fc60000000f00 */
[----:B------:R-:W-:Y:S04]  /*10400*/  STL.64 [R1+0x17f8], R14 ;  /* 0x0017f80e01007387 */ /* 0x000fe80000100a00 */
[----:B------:R0:W-:Y:S04]  /*10410*/  STL.64 [R1+0x17f0], R12 ;  /* 0x0017f00c01007387 */ /* 0x0001e80000100a00 */
[----:B------:R-:W1:Y:S04]  /*10420*/  LDSM.16.MT88.4 R16, [R3+0x2080] ;  /* 0x002080000310783b */ /* 0x000e680000004200 */
[----:B0-----:R-:W2:Y:S01]  /*10430*/  LDL.LU R12, [R1+0x90] ;  /* 0x00009000010c7983 */ /* 0x001ea20000300800 */
[----:B---3--:R-:W-:Y:S01]  /*10440*/  MOV R14, R29 ;  /* 0x0000001d000e7202 */ /* 0x008fe20000000f00 */
[----:B------:R-:W-:-:S02]  /*10450*/  IMAD.MOV.U32 R15, RZ, RZ, R23 ;  /* 0x000000ffff0f7224 */ /* 0x000fc400078e0017 */
[----:B----4-:R-:W-:Y:S02]  /*10460*/  IMAD.MOV.U32 R13, RZ, RZ, R28 ;  /* 0x000000ffff0d7224 */ /* 0x010fe400078e001c */
[----:B------:R-:W3:Y:S04]  /*10470*/  LDL.LU R28, [R1+0x1848] ;  /* 0x00184800011c7983 */ /* 0x000ee80000300800 */
[----:B------:R-:W4:Y:S04]  /*10480*/  LDL.LU R29, [R1+0x1844] ;  /* 0x00184400011d7983 */ /* 0x000f280000300800 */
[----:B------:R-:W-:Y:S04]  /*10490*/  STL.64 [R1+0x1818], R14 ;  /* 0x0018180e01007387 */ /* 0x000fe80000100a00 */
[----:B--2---:R0:W-:Y:S04]  /*104a0*/  STL.64 [R1+0x1810], R12 ;  /* 0x0018100c01007387 */ /* 0x0041e80000100a00 */
[----:B0-----:R-:W2:Y:S04]  /*104b0*/  LDL.LU R12, [R1+0xa0] ;  /* 0x0000a000010c7983 */ /* 0x001ea80000300800 */
[----:B------:R-:W2:Y:S04]  /*104c0*/  LDL.LU R13, [R1+0xa4] ;  /* 0x0000a400010d7983 */ /* 0x000ea80000300800 */
[----:B------:R-:W2:Y:S01]  /*104d0*/  LDL.LU R14, [R1+0xa8] ;  /* 0x0000a800010e7983 */ /* 0x000ea20000300800 */
[----:B------:R-:W-:-:S03]  /*104e0*/  MOV R15, R2 ;  /* 0x00000002000f7202 */ /* 0x000fc60000000f00 */
[----:B------:R-:W3:Y:S04]  /*104f0*/  LDL.LU R2, [R1+0x1840] ;  /* 0x0018400001027983 */ /* 0x000ee80000300800 */
[----:B--2---:R-:W-:Y:S04]  /*10500*/  STL.64 [R1+0x1838], R14 ;  /* 0x0018380e01007387 */ /* 0x004fe80000100a00 */
[----:B------:R0:W-:Y:S04]  /*10510*/  STL.64 [R1+0x1830], R12 ;  /* 0x0018300c01007387 */ /* 0x0001e80000100a00 */
[----:B---3--:R-:W2:Y:S04]  /*10520*/  LDSM.16.MT88.4 R20, [R2+0x2000] ;  /* 0x002000000214783b */ /* 0x008ea80000004200 */
[----:B------:R-:W3:Y:S04]  /*10530*/  LDSM.16.MT88.4 R24, [R2+0x2080] ;  /* 0x002080000218783b */ /* 0x000ee80000004200 */
[----:B0-----:R-:W2:Y:S04]  /*10540*/  LDL.LU R12, [R1+0xb0] ;  /* 0x0000b000010c7983 */ /* 0x001ea80000300800 */
[----:B------:R-:W2:Y:S01]  /*10550*/  LDL.LU R13, [R1+0xb4] ;  /* 0x0000b400010d7983 */ /* 0x000ea20000300800 */
[----:B----4-:R-:W-:Y:S01]  /*10560*/  IMAD.MOV.U32 R14, RZ, RZ, R29 ;  /* 0x000000ffff0e7224 */ /* 0x010fe200078e001d */
[----:B------:R-:W-:-:S02]  /*10570*/  MOV R15, R28 ;  /* 0x0000001c000f7202 */ /* 0x000fc40000000f00 */
        /* <DEDUP_REMOVED lines=13> */
[-C--:B--2---:R-:W-:Y:S03]  /*10650*/  HMMA.16816.F32.BF16 R4, R4, R8.reuse, R12 ;  /* 0x000000080404723c */ /* 0x084fe6000004180c */
[----:B------:R-:W2:Y:S04]  /*10660*/  LDL.LU.64 R14, [R1+0x1818] ;  /* 0x00181800010e7983 */ /* 0x000ea80000300a00 */
[----:B------:R-:W2:Y:S11]  /*10670*/  LDL.LU.64 R12, [R1+0x1810] ;  /* 0x00181000010c7983 */ /* 0x000eb60000300a00 */
[----:B------:R-:W-:Y:S05]  /*10680*/  @!UPT UIADD3 URZ, URZ, URZ, URZ ;  /* 0x0000003f3f3ff290 */ /* 0x000fea000fffe03f */
[----:B------:R0:W-:Y:S01]  /*10690*/  STL [R1+0xa0], R4 ;  /* 0x0000a00401007387 */ /* 0x0001e20000100800 */
[----:B------:R-:W-:Y:S01]  /*106a0*/  MOV R10, R6 ;  /* 0x00000006000a7202 */ /* 0x000fe20000000f00 */
[----:B------:R-:W-:Y:S02]  /*106b0*/  IMAD.MOV.U32 R11, RZ, RZ, R7 ;  /* 0x000000ffff0b7224 */ /* 0x000fe400078e0007 */
[----:B------:R-:W-:Y:S01]  /*106c0*/  IMAD.MOV.U32 R2, RZ, RZ, R5 ;  /* 0x000000ffff027224 */ /* 0x000fe200078e0005 */
[----:B------:R-:W2:Y:S04]  /*106d0*/  LDL.LU.64 R6, [R1+0x1808] ;  /* 0x0018080001067983 */ /* 0x000ea80000300a00 */
[----:B0-----:R-:W2:Y:S04]  /*106e0*/  LDL.LU.64 R4, [R1+0x1800] ;  /* 0x0018000001047983 */ /* 0x001ea80000300a00 */
[----:B------:R-:W-:Y:S04]  /*106f0*/  STL [R1+0x177c], R11 ;  /* 0x00177c0b01007387 */ /* 0x000fe80000100800 */
[----:B------:R-:W-:Y:S04]  /*10700*/  STL [R1+0x1778], R10 ;  /* 0x0017780a01007387 */ /* 0x000fe80000100800 */
[----:B------:R-:W-:Y:S01]  /*10710*/  STL [R1+0x1774], R2 ;  /* 0x0017740201007387 */ /* 0x000fe20000100800 */
[-C--:B--2---:R-:W-:Y:S03]  /*10720*/  HMMA.16816.F32.BF16 R4, R4, R8.reuse, R12 ;  /* 0x000000080404723c */ /* 0x084fe6000004180c */
[----:B------:R-:W2:Y:S04]  /*10730*/  LDL.LU.64 R14, [R1+0x17f8] ;  /* 0x0017f800010e7983 */ /* 0x000ea80000300a00 */
[----:B------:R-:W2:Y:S11]  /*10740*/  LDL.LU.64 R12, [R1+0x17f0] ;  /* 0x0017f000010c7983 */ /* 0x000eb60000300a00 */
[----:B------:R-:W-:Y:S05]  /*10750*/  @!UPT UIADD3 URZ, URZ, URZ, URZ ;  /* 0x0000003f3f3ff290 */ /* 0x000fea000fffe03f */
[----:B------:R0:W-:Y:S01]  /*10760*/  STL.64 [R1+0x80], R4 ;  /* 0x0000800401007387 */ /* 0x0001e20000100a00 */
[----:B------:R-:W-:Y:S01]  /*10770*/  MOV R28, R6 ;  /* 0x00000006001c7202 */ /* 0x000fe20000000f00 */
[----:B------:R-:W-:Y:S02]  /*10780*/  IMAD.MOV.U32 R29, RZ, RZ, R7 ;  /* 0x000000ffff1d7224 */ /* 0x000fe400078e0007 */
[----:B------:R-:W2:Y:S04]  /*10790*/  LDL.LU.64 R6, [R1+0x17e8] ;  /* 0x0017e80001067983 */ /* 0x000ea80000300a00 */
[----:B0-----:R-:W2:Y:S02]  /*107a0*/  LDL.LU.64 R4, [R1+0x17e0] ;  /* 0x0017e00001047983 */ /* 0x001ea40000300a00 */
[-C--:B--2---:R-:W-:Y:S02]  /*107b0*/  HMMA.16816.F32.BF16 R4, R4, R8.reuse, R12 ;  /* 0x000000080404723c */ /* 0x084fe4000004180c */
[----:B------:R-:W2:Y:S04]  /*107c0*/  LDL.LU.64 R14, [R1+0x17d8] ;  /* 0x0017d800010e7983 */ /* 0x000ea80000300a00 */
[----:B------:R-:W2:Y:S11]  /*107d0*/  LDL.LU.64 R12, [R1+0x17d0] ;  /* 0x0017d000010c7983 */ /* 0x000eb60000300a00 */
[----:B------:R-:W-:Y:S07]  /*107e0*/  @!UPT UIADD3 URZ, URZ, URZ, URZ ;  /* 0x0000003f3f3ff290 */ /* 0x000fee000fffe03f */
[----:B------:R-:W-:Y:S01]  /*107f0*/  MOV R3, R7 ;  /* 0x0000000700037202 */ /* 0x000fe20000000f00 */
[----:B------:R-:W-:Y:S01]  /*10800*/  IMAD.MOV.U32 R2, RZ, RZ, R6 ;  /* 0x000000ffff027224 */ /* 0x000fe200078e0006 */
[----:B------:R-:W-:Y:S01]  /*10810*/  MOV R10, R5 ;  /* 0x00000005000a7202 */ /* 0x000fe20000000f00 */
[----:B------:R-:W-:Y:S01]  /*10820*/  IMAD.MOV.U32 R11, RZ, RZ, R4 ;  /* 0x000000ffff0b7224 */ /* 0x000fe200078e0004 */
[----:B------:R-:W2:Y:S04]  /*10830*/  LDL.LU.64 R6, [R1+0x17c8] ;  /* 0x0017c80001067983 */ /* 0x000ea80000300a00 */
[----:B------:R-:W2:Y:S02]  /*10840*/  LDL.LU.64 R4, [R1+0x17c0] ;  /* 0x0017c00001047983 */ /* 0x000ea40000300a00 */
[----:B--2---:R-:W-:Y:S11]  /*10850*/  HMMA.16816.F32.BF16 R4, R12, R8, R4 ;  /* 0x000000080c04723c */ /* 0x004ff60000041804 */
[----:B------:R-:W-:Y:S11]  /*10860*/  @!UPT UIADD3 URZ, URZ, URZ, URZ ;  /* 0x0000003f3f3ff290 */ /* 0x000ff6000fffe03f */
[----:B------:R-:W-:Y:S02]  /*10870*/  @!UPT UIADD3 URZ, URZ, URZ, URZ ;  /* 0x0000003f3f3ff290 */ /* 0x000fe4000fffe03f */
[----:B------:R-:W-:Y:S01]  /*10880*/  MOV R13, R6 ;  /* 0x00000006000d7202 */ /* 0x000fe20000000f00 */
[----:B------:R-:W-:Y:S01]  /*10890*/  IMAD.MOV.U32 R12, RZ, RZ, R7 ;  /* 0x000000ffff0c7224 */ /* 0x000fe200078e0007 */
[----:B------:R-:W-:Y:S01]  /*108a0*/  MOV R0, R4 ;  /* 0x0000000400007202 */ /* 0x000fe20000000f00 */
[----:B------:R-:W-:Y:S01]  /*108b0*/  IMAD.MOV.U32 R14, RZ, RZ, R5 ;  /* 0x000000ffff0e7224 */ /* 0x000fe200078e0005 */
[----:B------:R-:W1:Y:S04]  /*108c0*/  LDL.LU.64 R6, [R1+0x17b8] ;  /* 0x0017b80001067983 */ /* 0x000e680000300a00 */
[----:B------:R-:W1:Y:S01]  /*108d0*/  LDL.LU.64 R4, [R1+0x17b0] ;  /* 0x0017b00001047983 */ /* 0x000e620000300a00 */
[----:B------:R-:W-:-:S03]  /*108e0*/  MOV R15, R3 ;  /* 0x00000003000f7202 */ /* 0x000fc60000000f00 */
[----:B------:R-:W2:Y:S01]  /*108f0*/  LDL.LU R3, [R1+0x17a8] ;  /* 0x0017a80001037983 */ /* 0x000ea20000300800 */
[-C--:B-1----:R-:W-:Y:S11]  /*10900*/  HMMA.16816.F32.BF16 R4, R16, R8.reuse, R4 ;  /* 0x000000081004723c */ /* 0x082ff60000041804 */
[----:B------:R-:W-:Y:S11]  /*10910*/  @!UPT UIADD3 URZ, URZ, URZ, URZ ;  /* 0x0000003f3f3ff290 */ /* 0x000ff6000fffe03f */
[----:B------:R-:W-:Y:S02]  /*10920*/  @!UPT UIADD3 URZ, URZ, URZ, URZ ;  /* 0x0000003f3f3ff290 */ /* 0x000fe4000fffe03f */
[----:B------:R-:W-:Y:S01]  /*10930*/  IMAD.MOV.U32 R17, RZ, RZ, R6 ;  /* 0x000000ffff117224 */ /* 0x000fe200078e0006 */
[----:B------:R-:W-:Y:S01]  /*10940*/  MOV R16, R7 ;  /* 0x0000000700107202 */ /* 0x000fe20000000f00 */
[----:B------:R-:W-:Y:S01]  /*10950*/  IMAD.MOV.U32 R19, RZ, RZ, R4 ;  /* 0x000000ffff137224 */ /* 0x000fe200078e0004 */
[----:B------:R-:W-:Y:S01]  /*10960*/  MOV R18, R5 ;  /* 0x0000000500127202 */ /* 0x000fe20000000f00 */
[----:B------:R-:W4:Y:S04]  /*10970*/  LDL.LU.64 R6, [R1+0x17a0] ;  /* 0x0017a00001067983 */ /* 0x000f280000300a00 */
[----:B------:R-:W4:Y:S02]  /*10980*/  LDL.LU.64 R4, [R1+0x1798] ;  /* 0x0017980001047983 */ /* 0x000f240000300a00 */
[-C--:B----4-:R-:W-:Y:S02]  /*10990*/  HMMA.16816.F32.BF16 R20, R20, R8.reuse, R4 ;  /* 0x000000081414723c */ /* 0x090fe40000041804 */
[----:B------:R-:W3:Y:S04]  /*109a0*/  LDL.LU.64 R6, [R1+0x1790] ;  /* 0x0017900001067983 */ /* 0x000ee80000300a00 */
[----:B------:R-:W3:Y:S02]  /*109b0*/  LDL.LU.64 R4, [R1+0x1788] ;  /* 0x0017880001047983 */ /* 0x000ee40000300a00 */
[----:B---3--:R-:W-:Y:S11]  /*109c0*/  HMMA.16816.F32.BF16 R4, R24, R8, R4 ;  /* 0x000000081804723c */ /* 0x008ff60000041804 */
[----:B------:R-:W-:Y:S11]  /*109d0*/  @!UPT UIADD3 URZ, URZ, URZ, URZ ;  /* 0x0000003f3f3ff290 */ /* 0x000ff6000fffe03f */
[----:B------:R-:W-:Y:S01]  /*109e0*/  @!UPT UIADD3 URZ, URZ, URZ, URZ ;  /* 0x0000003f3f3ff290 */ /* 0x000fe2000fffe03f */
[----:B------:R0:W-:Y:S04]  /*109f0*/  STL.64 [R1+0x16c8], R6 ;  /* 0x0016c80601007387 */ /* 0x0001e80000100a00 */
[----:B------:R-:W-:Y:S04]  /*10a00*/  STL.64 [R1+0x40], R20 ;  /* 0x0000401401007387 */ /* 0x000fe80000100a00 */
[----:B------:R-:W-:Y:S04]  /*10a10*/  STL.64 [R1+0x48], R22 ;  /* 0x0000481601007387 */ /* 0x000fe80000100a00 */
[----:B------:R1:W-:Y:S01]  /*10a20*/  STL.64 [R1+0x16c0], R4 ;  /* 0x0016c00401007387 */ /* 0x0003e20000100a00 */
[----:B0-----:R-:W-:Y:S01]  /*10a30*/  IMAD.MOV.U32 R6, RZ, RZ, R17 ;  /* 0x000000ffff067224 */ /* 0x001fe200078e0011 */
[----:B------:R-:W-:-:S05]  /*10a40*/  MOV R7, R16 ;  /* 0x0000001000077202 */ /* 0x000fca0000000f00 */
[----:B------:R-:W-:Y:S01]  /*10a50*/  STL.64 [R1+0x16d8], R6 ;  /* 0x0016d80601007387 */ /* 0x000fe20000100a00 */
[----:B-1----:R-:W-:Y:S01]  /*10a60*/  IMAD.MOV.U32 R4, RZ, RZ, R19 ;  /* 0x000000ffff047224 */ /* 0x002fe200078e0013 */
[----:B------:R-:W-:-:S05]  /*10a70*/  MOV R5, R18 ;  /* 0x0000001200057202 */ /* 0x000fca0000000f00 */
[----:B------:R0:W-:Y:S02]  /*10a80*/  STL.64 [R1+0x16d0], R4 ;  /* 0x0016d00401007387 */ /* 0x0001e40000100a00 */
[----:B0-----:R-:W-:Y:S02]  /*10a90*/  IMAD.MOV.U32 R4, RZ, RZ, R0 ;  /* 0x000000ffff047224 */ /* 0x001fe400078e0000 */
[----:B------:R-:W3:Y:S01]  /*10aa0*/  LDL.LU R0, [R1+0x1780] ;  /* 0x0017800001007983 */ /* 0x000ee20000300800 */
[----:B------:R-:W-:Y:S01]  /*10ab0*/  IMAD.MOV.U32 R6, RZ, RZ, R13 ;  /* 0x000000ffff067224 */ /* 0x000fe200078e000d */
[----:B------:R-:W-:Y:S02]  /*10ac0*/  MOV R7, R12 ;  /* 0x0000000c00077202 */ /* 0x000fe40000000f00 */
[----:B------:R-:W-:-:S03]  /*10ad0*/  MOV R5, R14 ;  /* 0x0000000e00057202 */ /* 0x000fc60000000f00 */
[----:B------:R-:W-:Y:S04]  /*10ae0*/  STL.64 [R1+0x16e8], R6 ;  /* 0x0016e80601007387 */ /* 0x000fe80000100a00 */
[----:B------:R-:W-:Y:S04]  /*10af0*/  STL.64 [R1+0x16e0], R4 ;  /* 0x0016e00401007387 */ /* 0x000fe80000100a00 */
[----:B------:R-:W0:Y:S01]  /*10b00*/  S2R R13, SR_TID.X ;  /* 0x00000000000d7919 */ /* 0x000e220000002100 */
[----:B------:R-:W-:Y:S01]  /*10b10*/  IMAD.MOV.U32 R19, RZ, RZ, R15 ;  /* 0x000000ffff137224 */ /* 0x000fe200078e000f */
[C---:B0-----:R-:W-:Y:S01]  /*10b20*/  LOP3.LUT R15, R13.reuse, 0x10, RZ, 0xc0, !PT ;  /* 0x000000100d0f7812 */ /* 0x041fe200078ec0ff */
[C---:B------:R-:W-:Y:S01]  /*10b30*/  IMAD.SHL.U32 R14, R13.reuse, 0x2, RZ ;  /* 0x000000020d0e7824 */ /* 0x040fe200078e00ff */
[----:B------:R-:W-:-:S05]  /*10b40*/  LOP3.LUT R18, R13, 0x7, RZ, 0xc0, !PT ;  /* 0x000000070d127812 */ /* 0x000fca00078ec0ff */
[----:B------:R-:W-:Y:S01]  /*10b50*/  IMAD R23, R18, 0x110, RZ ;  /* 0x0000011012177824 */ /* 0x000fe200078e02ff */
[----:B------:R-:W-:-:S04]  /*10b60*/  SHF.L.U32 R15, R15, 0x7, RZ ;  /* 0x000000070f0f7819 */ /* 0x000fc800000006ff */
[----:B------:R-:W-:-:S04]  /*10b70*/  LOP3.LUT R23, R23, 0x10, R14, 0x78, !PT ;  /* 0x0000001017177812 */ /* 0x000fc800078e780e */
[----:B------:R-:W-:-:S04]  /*10b80*/  LOP3.LUT R23, R23, R15, RZ, 0xfc, !PT ;  /* 0x0000000f17177212 */ /* 0x000fc800078efcff */
[----:B------:R-:W-:Y:S01]  /*10b90*/  LOP3.LUT R23, R23, 0x20, RZ, 0x3c, !PT ;  /* 0x0000002017177812 */ /* 0x000fe200078e3cff */
[----:B---3--:R-:W0:Y:S02]  /*10ba0*/  LDSM.16.MT88.4 R4, [R0+0x3000] ;  /* 0x003000000004783b */ /* 0x008e240000004200 */
[----:B0-----:R-:W-:Y:S01]  /*10bb0*/  MOV R13, R4 ;  /* 0x00000004000d7202 */ /* 0x001fe20000000f00 */
[----:B------:R-:W-:Y:S01]  /*10bc0*/  IMAD.MOV.U32 R12, RZ, RZ, R5 ;  /* 0x000000ffff0c7224 */ /* 0x000fe200078e0005 */
[----:B------:R-:W-:Y:S01]  /*10bd0*/  MOV R9, R6 ;  /* 0x0000000600097202 */ /* 0x000fe20000000f00 */
[----:B------:R-:W-:Y:S02]  /*10be0*/  IMAD.MOV.U32 R8, RZ, RZ, R7 ;  /* 0x000000ffff087224 */ /* 0x000fe400078e0007 */
[----:B------:R-:W0:Y:S02]  /*10bf0*/  LDSM.16.MT88.4 R4, [R0+0x3080] ;  /* 0x003080000004783b */ /* 0x000e240000004200 */
        /* <DEDUP_REMOVED lines=10> */
[----:B0-----:R0:W-:Y:S04]  /*10ca0*/  STL.64 [R1+0x1708], R6 ;  /* 0x0017080601007387 */ /* 0x0011e80000100a00 */
[----:B------:R1:W-:Y:S01]  /*10cb0*/  STL.64 [R1+0x1700], R4 ;  /* 0x0017000401007387 */ /* 0x0003e20000100a00 */
[----:B0-----:R-:W-:Y:S01]  /*10cc0*/  MOV R6, R20 ;  /* 0x0000001400067202 */ /* 0x001fe20000000f00 */
[----:B------:R-:W-:Y:S01]  /*10cd0*/  IMAD.MOV.U32 R7, RZ, RZ, R18 ;  /* 0x000000ffff077224 */ /* 0x000fe200078e0012 */
[----:B-1----:R-:W-:Y:S01]  /*10ce0*/  MOV R4, R22 ;  /* 0x0000001600047202 */ /* 0x002fe20000000f00 */
[----:B------:R-:W-:-:S03]  /*10cf0*/  IMAD.MOV.U32 R5, RZ, RZ, R21 ;  /* 0x000000ffff057224 */ /* 0x000fc600078e0015 */
[----:B------:R0:W-:Y:S04]  /*10d00*/  STL.64 [R1+0x1728], R6 ;  /* 0x0017280601007387 */ /* 0x0001e80000100a00 */
[----:B------:R1:W-:Y:S01]  /*10d10*/  STL.64 [R1+0x1720], R4 ;  /* 0x0017200401007387 */ /* 0x0003e20000100a00 */
[----:B0-----:R-:W-:Y:S01]  /*10d20*/  MOV R6, R15 ;  /* 0x0000000f00067202 */ /* 0x001fe20000000f00 */
[----:B------:R-:W-:Y:S01]  /*10d30*/  IMAD.MOV.U32 R7, RZ, RZ, R14 ;  /* 0x000000ffff077224 */ /* 0x000fe200078e000e */
[----:B-1----:R-:W-:Y:S01]  /*10d40*/  MOV R4, R17 ;  /* 0x0000001100047202 */ /* 0x002fe20000000f00 */
[----:B------:R-:W-:-:S03]  /*10d50*/  IMAD.MOV.U32 R5, RZ, RZ, R16 ;  /* 0x000000ffff057224 */ /* 0x000fc600078e0010 */
[----:B------:R-:W-:Y:S04]  /*10d60*/  STL.64 [R1+0x1748], R6 ;  /* 0x0017480601007387 */ /* 0x000fe80000100a00 */
[----:B------:R0:W-:Y:S02]  /*10d70*/  STL.64 [R1+0x1740], R4 ;  /* 0x0017400401007387 */ /* 0x0001e40000100a00 */
[----:B0-----:R-:W-:Y:S01]  /*10d80*/  MOV R4, R13 ;  /* 0x0000000d00047202 */ /* 0x001fe20000000f00 */
[----:B------:R-:W-:Y:S02]  /*10d90*/  IMAD.MOV.U32 R5, RZ, RZ, R12 ;  /* 0x000000ffff057224 */ /* 0x000fe400078e000c */
[----:B--2---:R-:W0:Y:S04]  /*10da0*/  LDSM.16.MT88.4 R12, [R3+0x3000] ;  /* 0x00300000030c783b */ /* 0x004e280000004200 */
[----:B0-----:R0:W-:Y:S04]  /*10db0*/  STL.64 [R1+0x16f8], R14 ;  /* 0x0016f80e01007387 */ /* 0x0011e80000100a00 */
[----:B------:R1:W-:Y:S01]  /*10dc0*/  STL.64 [R1+0x16f0], R12 ;  /* 0x0016f00c01007387 */ /* 0x0003e20000100a00 */
[----:B0-----:R-:W-:Y:S01]  /*10dd0*/  MOV R14, R2 ;  /* 0x00000002000e7202 */ /* 0x001fe20000000f00 */
[----:B------:R-:W-:Y:S01]  /*10de0*/  IMAD.MOV.U32 R15, RZ, RZ, R19 ;  /* 0x000000ffff0f7224 */ /* 0x000fe200078e0013 */
[----:B------:R-:W-:Y:S01]  /*10df0*/  MOV R6, R9 ;  /* 0x0000000900067202 */ /* 0x000fe20000000f00 */
[----:B------:R-:W-:Y:S01]  /*10e00*/  IMAD.MOV.U32 R7, RZ, RZ, R8 ;  /* 0x000000ffff077224 */ /* 0x000fe200078e0008 */
[----:B-1----:R-:W-:Y:S01]  /*10e10*/  MOV R12, R11 ;  /* 0x0000000b000c7202 */ /* 0x002fe20000000f00 */
[----:B------:R-:W-:Y:S01]  /*10e20*/  IMAD.MOV.U32 R13, RZ, RZ, R10 ;  /* 0x000000ffff0d7224 */ /* 0x000fe200078e000a */
[----:B------:R-:W2:Y:S04]  /*10e30*/  LDL.LU R11, [R1+0x177c] ;  /* 0x00177c00010b7983 */ /* 0x000ea80000300800 */
[----:B------:R-:W3:Y:S04]  /*10e40*/  LDL.LU R10, [R1+0x1778] ;  /* 0x00177800010a7983 */ /* 0x000ee80000300800 */
[----:B------:R-:W4:Y:S04]  /*10e50*/  LDL.LU R2, [R1+0x1774] ;  /* 0x0017740001027983 */ /* 0x000f280000300800 */
[----:B------:R-:W-:Y:S04]  /*10e60*/  STL.64 [R1+0x1718], R14 ;  /* 0x0017180e01007387 */ /* 0x000fe80000100a00 */
[----:B------:R0:W-:Y:S04]  /*10e70*/  STL.64 [R1+0x1710], R12 ;  /* 0x0017100c01007387 */ /* 0x0001e80000100a00 */
[----:B------:R-:W1:Y:S04]  /*10e80*/  LDSM.16.MT88.4 R16, [R3+0x3080] ;  /* 0x003080000310783b */ /* 0x000e680000004200 */
[----:B0-----:R-:W2:Y:S04]  /*10e90*/  LDL.LU R12, [R1+0x80] ;  /* 0x00008000010c7983 */ /* 0x001ea80000300800 */
[----:B------:R-:W2:Y:S01]  /*10ea0*/  LDL.LU R13, [R1+0x84] ;  /* 0x00008400010d7983 */ /* 0x000ea20000300800 */
[----:B------:R-:W-:Y:S01]  /*10eb0*/  MOV R14, R28 ;  /* 0x0000001c000e7202 */ /* 0x000fe20000000f00 */
[----:B------:R-:W-:-:S02]  /*10ec0*/  IMAD.MOV.U32 R15, RZ, RZ, R29 ;  /* 0x000000ffff0f7224 */ /* 0x000fc400078e001d */
[----:B------:R-:W3:Y:S04]  /*10ed0*/  LDL.LU R28, [R1+0x1770] ;  /* 0x00177000011c7983 */ /* 0x000ee80000300800 */
[----:B------:R-:W3:Y:S04]  /*10ee0*/  LDL.LU R29, [R1+0x176c] ;  /* 0x00176c00011d7983 */ /* 0x000ee80000300800 */
[----:B------:R-:W-:Y:S04]  /*10ef0*/  STL.64 [R1+0x1738], R14 ;  /* 0x0017380e01007387 */ /* 0x000fe80000100a00 */
[----:B--2---:R0:W-:Y:S04]  /*10f00*/  STL.64 [R1+0x1730], R12 ;  /* 0x0017300c01007387 */ /* 0x0041e80000100a00 */
[----:B0-----:R-:W2:Y:S01]  /*10f10*/  LDL.LU R12, [R1+0xa0] ;  /* 0x0000a000010c7983 */ /* 0x001ea20000300800 */
[----:B---3--:R-:W-:Y:S01]  /*10f20*/  IMAD.MOV.U32 R14, RZ, RZ, R10 ;  /* 0x000000ffff0e7224 */ /* 0x008fe200078e000a */
[----:B------:R-:W-:-:S02]  /*10f30*/  MOV R15, R11 ;  /* 0x0000000b000f7202 */ /* 0x000fc40000000f00 */
[----:B----4-:R-:W-:Y:S02]  /*10f40*/  MOV R13, R2 ;  /* 0x00000002000d7202 */ /* 0x010fe40000000f00 */
[----:B------:R-:W3:Y:S04]  /*10f50*/  LDL.LU R2, [R1+0x1768] ;  /* 0x0017680001027983 */ /* 0x000ee80000300800 */
[----:B------:R-:W4:Y:S04]  /*10f60*/  LDL.LU R10, [R1+0x1764] ;  /* 0x00176400010a7983 */ /* 0x000f280000300800 */
[----:B------:R-:W4:Y:S04]  /*10f70*/  LDL.LU R11, [R1+0x1760] ;  /* 0x00176000010b7983 */ /* 0x000f280000300800 */
[----:B------:R-:W-:Y:S04]  /*10f80*/  STL.64 [R1+0x1758], R14 ;  /* 0x0017580e01007387 */ /* 0x000fe80000100a00 */
[----:B--2---:R0:W-:Y:S04]  /*10f90*/  STL.64 [R1+0x1750], R12 ;  /* 0x0017500c01007387 */ /* 0x0041e80000100a00 */
[----:B---3--:R-:W2:Y:S04]  /*10fa0*/  LDSM.16.MT88.4 R20, [R2+0x3000] ;  /* 0x003000000214783b */ /* 0x008ea80000004200 */
[----:B------:R-:W3:Y:S04]  /*10fb0*/  LDSM.16.MT88.4 R24, [R2+0x3080] ;  /* 0x003080000218783b */ /* 0x000ee80000004200 */
[----:B0-----:R-:W4:Y:S04]  /*10fc0*/  LDL.LU R12, [R1+0xb0] ;  /* 0x0000b000010c7983 */ /* 0x001f280000300800 */
[----:B------:R-:W4:Y:S01]  /*10fd0*/  LDL.LU R13, [R1+0xb4] ;  /* 0x0000b400010d7983 */ /* 0x000f220000300800 */
[----:B------:R-:W-:Y:S01]  /*10fe0*/  IMAD.MOV.U32 R14, RZ, RZ, R29 ;  /* 0x000000ffff0e7224 */ /* 0x000fe200078e001d */
[----:B------:R-:W-:-:S02]  /*10ff0*/  MOV R15, R28 ;  /* 0x0000001c000f7202 */ /* 0x000fc40000000f00 */
[----:B------:R-:W-:Y:S04]  /*11000*/  STL [R1+0x16b0], R3 ;  /* 0x0016b00301007387 */ /* 0x000fe80000100800 */
[----:B------:R-:W-:Y:S01]  /*11010*/  STL [R1+0x16a0], R2 ;  /* 0x0016a00201007387 */ /* 0x000fe20000100800 */
[-C--:B----4-:R-:W-:Y:S03]  /*11020*/  HMMA.16816.F32.BF16 R4, R4, R10.reuse, R12 ;  /* 0x0000000a0404723c */ /* 0x090fe6000004180c */
[----:B------:R-:W4:Y:S04]  /*11030*/  LDL.LU.64 R14, [R1+0x1758] ;  /* 0x00175800010e7983 */ /* 0x000f280000300a00 */
[----:B------:R-:W4:Y:S11]  /*11040*/  LDL.LU.64 R12, [R1+0x1750] ;  /* 0x00175000010c7983 */ /* 0x000f360000300a00 */
[----:B------:R-:W-:Y:S05]  /*11050*/  @!UPT UIADD3 URZ, URZ, URZ, URZ ;  /* 0x0000003f3f3ff290 */ /* 0x000fea000fffe03f */
[----:B------:R0:W-:Y:S01]  /*11060*/  STL.64 [R1+0xb0], R4 ;  /* 0x0000b00401007387 */ /* 0x0001e20000100a00 */
[----:B------:R-:W-:Y:S01]  /*11070*/  IMAD.MOV.U32 R29, RZ, RZ, R6 ;  /* 0x000000ffff1d7224 */ /* 0x000fe200078e0006 */
[----:B------:R-:W-:Y:S02]  /*11080*/  MOV R28, R7 ;  /* 0x00000007001c7202 */ /* 0x000fe40000000f00 */
[----:B------:R-:W4:Y:S04]  /*11090*/  LDL.LU.64 R6, [R1+0x1748] ;  /* 0x0017480001067983 */ /* 0x000f280000300a00 */
[----:B0-----:R-:W4:Y:S04]  /*110a0*/  LDL.LU.64 R4, [R1+0x1740] ;  /* 0x0017400001047983 */ /* 0x001f280000300a00 */
[----:B------:R-:W-:Y:S04]  /*110b0*/  STL [R1+0x16a8], R28 ;  /* 0x0016a81c01007387 */ /* 0x000fe80000100800 */
[----:B------:R-:W-:Y:S01]  /*110c0*/  STL [R1+0x16a4], R29 ;  /* 0x0016a41d01007387 */ /* 0x000fe20000100800 */
[----:B----4-:R-:W-:Y:S03]  /*110d0*/  HMMA.16816.F32.BF16 R4, R4, R10, R12 ;  /* 0x0000000a0404723c */ /* 0x010fe6000004180c */
[----:B------:R-:W4:Y:S04]  /*110e0*/  LDL.LU.64 R14, [R1+0x1738] ;  /* 0x00173800010e7983 */ /* 0x000f280000300a00 */
[----:B------:R-:W4:Y:S11]  /*110f0*/  LDL.LU.64 R12, [R1+0x1730] ;  /* 0x00173000010c7983 */ /* 0x000f360000300a00 */
[----:B------:R-:W-:Y:S05]  /*11100*/  @!UPT UIADD3 URZ, URZ, URZ, URZ ;  /* 0x0000003f3f3ff290 */ /* 0x000fea000fffe03f */
[----:B------:R-:W-:Y:S01]  /*11110*/  STL.64 [R1+0x90], R4 ;  /* 0x0000900401007387 */ /* 0x000fe20000100a00 */
[----:B------:R-:W-:-:S03]  /*11120*/  IMAD.MOV.U32 R2, RZ, RZ, R7 ;  /* 0x000000ffff027224 */ /* 0x000fc600078e0007 */
[----:B------:R0:W-:Y:S04]  /*11130*/  STL [R1+0x98], R6 ;  /* 0x0000980601007387 */ /* 0x0001e80000100800 */
[----:B0-----:R-:W4:Y:S04]  /*11140*/  LDL.LU.64 R6, [R1+0x1728] ;  /* 0x0017280001067983 */ /* 0x001f280000300a00 */
[----:B------:R-:W4:Y:S04]  /*11150*/  LDL.LU.64 R4, [R1+0x1720] ;  /* 0x0017200001047983 */ /* 0x000f280000300a00 */
[----:B------:R-:W-:Y:S01]  /*11160*/  STL [R1+0x16ac], R2 ;  /* 0x0016ac0201007387 */ /* 0x000fe20000100800 */
[-C--:B----4-:R-:W-:Y:S03]  /*11170*/  HMMA.16816.F32.BF16 R4, R4, R10.reuse, R12 ;  /* 0x0000000a0404723c */ /* 0x090fe6000004180c */
[----:B------:R-:W4:Y:S04]  /*11180*/  LDL.LU.64 R14, [R1+0x1718] ;  /* 0x00171800010e7983 */ /* 0x000f280000300a00 */
[----:B------:R-:W4:Y:S11]  /*11190*/  LDL.LU.64 R12, [R1+0x1710] ;  /* 0x00171000010c7983 */ /* 0x000f360000300a00 */
[----:B------:R-:W-:Y:S05]  /*111a0*/  @!UPT UIADD3 URZ, URZ, URZ, URZ ;  /* 0x0000003f3f3ff290 */ /* 0x000fea000fffe03f */
[----:B------:R0:W-:Y:S01]  /*111b0*/  STL.64 [R1+0x80], R4 ;  /* 0x0000800401007387 */ /* 0x0001e20000100a00 */
[----:B------:R-:W-:Y:S01]  /*111c0*/  MOV R28, R6 ;  /* 0x00000006001c7202 */ /* 0x000fe20000000f00 */
[----:B------:R-:W-:Y:S02]  /*111d0*/  IMAD.MOV.U32 R29, RZ, RZ, R7 ;  /* 0x000000ffff1d7224 */ /* 0x000fe400078e0007 */
        /* <DEDUP_REMOVED lines=9> */
[----:B------:R-:W-:-:S03]  /*11270*/  MOV R2, R7 ;  /* 0x0000000700027202 */ /* 0x000fc60000000f00 */
[----:B------:R0:W-:Y:S04]  /*11280*/  STL [R1+0x78], R6 ;  /* 0x0000780601007387 */ /* 0x0001e80000100800 */
[----:B0-----:R-:W4:Y:S04]  /*11290*/  LDL.LU.64 R6, [R1+0x16e8] ;  /* 0x0016e80001067983 */ /* 0x001f280000300a00 */
[----:B------:R-:W4:Y:S04]  /*112a0*/  LDL.LU.64 R4, [R1+0x16e0] ;  /* 0x0016e00001047983 */ /* 0x000f280000300a00 */
[----:B------:R0:W-:Y:S01]  /*112b0*/  STL [R1+0x16bc], R2 ;  /* 0x0016bc0201007387 */ /* 0x0001e20000100800 */
[-C--:B----4-:R-:W-:Y:S03]  /*112c0*/  HMMA.16816.F32.BF16 R12, R12, R10.reuse, R4 ;  /* 0x0000000a0c0c723c */ /* 0x090fe60000041804 */
[----:B------:R-:W1:Y:S04]  /*112d0*/  LDL.LU.64 R6, [R1+0x16d8] ;  /* 0x0016d80001067983 */ /* 0x000e680000300a00 */
[----:B------:R-:W1:Y:S11]  /*112e0*/  LDL.LU.64 R4, [R1+0x16d0] ;  /* 0x0016d00001047983 */ /* 0x000e760000300a00 */
[----:B------:R-:W-:Y:S05]  /*112f0*/  @!UPT UIADD3 URZ, URZ, URZ, URZ ;  /* 0x0000003f3f3ff290 */ /* 0x000fea000fffe03f */
[----:B------:R-:W-:Y:S01]  /*11300*/  STL [R1+0x60], R12 ;  /* 0x0000600c01007387 */ /* 0x000fe20000100800 */
[----:B-1----:R-:W-:Y:S03]  /*11310*/  HMMA.16816.F32.BF16 R16, R16, R10, R4 ;  /* 0x0000000a1010723c */ /* 0x002fe60000041804 */
[----:B------:R-:W3:Y:S04]  /*11320*/  LDL.LU.64 R6, [R1+0x16c8] ;  /* 0x0016c80001067983 */ /* 0x000ee80000300a00 */
[----:B------:R-:W3:Y:S11]  /*11330*/  LDL.LU.64 R4, [R1+0x16c0] ;  /* 0x0016c00001047983 */ /* 0x000ef60000300a00 */
[----:B------:R-:W-:Y:S05]  /*11340*/  @!UPT UIADD3 URZ, URZ, URZ, URZ ;  /* 0x0000003f3f3ff290 */ /* 0x000fea000fffe03f */
[----:B------:R1:W-:Y:S01]  /*11350*/  STL.64 [R1+0x50], R16 ;  /* 0x0000501001007387 */ /* 0x0003e20000100a00 */
[----:B0-----:R-:W-:-:S03]  /*11360*/  MOV R2, R19 ;  /* 0x0000001300027202 */ /* 0x001fc60000000f00 */
[----:B------:R0:W-:Y:S04]  /*11370*/  STL [R1+0x58], R18 ;  /* 0x0000581201007387 */ /* 0x0001e80000100800 */
[----:B-1----:R-:W2:Y:S04]  /*11380*/  LDL.LU R16, [R1+0x40] ;  /* 0x0000400001107983 */ /* 0x002ea80000300800 */
[----:B------:R-:W2:Y:S04]  /*11390*/  LDL.LU R17, [R1+0x44] ;  /* 0x0000440001117983 */ /* 0x000ea80000300800 */
[----:B0-----:R-:W2:Y:S04]  /*113a0*/  LDL.LU R18, [R1+0x48] ;  /* 0x0000480001127983 */ /* 0x001ea80000300800 */
[----:B------:R-:W2:Y:S01]  /*113b0*/  LDL.LU R19, [R1+0x4c] ;  /* 0x00004c0001137983 */ /* 0x000ea20000300800 */
[----:B------:R-:W-:-:S03]  /*113c0*/  MOV R28, R14 ;  /* 0x0000000e001c7202 */ /* 0x000fc60000000f00 */
[----:B------:R-:W0:Y:S01]  /*113d0*/  S2R R14, SR_TID.X ;  /* 0x00000000000e7919 */ /* 0x000e220000002100 */
[----:B------:R-:W-:Y:S02]  /*113e0*/  IMAD.MOV.U32 R29, RZ, RZ, R13 ;  /* 0x000000ffff1d7224 */ /* 0x000fe400078e000d */
[----:B------:R-:W-:Y:S01]  /*113f0*/  IMAD.MOV.U32 R3, RZ, RZ, R15 ;  /* 0x000000ffff037224 */ /* 0x000fe200078e000f */
[C---:B0-----:R-:W-:Y:S02]  /*11400*/  LOP3.LUT R15, R14.reuse, 0x7, RZ, 0xc0, !PT ;  /* 0x000000070e0f7812 */ /* 0x041fe400078ec0ff */
[C---:B------:R-:W-:Y:S01]  /*11410*/  LOP3.LUT R13, R14.reuse, 0x60, RZ, 0xc0, !PT ;  /* 0x000000600e0d7812 */ /* 0x040fe200078ec0ff */
[----:B------:R-:W-:Y:S01]  /*11420*/  IMAD.SHL.U32 R14, R14, 0x2, RZ ;  /* 0x000000020e0e7824 */ /* 0x000fe200078e00ff */
[-C--:B--2---:R-:W-:Y:S08]  /*11430*/  HMMA.16816.F32.BF16 R16, R20, R10.reuse, R16 ;  /* 0x0000000a1410723c */ /* 0x084ff00000041810 */
[----:B---3--:R-:W-:Y:S01]  /*11440*/  HMMA.16816.F32.BF16 R8, R24, R10, R4 ;  /* 0x0000000a1808723c */ /* 0x008fe20000041804 */
[----:B------:R-:W0:Y:S11]  /*11450*/  LDSM.16.MT88.4 R4, [R0+0x4000] ;  /* 0x004000000004783b */ /* 0x000e360000004200 */
[----:B------:R-:W-:Y:S03]  /*11460*/  @!UPT UIADD3 URZ, URZ, URZ, URZ ;  /* 0x0000003f3f3ff290 */ /* 0x000fe6000fffe03f */
[----:B------:R-:W-:Y:S04]  /*11470*/  STL.64 [R1+0x40], R16 ;  /* 0x0000401001007387 */ /* 0x000fe80000100a00 */
[----:B------:R1:W-:Y:S02]  /*11480*/  STL.64 [R1+0x48], R18 ;  /* 0x0000481201007387 */ /* 0x0003e40000100a00 */
[----:B-1----:R-:W-:-:S05]  /*11490*/  LEA R19, R13, R15, 0x3 ;  /* 0x0000000f0d137211 */ /* 0x002fca00078e18ff */
[----:B------:R-:W-:-:S05]  /*114a0*/  IMAD.SHL.U32 R19, R19, 0x10, RZ ;  /* 0x0000001013137824 */ /* 0x000fca00078e00ff */
[----:B------:R-:W-:Y:S01]  /*114b0*/  LOP3.LUT R19, R19, 0x30, R14, 0x78, !PT ;  /* 0x0000003013137812 */ /* 0x000fe200078e780e */
[----:B------:R-:W1:Y:S03]  /*114c0*/  S2R R18, SR_TID.X ;  /* 0x0000000000127919 */ /* 0x000e660000002100 */
[----:B------:R-:W-:Y:S01]  /*114d0*/  LEA R19, R15, R19, 0x9 ;  /* 0x000000130f137211 */ /* 0x000fe200078e48ff */
[----:B0-----:R-:W-:Y:S01]  /*114e0*/  IMAD.MOV.U32 R15, RZ, RZ, R4 ;  /* 0x000000ffff0f7224 */ /* 0x001fe200078e0004 */
[----:B------:R-:W-:Y:S01]  /*114f0*/  MOV R14, R5 ;  /* 0x00000005000e7202 */ /* 0x000fe20000000f00 */
[----:B------:R-:W-:Y:S01]  /*11500*/  IMAD.MOV.U32 R13, RZ, RZ, R6 ;  /* 0x000000ffff0d7224 */ /* 0x000fe200078e0006 */
[----:B------:R-:W-:Y:S01]  /*11510*/  MOV R12, R7 ;  /* 0x00000007000c7202 */ /* 0x000fe20000000f00 */
[----:B------:R-:W-:Y:S04]  /*11520*/  STL.64 [R1+0x1608], R10 ;  /* 0x0016080a01007387 */ /* 0x000fe80000100a00 */
[----:B------:R0:W2:Y:S04]  /*11530*/  LDSM.16.M88.4 R4, [R19+0x10080] ;  /* 0x010080001304783b */ /* 0x0000a80000000200 */
[----:B------:R-:W-:Y:S04]  /*11540*/  STL.64 [R1+0x1600], R8 ;  /* 0x0016000801007387 */ /* 0x000fe80000100a00 */
[----:B------:R-:W3:Y:S01]  /*11550*/  LDSM.16.MT88.4 R8, [R0+0x4080] ;  /* 0x004080000008783b */ /* 0x000ee20000004200 */
[----:B-1----:R-:W-:-:S02]  /*11560*/  LOP3.LUT R17, R18, 0x7, RZ, 0xc0, !PT ;  /* 0x0000000712117812 */ /* 0x002fc400078ec0ff */
[C---:B0-----:R-:W-:Y:S01]  /*11570*/  LOP3.LUT R19, R18.reuse, 0x10, RZ, 0xc0, !PT ;  /* 0x0000001012137812 */ /* 0x041fe200078ec0ff */
[----:B------:R-:W-:Y:S02]  /*11580*/  IMAD.SHL.U32 R18, R18, 0x2, RZ ;  /* 0x0000000212127824 */ /* 0x000fe400078e00ff */
[----:B------:R-:W-:Y:S01]  /*11590*/  IMAD R23, R17, 0x110, RZ ;  /* 0x0000011011177824 */ /* 0x000fe200078e02ff */
[----:B------:R-:W-:-:S04]  /*115a0*/  SHF.L.U32 R19, R19, 0x7, RZ ;  /* 0x0000000713137819 */ /* 0x000fc800000006ff */
[----:B------:R-:W-:-:S04]  /*115b0*/  LOP3.LUT R23, R23, 0x10, R18, 0x78, !PT ;  /* 0x0000001017177812 */ /* 0x000fc800078e7812 */
[----:B------:R-:W-:-:S04]  /*115c0*/  LOP3.LUT R23, R23, R19, RZ, 0xfc, !PT ;  /* 0x0000001317177212 */ /* 0x000fc800078efcff */
[----:B------:R-:W-:Y:S01]  /*115d0*/  LOP3.LUT R23, R23, 0x20, RZ, 0x3c, !PT ;  /* 0x0000002017177812 */ /* 0x000fe200078e3cff */
[----:B--2---:R0:W-:Y:S04]  /*115e0*/  STL [R1+0x15cc], R6 ;  /* 0x0015cc0601007387 */ /* 0x0041e80000100800 */
[----:B------:R1:W-:Y:S01]  /*115f0*/  STL [R1+0x15c8], R7 ;  /* 0x0015c80701007387 */ /* 0x0003e20000100800 */
[----:B---3--:R-:W-:Y:S01]  /*11600*/  IMAD.MOV.U32 R17, RZ, RZ, R8 ;  /* 0x000000ffff117224 */ /* 0x008fe200078e0008 */
[----:B------:R-:W-:Y:S02]  /*11610*/  MOV R16, R9 ;  /* 0x0000000900107202 */ /* 0x000fe40000000f00 */
[----:B0-----:R-:W-:Y:S01]  /*11620*/  MOV R6, R11 ;  /* 0x0000000b00067202 */ /* 0x001fe20000000f00 */
[----:B-1----:R-:W-:-:S02]  /*11630*/  IMAD.MOV.U32 R7, RZ, RZ, R10 ;  /* 0x000000ffff077224 */ /* 0x002fc400078e000a */
[----:B------:R-:W0:Y:S02]  /*11640*/  LDSM.16.MT88.4 R8, [R23+0x4000] ;  /* 0x004000001708783b */ /* 0x000e240000004200 */
[----:B0-----:R-:W-:Y:S01]  /*11650*/  IMAD.MOV.U32 R21, RZ, RZ, R8 ;  /* 0x000000ffff157224 */ /* 0x001fe200078e0008 */
[----:B------:R-:W-:Y:S01]  /*11660*/  MOV R20, R9 ;  /* 0x0000000900147202 */ /* 0x000fe20000000f00 */
[----:B------:R-:W-:Y:S01]  /*11670*/  IMAD.MOV.U32 R19, RZ, RZ, R10 ;  /* 0x000000ffff137224 */ /* 0x000fe200078e000a */
[----:B------:R-:W-:Y:S02]  /*11680*/  MOV R18, R11 ;  /* 0x0000000b00127202 */ /* 0x000fe40000000f00 */
[----:B------:R-:W0:Y:S02]  /*11690*/  LDSM.16.MT88.4 R8, [R23+0x4080] ;  /* 0x004080001708783b */ /* 0x000e240000004200 */
[----:B0-----:R-:W-:Y:S01]  /*116a0*/  IMAD.MOV.U32 R25, RZ, RZ, R8 ;  /* 0x000000ffff197224 */ /* 0x001fe200078e0008 */
[----:B------:R-:W-:Y:S01]  /*116b0*/  MOV R24, R9 ;  /* 0x0000000900187202 */ /* 0x000fe20000000f00 */
[----:B------:R-:W2:Y:S01]  /*116c0*/  LDL.LU R8, [R1+0x50] ;  /* 0x0000500001087983 */ /* 0x000ea20000300800 */
[----:B------:R-:W-:-:S03]  /*116d0*/  IMAD.MOV.U32 R23, RZ, RZ, R10 ;  /* 0x000000ffff177224 */ /* 0x000fc600078e000a */
[----:B------:R-:W2:Y:S04]  /*116e0*/  LDL.LU R9, [R1+0x54] ;  /* 0x0000540001097983 */ /* 0x000ea80000300800 */
[----:B------:R-:W3:Y:S01]  /*116f0*/  LDL.LU R10, [R1+0x58] ;  /* 0x00005800010a7983 */ /* 0x000ee20000300800 */
[----:B------:R-:W-:Y:S01]  /*11700*/  MOV R22, R11 ;  /* 0x0000000b00167202 */ /* 0x000fe20000000f00 */
[----:B------:R-:W-:Y:S02]  /*11710*/  IMAD.MOV.U32 R11, RZ, RZ, R2 ;  /* 0x000000ffff0b7224 */ /* 0x000fe400078e0002 */
[----:B------:R-:W4:Y:S04]  /*11720*/  LDL.LU R2, [R1+0x16bc] ;  /* 0x0016bc0001027983 */ /* 0x000f280000300800 */
[----:B---3--:R-:W-:Y:S04]  /*11730*/  STL.64 [R1+0x1618], R10 ;  /* 0x0016180a01007387 */ /* 0x008fe80000100a00 */
[----:B--2---:R0:W-:Y:S04]  /*11740*/  STL.64 [R1+0x1610], R8 ;  /* 0x0016100801007387 */ /* 0x0041e80000100a00 */
[----:B0-----:R-:W2:Y:S01]  /*11750*/  LDL.LU R8, [R1+0x60] ;  /* 0x0000600001087983 */ /* 0x001ea20000300800 */
[----:B------:R-:W-:Y:S01]  /*11760*/  MOV R9, R29 ;  /* 0x0000001d00097202 */ /* 0x000fe20000000f00 */
[----:B------:R-:W-:Y:S01]  /*11770*/  IMAD.MOV.U32 R10, RZ, RZ, R28 ;  /* 0x000000ffff0a7224 */ /* 0x000fe200078e001c */
[----:B------:R-:W-:Y:S01]  /*11780*/  MOV R11, R3 ;  /* 0x00000003000b7202 */ /* 0x000fe20000000f00 */
[----:B------:R-:W3:Y:S04]  /*11790*/  LDL.LU R29, [R1+0x16b8] ;  /* 0x0016b800011d7983 */ /* 0x000ee80000300800 */
[----:B------:R-:W3:Y:S04]  /*117a0*/  LDL.LU R28, [R1+0x16b4] ;  /* 0x0016b400011c7983 */ /* 0x000ee80000300800 */
[----:B------:R-:W3:Y:S04]  /*117b0*/  LDL.LU R3, [R1+0x16b0] ;  /* 0x0016b00001037983 */ /* 0x000ee80000300800 */
[----:B------:R0:W-:Y:S02]  /*117c0*/  STL.64 [R1+0x1628], R10 ;  /* 0x0016280a01007387 */ /* 0x0001e40000100a00 */
[----:B0-----:R-:W-:Y:S01]  /*117d0*/  IMAD.MOV.U32 R10, RZ, RZ, R23 ;  /* 0x000000ffff0a7224 */ /* 0x001fe200078e0017 */
[----:B------:R-:W-:Y:S01]  /*117e0*/  MOV R11, R22 ;  /* 0x00000016000b7202 */ /* 0x000fe20000000f00 */
[----:B--2---:R0:W-:Y:S04]  /*117f0*/  STL.64 [R1+0x1620], R8 ;  /* 0x0016200801007387 */ /* 0x0041e80000100a00 */
        /* <DEDUP_REMOVED lines=14> */
[----:B------:R-:W-:Y:S02]  /*118e0*/  MOV R9, R16 ;  /* 0x0000001000097202 */ /* 0x000fe40000000f00 */
[----:B---3--:R-:W-:Y:S01]  /*118f0*/  LDSM.16.MT88.4 R16, [R3+0x4080] ;  /* 0x004080000310783b */ /* 0x008fe20000004200 */
[----:B-1----:R-:W-:Y:S01]  /*11900*/  IMAD.MOV.U32 R10, RZ, RZ, R13 ;  /* 0x000000ffff0a7224 */ /* 0x002fe200078e000d */
[----:B------:R-:W-:-:S02]  /*11910*/  MOV R11, R12 ;  /* 0x0000000c000b7202 */ /* 0x000fc40000000f00 */
[----:B------:R0:W-:Y:S02]  /*11920*/  STL.64 [R1+0x1680], R8 ;  /* 0x0016800801007387 */ /* 0x0001e40000100a00 */
[----:B0-----:R-:W-:Y:S01]  /*11930*/  IMAD.MOV.U32 R8, RZ, RZ, R15 ;  /* 0x000000ffff087224 */ /* 0x001fe200078e000f */
[----:B------:R-:W-:Y:S02]  /*11940*/  MOV R9, R14 ;  /* 0x0000000e00097202 */ /* 0x000fe40000000f00 */
[----:B------:R-:W0:Y:S04]  /*11950*/  LDSM.16.MT88.4 R12, [R3+0x4000] ;  /* 0x00400000030c783b */ /* 0x000e280000004200 */
[----:B0-----:R-:W-:Y:S04]  /*11960*/  STL.64 [R1+0x1638], R14 ;  /* 0x0016380e01007387 */ /* 0x001fe80000100a00 */
[----:B------:R0:W-:Y:S04]  /*11970*/  STL.64 [R1+0x1630], R12 ;  /* 0x0016300c01007387 */ /* 0x0001e80000100a00 */
[----:B0-----:R-:W2:Y:S04]  /*11980*/  LDL.LU R12, [R1+0x70] ;  /* 0x00007000010c7983 */ /* 0x001ea80000300800 */
[----:B------:R-:W2:Y:S04]  /*11990*/  LDL.LU R13, [R1+0x74] ;  /* 0x00007400010d7983 */ /* 0x000ea80000300800 */
[----:B------:R-:W3:Y:S01]  /*119a0*/  LDL.LU R14, [R1+0x78] ;  /* 0x00007800010e7983 */ /* 0x000ee20000300800 */
[----:B----4-:R-:W-:-:S03]  /*119b0*/  IMAD.MOV.U32 R15, RZ, RZ, R2 ;  /* 0x000000ffff0f7224 */ /* 0x010fc600078e0002 */
[----:B------:R-:W4:Y:S04]  /*119c0*/  LDL.LU R2, [R1+0x16ac] ;  /* 0x0016ac0001027983 */ /* 0x000f280000300800 */
[----:B---3--:R-:W-:Y:S04]  /*119d0*/  STL.64 [R1+0x1658], R14 ;  /* 0x0016580e01007387 */ /* 0x008fe80000100a00 */
[----:B--2---:R0:W-:Y:S04]  /*119e0*/  STL.64 [R1+0x1650], R12 ;  /* 0x0016500c01007387 */ /* 0x0041e80000100a00 */
        /* <DEDUP_REMOVED lines=8> */
[----:B0-----:R-:W2:Y:S04]  /*11a70*/  LDL.LU R12, [R1+0x90] ;  /* 0x00009000010c7983 */ /* 0x001ea80000300800 */
[----:B------:R-:W2:Y:S04]  /*11a80*/  LDL.LU R13, [R1+0x94] ;  /* 0x00009400010d7983 */ /* 0x000ea80000300800 */
[----:B------:R-:W2:Y:S01]  /*11a90*/  LDL.LU R14, [R1+0x98] ;  /* 0x00009800010e7983 */ /* 0x000ea20000300800 */
[----:B----4-:R-:W-:-:S03]  /*11aa0*/  MOV R15, R2 ;  /* 0x00000002000f7202 */ /* 0x010fc60000000f00 */
[----:B------:R-:W4:Y:S04]  /*11ab0*/  LDL.LU R2, [R1+0x16a0] ;  /* 0x0016a00001027983 */ /* 0x000f280000300800 */
[----:B--2---:R-:W-:Y:S04]  /*11ac0*/  STL.64 [R1+0x1698], R14 ;  /* 0x0016980e01007387 */ /* 0x004fe80000100a00 */
[----:B------:R0:W-:Y:S04]  /*11ad0*/  STL.64 [R1+0x1690], R12 ;  /* 0x0016900c01007387 */ /* 0x0001e80000100a00 */
[----:B----4-:R-:W-:Y:S04]  /*11ae0*/  LDSM.16.MT88.4 R20, [R2+0x4000] ;  /* 0x004000000214783b */ /* 0x010fe80000004200 */
[----:B------:R-:W1:Y:S04]  /*11af0*/  LDSM.16.MT88.4 R24, [R2+0x4080] ;  /* 0x004080000218783b */ /* 0x000e680000004200 */
[----:B0-----:R-:W2:Y:S04]  /*11b00*/  LDL.LU R12, [R1+0xb0] ;  /* 0x0000b000010c7983 */ /* 0x001ea80000300800 */
[----:B------:R-:W2:Y:S01]  /*11b10*/  LDL.LU R13, [R1+0xb4] ;  /* 0x0000b400010d7983 */ /* 0x000ea20000300800 */
[----:B---3--:R-:W-:Y:S01]  /*11b20*/  IMAD.MOV.U32 R14, RZ, RZ, R29 ;  /* 0x000000ffff0e7224 */ /* 0x008fe200078e001d */
        /* <DEDUP_REMOVED lines=35> */
[----:B0-----:R-:W2:Y:S04]  /*11d60*/  LDL.LU.64 R8, [R1+0x1640] ;  /* 0x0016400001087983 */ /* 0x001ea80000300a00 */
[----:B------:R-:W-:Y:S04]  /*11d70*/  STL [R1+0x15f0], R29 ;  /* 0x0015f01d01007387 */ /* 0x000fe80000100800 */
[----:B------:R-:W-:Y:S01]  /*11d80*/  STL [R1+0x15ec], R28 ;  /* 0x0015ec1c01007387 */ /* 0x000fe20000100800 */
[-C--:B--2---:R-:W-:Y:S03]  /*11d90*/  HMMA.16816.F32.BF16 R8, R8, R4.reuse, R12 ;  /* 0x000000040808723c */ /* 0x084fe6000004180c */
[----:B------:R-:W2:Y:S04]  /*11da0*/  LDL.LU.64 R14, [R1+0x1638] ;  /* 0x00163800010e7983 */ /* 0x000ea80000300a00 */
[----:B------:R-:W2:Y:S11]  /*11db0*/  LDL.LU.64 R12, [R1+0x1630] ;  /* 0x00163000010c7983 */ /* 0x000eb60000300a00 */
[----:B------:R-:W-:Y:S06]  /*11dc0*/  @!UPT UIADD3 URZ, URZ, URZ, URZ ;  /* 0x0000003f3f3ff290 */ /* 0x000fec000fffe03f */
[----:B------:R-:W-:Y:S01]  /*11dd0*/  MOV R3, R11 ;  /* 0x0000000b00037202 */ /* 0x000fe20000000f00 */
[----:B------:R-:W-:Y:S01]  /*11de0*/  IMAD.MOV.U32 R2, RZ, RZ, R10 ;  /* 0x000000ffff027224 */ /* 0x000fe200078e000a */
[----:B------:R-:W-:Y:S01]  /*11df0*/  MOV R6, R9 ;  /* 0x0000000900067202 */ /* 0x000fe20000000f00 */
[----:B------:R-:W-:Y:S01]  /*11e00*/  IMAD.MOV.U32 R7, RZ, RZ, R8 ;  /* 0x000000ffff077224 */ /* 0x000fe200078e0008 */
[----:B------:R-:W2:Y:S04]  /*11e10*/  LDL.LU.64 R10, [R1+0x1628] ;  /* 0x00162800010a7983 */ /* 0x000ea80000300a00 */
[----:B------:R-:W2:Y:S04]  /*11e20*/  LDL.LU.64 R8, [R1+0x1620] ;  /* 0x0016200001087983 */ /* 0x000ea80000300a00 */
[----:B------:R0:W-:Y:S04]  /*11e30*/  STL [R1+0x15fc], R2 ;  /* 0x0015fc0201007387 */ /* 0x0001e80000100800 */
[----:B------:R3:W-:Y:S04]  /*11e40*/  STL [R1+0x15f8], R6 ;  /* 0x0015f80601007387 */ /* 0x0007e80000100800 */
[----:B------:R4:W-:Y:S01]  /*11e50*/  STL [R1+0x15f4], R7 ;  /* 0x0015f40701007387 */ /* 0x0009e20000100800 */
[-C--:B--2---:R-:W-:Y:S03]  /*11e60*/  HMMA.16816.F32.BF16 R12, R12, R4.reuse, R8 ;  /* 0x000000040c0c723c */ /* 0x084fe60000041808 */
[----:B------:R-:W2:Y:S04]  /*11e70*/  LDL.LU.64 R10, [R1+0x1618] ;  /* 0x00161800010a7983 */ /* 0x000ea80000300a00 */
[----:B------:R-:W2:Y:S01]  /*11e80*/  LDL.LU.64 R8, [R1+0x1610] ;  /* 0x0016100001087983 */ /* 0x000ea20000300a00 */
[----:B0-----:R-:W-:Y:S11]  /*11e90*/  MOV R2, R3 ;  /* 0x0000000300027202 */ /* 0x001ff60000000f00 */
[----:B------:R-:W-:Y:S04]  /*11ea0*/  @!UPT UIADD3 URZ, URZ, URZ, URZ ;  /* 0x0000003f3f3ff290 */ /* 0x000fe8000fffe03f */
[----:B------:R-:W-:Y:S01]  /*11eb0*/  STL [R1+0x60], R12 ;  /* 0x0000600c01007387 */ /* 0x000fe20000100800 */
[----:B------:R-:W-:Y:S01]  /*11ec0*/  IMAD.MOV.U32 R3, RZ, RZ, R15 ;  /* 0x000000ffff037224 */ /* 0x000fe200078e000f */
[----:B------:R-:W-:Y:S01]  /*11ed0*/  MOV R15, R2 ;  /* 0x00000002000f7202 */ /* 0x000fe20000000f00 */
[----:B--2---:R-:W-:Y:S01]  /*11ee0*/  HMMA.16816.F32.BF16 R16, R16, R4, R8 ;  /* 0x000000041010723c */ /* 0x004fe20000041808 */
[----:B------:R-:W1:Y:S04]  /*11ef0*/  LDL.LU.64 R10, [R1+0x1608] ;  /* 0x00160800010a7983 */ /* 0x000e680000300a00 */
[----:B------:R-:W1:Y:S11]  /*11f00*/  LDL.LU.64 R8, [R1+0x1600] ;  /* 0x0016000001087983 */ /* 0x000e760000300a00 */
[----:B------:R-:W-:Y:S07]  /*11f10*/  @!UPT UIADD3 URZ, URZ, URZ, URZ ;  /* 0x0000003f3f3ff290 */ /* 0x000fee000fffe03f */
[----:B------:R0:W-:Y:S01]  /*11f20*/  STL [R1+0x50], R16 ;  /* 0x0000501001007387 */ /* 0x0001e20000100800 */
[----:B------:R-:W-:Y:S01]  /*11f30*/  IMAD.MOV.U32 R2, RZ, RZ, R17 ;  /* 0x000000ffff027224 */ /* 0x000fe200078e0011 */
[----:B---3--:R-:W-:Y:S01]  /*11f40*/  MOV R6, R18 ;  /* 0x0000001200067202 */ /* 0x008fe20000000f00 */
[----:B----4-:R-:W-:Y:S01]  /*11f50*/  IMAD.MOV.U32 R7, RZ, RZ, R19 ;  /* 0x000000ffff077224 */ /* 0x010fe200078e0013 */
[----:B0-----:R-:W2:Y:S04]  /*11f60*/  LDL.LU R16, [R1+0x40] ;  /* 0x0000400001107983 */ /* 0x001ea80000300800 */
[----:B------:R-:W2:Y:S04]  /*11f70*/  LDL.LU R17, [R1+0x44] ;  /* 0x0000440001117983 */ /* 0x000ea80000300800 */
[----:B------:R-:W2:Y:S04]  /*11f80*/  LDL.LU R18, [R1+0x48] ;  /* 0x0000480001127983 */ /* 0x000ea80000300800 */
[----:B------:R-:W2:Y:S01]  /*11f90*/  LDL.LU R19, [R1+0x4c] ;  /* 0x00004c0001137983 */ /* 0x000ea20000300800 */
[----:B------:R-:W-:-:S03]  /*11fa0*/  IMAD.MOV.U32 R29, RZ, RZ, R13 ;  /* 0x000000ffff1d7224 */ /* 0x000fc600078e000d */
[----:B------:R-:W0:Y:S01]  /*11fb0*/  S2R R13, SR_TID.X ;  /* 0x00000000000d7919 */ /* 0x000e220000002100 */
[----:B------:R-:W-:Y:S02]  /*11fc0*/  MOV R28, R14 ;  /* 0x0000000e001c7202 */ /* 0x000fe40000000f00 */
[----:B0-----:R-:W-:Y:S01]  /*11fd0*/  SHF.L.U32 R14, R13, 0x1, RZ ;  /* 0x000000010d0e7819 */ /* 0x001fe200000006ff */
[-C--:B-1----:R-:W-:Y:S08]  /*11fe0*/  HMMA.16816.F32.BF16 R8, R24, R4.reuse, R8 ;  /* 0x000000041808723c */ /* 0x082ff00000041808 */
[----:B--2---:R-:W-:Y:S11]  /*11ff0*/  HMMA.16816.F32.BF16 R20, R20, R4, R16 ;  /* 0x000000041414723c */ /* 0x004ff60000041810 */
[----:B------:R-:W-:Y:S11]  /*12000*/  @!UPT UIADD3 URZ, URZ, URZ, URZ ;  /* 0x0000003f3f3ff290 */ /* 0x000ff6000fffe03f */
[----:B------:R-:W-:Y:S01]  /*12010*/  @!UPT UIADD3 URZ, URZ, URZ, URZ ;  /* 0x0000003f3f3ff290 */ /* 0x000fe2000fffe03f */
[----:B------:R-:W-:Y:S04]  /*12020*/  STL.64 [R1+0x40], R20 ;  /* 0x0000401401007387 */ /* 0x000fe80000100a00 */
[----:B------:R0:W-:Y:S04]  /*12030*/  STL.64 [R1+0x48], R22 ;  /* 0x0000481601007387 */ /* 0x0001e80000100a00 */
[----:B------:R-:W-:Y:S04]  /*12040*/  STL.64 [R1+0x1530], R10 ;  /* 0x0015300a01007387 */ /* 0x000fe80000100a00 */
[----:B------:R-:W-:Y:S04]  /*12050*/  STL.64 [R1+0x1528], R8 ;  /* 0x0015280801007387 */ /* 0x000fe80000100a00 */
[----:B------:R-:W1:Y:S01]  /*12060*/  LDSM.16.MT88.4 R8, [R0+0x5000] ;  /* 0x005000000008783b */ /* 0x000e620000004200 */
[----:B------:R-:W-:-:S02]  /*12070*/  MOV R19, R15 ;  /* 0x0000000f00137202 */ /* 0x000fc40000000f00 */
[C---:B------:R-:W-:Y:S02]  /*12080*/  LOP3.LUT R15, R13.reuse, 0x10, RZ, 0xc0, !PT ;  /* 0x000000100d0f7812 */ /* 0x040fe400078ec0ff */
[----:B------:R-:W-:-:S05]  /*12090*/  LOP3.LUT R18, R13, 0x7, RZ, 0xc0, !PT ;  /* 0x000000070d127812 */ /* 0x000fca00078ec0ff */
[----:B0-----:R-:W-:Y:S02]  /*120a0*/  IMAD R23, R18, 0x110, RZ ;  /* 0x0000011012177824 */ /* 0x001fe400078e02ff */
[----:B------:R-:W-:Y:S02]  /*120b0*/  IMAD.SHL.U32 R15, R15, 0x80, RZ ;  /* 0x000000800f0f7824 */ /* 0x000fe400078e00ff */
[----:B-1----:R-:W-:Y:S01]  /*120c0*/  IMAD.MOV.U32 R13, RZ, RZ, R8 ;  /* 0x000000ffff0d7224 */ /* 0x002fe200078e0008 */
[----:B------:R-:W-:Y:S01]  /*120d0*/  MOV R12, R9 ;  /* 0x00000009000c7202 */ /* 0x000fe20000000f00 */
[----:B------:R-:W-:Y:S01]  /*120e0*/  IMAD.MOV.U32 R5, RZ, RZ, R10 ;  /* 0x000000ffff057224 */ /* 0x000fe200078e000a */
[----:B------:R-:W-:Y:S02]  /*120f0*/  MOV R4, R11 ;  /* 0x0000000b00047202 */ /* 0x000fe40000000f00 */
[----:B------:R-:W0:Y:S01]  /*12100*/  LDSM.16.MT88.4 R8, [R0+0x5080] ;  /* 0x005080000008783b */ /* 0x000e220000004200 */
[----:B------:R-:W-:-:S04]  /*12110*/  LOP3.LUT R23, R23, 0x10, R14, 0x78, !PT ;  /* 0x0000001017177812 */ /* 0x000fc800078e780e */
[----:B------:R-:W-:-:S04]  /*12120*/  LOP3.LUT R23, R23, R15, RZ, 0xfc, !PT ;  /* 0x0000000f17177212 */ /* 0x000fc800078efcff */
[----:B------:R-:W-:Y:S01]  /*12130*/  LOP3.LUT R23, R23, 0x20, RZ, 0x3c, !PT ;  /* 0x0000002017177812 */ /* 0x000fe200078e3cff */
[----:B0-----:R-:W-:Y:S01]  /*12140*/  IMAD.MOV.U32 R17, RZ, RZ, R8 ;  /* 0x000000ffff117224 */ /* 0x001fe200078e0008 */
[----:B------:R-:W-:Y:S01]  /*12150*/  MOV R16, R9 ;  /* 0x0000000900107202 */ /* 0x000fe20000000f00 */
[----:B------:R-:W-:Y:S01]  /*12160*/  IMAD.MOV.U32 R15, RZ, RZ, R10 ;  /* 0x000000ffff0f7224 */ /* 0x000fe200078e000a */
[----:B------:R-:W-:Y:S02]  /*12170*/  MOV R14, R11 ;  /* 0x0000000b000e7202 */ /* 0x000fe40000000f00 */
[----:B------:R-:W0:Y:S02]  /*12180*/  LDSM.16.MT88.4 R8, [R23+0x5000] ;  /* 0x005000001708783b */ /* 0x000e240000004200 */
[----:B0-----:R-:W-:Y:S01]  /*12190*/  IMAD.MOV.U32 R22, RZ, RZ, R8 ;  /* 0x000000ffff167224 */ /* 0x001fe200078e0008 */
[----:B------:R-:W-:Y:S01]  /*121a0*/  MOV R21, R9 ;  /* 0x0000000900157202 */ /* 0x000fe20000000f00 */
[----:B------:R-:W-:Y:S01]  /*121b0*/  IMAD.MOV.U32 R20, RZ, RZ, R10 ;  /* 0x000000ffff147224 */ /* 0x000fe200078e000a */
[----:B------:R-:W-:-:S02]  /*121c0*/  MOV R18, R11 ;  /* 0x0000000b00127202 */ /* 0x000fc40000000f00 */
[----:B------:R-:W0:Y:S02]  /*121d0*/  LDSM.16.MT88.4 R8, [R23+0x5080] ;  /* 0x005080001708783b */ /* 0x000e240000004200 */
[----:B0-----:R-:W-:Y:S02]  /*121e0*/  IMAD.MOV.U32 R26, RZ, RZ, R8 ;  /* 0x000000ffff1a7224 */ /* 0x001fe400078e0008 */
[----:B------:R-:W2:Y:S01]  /*121f0*/  LDL.LU R8, [R1+0x50] ;  /* 0x0000500001087983 */ /* 0x000ea20000300800 */
[----:B------:R-:W-:Y:S01]  /*12200*/  IMAD.MOV.U32 R24, RZ, RZ, R10 ;  /* 0x000000ffff187224 */ /* 0x000fe200078e000a */
[----:B------:R-:W-:Y:S01]  /*12210*/  MOV R23, R11 ;  /* 0x0000000b00177202 */ /* 0x000fe20000000f00 */
[----:B------:R-:W-:Y:S01]  /*12220*/  IMAD.MOV.U32 R11, RZ, RZ, R7 ;  /* 0x000000ffff0b7224 */ /* 0x000fe200078e0007 */
[----:B------:R-:W-:Y:S01]  /*12230*/  MOV R25, R9 ;  /* 0x0000000900197202 */ /* 0x000fe20000000f00 */
[----:B------:R-:W-:Y:S01]  /*12240*/  IMAD.MOV.U32 R9, RZ, RZ, R2 ;  /* 0x000000ffff097224 */ /* 0x000fe200078e0002 */
[----:B------:R-:W-:Y:S01]  /*12250*/  MOV R10, R6 ;  /* 0x00000006000a7202 */ /* 0x000fe20000000f00 */
[----:B------:R-:W3:Y:S04]  /*12260*/  LDL.LU R2, [R1+0x15fc] ;  /* 0x0015fc0001027983 */ /* 0x000ee80000300800 */
[----:B------:R-:W4:Y:S04]  /*12270*/  LDL.LU R6, [R1+0x15f8] ;  /* 0x0015f80001067983 */ /* 0x000f280000300800 */
[----:B------:R-:W3:Y:S04]  /*12280*/  LDL.LU R7, [R1+0x15f4] ;  /* 0x0015f40001077983 */ /* 0x000ee80000300800 */
[----:B------:R0:W-:Y:S02]  /*12290*/  STL.64 [R1+0x1540], R10 ;  /* 0x0015400a01007387 */ /* 0x0001e40000100a00 */
[----:B0-----:R-:W-:Y:S01]  /*122a0*/  IMAD.MOV.U32 R10, RZ, RZ, R28 ;  /* 0x000000ffff0a7224 */ /* 0x001fe200078e001c */
[----:B------:R-:W-:Y:S01]  /*122b0*/  MOV R11, R3 ;  /* 0x00000003000b7202 */ /* 0x000fe20000000f00 */
[----:B--2---:R0:W-:Y:S04]  /*122c0*/  STL.64 [R1+0x1538], R8 ;  /* 0x0015380801007387 */ /* 0x0041e80000100a00 */
[----:B0-----:R-:W2:Y:S01]  /*122d0*/  LDL.LU R8, [R1+0x60] ;  /* 0x0000600001087983 */ /* 0x001ea20000300800 */
[----:B------:R-:W-:-:S03]  /*122e0*/  MOV R9, R29 ;  /* 0x0000001d00097202 */ /* 0x000fc60000000f00 */
        /* <DEDUP_REMOVED lines=19> */
[----:B------:R-:W-:Y:S01]  /*12420*/  STL.64 [R1+0x15b0], R10 ;  /* 0x0015b00a01007387 */ /* 0x000fe20000100a00 */
[----:B0-----:R-:W-:Y:S01]  /*12430*/  IMAD.MOV.U32 R8, RZ, RZ, R17 ;  /* 0x000000ffff087224 */ /* 0x001fe200078e0011 */
[----:B------:R-:W-:-:S05]  /*12440*/  MOV R9, R16 ;  /* 0x0000001000097202 */ /* 0x000fca0000000f00 */
[----:B------:R0:W-:Y:S02]  /*12450*/  STL.64 [R1+0x15a8], R8 ;  /* 0x0015a80801007387 */ /* 0x0001e40000100a00 */
[----:B0-----:R-:W-:Y:S01]  /*12460*/  IMAD.MOV.U32 R8, RZ, RZ, R13 ;  /* 0x000000ffff087224 */ /* 0x001fe200078e000d */
[----:B------:R-:W-:Y:S02]  /*12470*/  MOV R9, R12 ;  /* 0x0000000c00097202 */ /* 0x000fe40000000f00 */
[----:B---3--:R-:W0:Y:S04]  /*12480*/  LDSM.16.MT88.4 R12, [R3+0x5000] ;  /* 0x00500000030c783b */ /* 0x008e280000004200 */
[----:B0-----:R0:W-:Y:S04]  /*12490*/  STL.64 [R1+0x1560], R14 ;  /* 0x0015600e01007387 */ /* 0x0011e80000100a00 */
[----:B------:R1:W-:Y:S01]  /*124a0*/  STL.64 [R1+0x1558], R12 ;  /* 0x0015580c01007387 */ /* 0x0003e20000100a00 */
[----:B0-----:R-:W-:Y:S01]  /*124b0*/  IMAD.MOV.U32 R14, RZ, RZ, R2 ;  /* 0x000000ffff0e7224 */ /* 0x001fe200078e0002 */
[----:B------:R-:W-:Y:S01]  /*124c0*/  MOV R15, R19 ;  /* 0x00000013000f7202 */ /* 0x000fe20000000f00 */
[----:B------:R-:W-:Y:S01]  /*124d0*/  IMAD.MOV.U32 R10, RZ, RZ, R5 ;  /* 0x000000ffff0a7224 */ /* 0x000fe200078e0005 */
[----:B------:R-:W-:Y:S01]  /*124e0*/  MOV R11, R4 ;  /* 0x00000004000b7202 */ /* 0x000fe20000000f00 */
[----:B-1----:R-:W-:Y:S01]  /*124f0*/  IMAD.MOV.U32 R12, RZ, RZ, R7 ;  /* 0x000000ffff0c7224 */ /* 0x002fe200078e0007 */
[----:B----4-:R-:W-:Y:S01]  /*12500*/  MOV R13, R6 ;  /* 0x00000006000d7202 */ /* 0x010fe20000000f00 */
        /* <DEDUP_REMOVED lines=8> */
[----:B------:R-:W-:Y:S01]  /*12590*/  IMAD.MOV.U32 R14, RZ, RZ, R28 ;  /* 0x000000ffff0e7224 */ /* 0x000fe200078e001c */
[----:B------:R-:W-:-:S02]  /*125a0*/  MOV R15, R29 ;  /* 0x0000001d000f7202 */ /* 0x000fc40000000f00 */
[----:B------:R-:W3:Y:S04]  /*125b0*/  LDL.LU R28, [R1+0x15d8] ;  /* 0x0015d800011c7983 */ /* 0x000ee80000300800 */
[----:B------:R-:W3:Y:S04]  /*125c0*/  LDL.LU R29, [R1+0x15d4] ;  /* 0x0015d400011d7983 */ /* 0x000ee80000300800 */
[----:B------:R-:W-:Y:S04]  /*125d0*/  STL.64 [R1+0x15a0], R14 ;  /* 0x0015a00e01007387 */ /* 0x000fe80000100a00 */
[----:B--2---:R0:W-:Y:S04]  /*125e0*/  STL.64 [R1+0x1598], R12 ;  /* 0x0015980c01007387 */ /* 0x0041e80000100a00 */
[----:B0-----:R-:W2:Y:S01]  /*125f0*/  LDL.LU R12, [R1+0x90] ;  /* 0x00009000010c7983 */ /* 0x001ea20000300800 */
[----:B---3--:R-:W-:Y:S01]  /*12600*/  MOV R14, R6 ;  /* 0x00000006000e7202 */ /* 0x008fe20000000f00 */
[----:B------:R-:W-:-:S02]  /*12610*/  IMAD.MOV.U32 R15, RZ, RZ, R7 ;  /* 0x000000ffff0f7224 */ /* 0x000fc400078e0007 */
[----:B----4-:R-:W-:Y:S02]  /*12620*/  IMAD.MOV.U32 R13, RZ, RZ, R2 ;  /* 0x000000ffff0d7224 */ /* 0x010fe400078e0002 */
        /* <DEDUP_REMOVED lines=9> */
[----:B------:R-:W-:Y:S01]  /*126c0*/  MOV R14, R29 ;  /* 0x0000001d000e7202 */ /* 0x000fe20000000f00 */
[----:B------:R-:W-:-:S02]  /*126d0*/  IMAD.MOV.U32 R15, RZ, RZ, R28 ;  /* 0x000000ffff0f7224 */ /* 0x000fc400078e001c */
[----:B------:R-:W-:Y:S04]  /*126e0*/  STL [R1+0x1518], R3 ;  /* 0x0015180301007387 */ /* 0x000fe80000100800 */
        /* <DEDUP_REMOVED lines=44> */
[----:B------:R-:W1:Y:S04]  /*129b0*/  LDL.LU.64 R10, [R1+0x1540] ;  /* 0x00154000010a7983 */ /* 0x000e680000300a00 */
[----:B------:R-:W1:Y:S11]  /*129c0*/  LDL.LU.64 R8, [R1+0x1538] ;  /* 0x0015380001087983 */ /* 0x000e760000300a00 */
[----:B------:R-:W-:Y:S05]  /*129d0*/  @!UPT UIADD3 URZ, URZ, URZ, URZ ;  /* 0x0000003f3f3ff290 */ /* 0x000fea000fffe03f */
[----:B------:R0:W-:Y:S01]  /*129e0*/  STL [R1+0x60], R12 ;  /* 0x0000600c01007387 */ /* 0x0001e20000100800 */
[----:B------:R-:W-:Y:S01]  /*129f0*/  MOV R29, R13 ;  /* 0x0000000d001d7202 */ /* 0x000fe20000000f00 */
[----:B------:R-:W-:Y:S01]  /*12a00*/  IMAD.MOV.U32 R28, RZ, RZ, R14 ;  /* 0x000000ffff1c7224 */ /* 0x000fe200078e000e */
[----:B------:R-:W-:Y:S01]  /*12a10*/  MOV R3, R15 ;  /* 0x0000000f00037202 */ /* 0x000fe20000000f00 */
[----:B0-----:R-:W2:Y:S04]  /*12a20*/  LDL.LU R12, [R1+0x40] ;  /* 0x00004000010c7983 */ /* 0x001ea80000300800 */
[----:B------:R-:W2:Y:S04]  /*12a30*/  LDL.LU R13, [R1+0x44] ;  /* 0x00004400010d7983 */ /* 0x000ea80000300800 */
[----:B------:R-:W2:Y:S04]  /*12a40*/  LDL.LU R14, [R1+0x48] ;  /* 0x00004800010e7983 */ /* 0x000ea80000300800 */
[----:B------:R-:W2:Y:S01]  /*12a50*/  LDL.LU R15, [R1+0x4c] ;  /* 0x00004c00010f7983 */ /* 0x000ea20000300800 */
[----:B-1----:R-:W-:Y:S03]  /*12a60*/  HMMA.16816.F32.BF16 R16, R16, R6, R8 ;  /* 0x000000061010723c */ /* 0x002fe60000041808 */
[----:B------:R-:W3:Y:S04]  /*12a70*/  LDL.LU.64 R10, [R1+0x1530] ;  /* 0x00153000010a7983 */ /* 0x000ee80000300a00 */
[----:B------:R-:W3:Y:S11]  /*12a80*/  LDL.LU.64 R8, [R1+0x1528] ;  /* 0x0015280001087983 */ /* 0x000ef60000300a00 */
[----:B------:R-:W-:Y:S05]  /*12a90*/  @!UPT UIADD3 URZ, URZ, URZ, URZ ;  /* 0x0000003f3f3ff290 */ /* 0x000fea000fffe03f */
[----:B------:R-:W-:Y:S01]  /*12aa0*/  STL.64 [R1+0x50], R16 ;  /* 0x0000501001007387 */ /* 0x000fe20000100a00 */
[----:B------:R-:W-:-:S03]  /*12ab0*/  IMAD.MOV.U32 R2, RZ, RZ, R19 ;  /* 0x000000ffff027224 */ /* 0x000fc600078e0013 */
[----:B------:R0:W-:Y:S04]  /*12ac0*/  STL [R1+0x58], R18 ;  /* 0x0000581201007387 */ /* 0x0001e80000100800 */
[----:B------:R-:W4:Y:S01]  /*12ad0*/  LDL R19, [R1+0xd20] ;  /* 0x000d200001137983 */ /* 0x000f220000100800 */
[-C--:B--2---:R-:W-:Y:S03]  /*12ae0*/  HMMA.16816.F32.BF16 R12, R20, R6.reuse, R12 ;  /* 0x00000006140c723c */ /* 0x084fe6000004180c */
[----:B------:R-:W1:Y:S04]  /*12af0*/  LDSM.16.MT88.4 R20, [R0+0x6000] ;  /* 0x006000000014783b */ /* 0x000e680000004200 */
[----:B0-----:R-:W0:Y:S02]  /*12b00*/  S2R R18, SR_TID.X ;  /* 0x0000000000127919 */ /* 0x001e240000002100 */
[C---:B0-----:R-:W-:Y:S01]  /*12b10*/  LOP3.LUT R17, R18.reuse, 0x7, RZ, 0xc0, !PT ;  /* 0x0000000712117812 */ /* 0x041fe200078ec0ff */
[----:B---3--:R-:W-:Y:S11]  /*12b20*/  HMMA.16816.F32.BF16 R4, R24, R6, R8 ;  /* 0x000000061804723c */ /* 0x008ff60000041808 */
[----:B------:R-:W-:Y:S11]  /*12b30*/  @!UPT UIADD3 URZ, URZ, URZ, URZ ;  /* 0x0000003f3f3ff290 */ /* 0x000ff6000fffe03f */
[----:B------:R-:W-:Y:S01]  /*12b40*/  @!UPT UIADD3 URZ, URZ, URZ, URZ ;  /* 0x0000003f3f3ff290 */ /* 0x000fe2000fffe03f */
[----:B------:R-:W-:Y:S04]  /*12b50*/  STL.64 [R1+0x1470], R6 ;  /* 0x0014700601007387 */ /* 0x000fe80000100a00 */
[----:B------:R1:W-:Y:S04]  /*12b60*/  STL.64 [R1+0x40], R12 ;  /* 0x0000400c01007387 */ /* 0x0003e80000100a00 */
[----:B------:R-:W-:Y:S04]  /*12b70*/  STL.64 [R1+0x48], R14 ;  /* 0x0000480e01007387 */ /* 0x000fe80000100a00 */
[----:B----4-:R0:W2:Y:S04]  /*12b80*/  LDSM.16.M88.4 R8, [R19+0x10080] ;  /* 0x010080001308783b */ /* 0x0100a80000000200 */
[----:B------:R-:W-:Y:S04]  /*12b90*/  STL.64 [R1+0x1468], R4 ;  /* 0x0014680401007387 */ /* 0x000fe80000100a00 */
[----:B------:R-:W3:Y:S01]  /*12ba0*/  LDSM.16.MT88.4 R4, [R0+0x6080] ;  /* 0x006080000004783b */ /* 0x000ee20000004200 */
[----:B-1----:R-:W-:Y:S01]  /*12bb0*/  IMAD.MOV.U32 R12, RZ, RZ, R23 ;  /* 0x000000ffff0c7224 */ /* 0x002fe200078e0017 */
[C---:B0-----:R-:W-:Y:S01]  /*12bc0*/  LOP3.LUT R19, R18.reuse, 0x10, RZ, 0xc0, !PT ;  /* 0x0000001012137812 */ /* 0x041fe200078ec0ff */
[----:B------:R-:W-:Y:S01]  /*12bd0*/  IMAD R23, R17, 0x110, RZ ;  /* 0x0000011011177824 */ /* 0x000fe200078e02ff */
[----:B------:R-:W-:-:S03]  /*12be0*/  SHF.L.U32 R18, R18, 0x1, RZ ;  /* 0x0000000112127819 */ /* 0x000fc600000006ff */
[----:B------:R-:W-:Y:S01]  /*12bf0*/  IMAD.SHL.U32 R19, R19, 0x80, RZ ;  /* 0x0000008013137824 */ /* 0x000fe200078e00ff */
[----:B------:R-:W-:-:S04]  /*12c00*/  LOP3.LUT R23, R23, 0x10, R18, 0x78, !PT ;  /* 0x0000001017177812 */ /* 0x000fc800078e7812 */
[----:B------:R-:W-:-:S04]  /*12c10*/  LOP3.LUT R23, R23, R19, RZ, 0xfc, !PT ;  /* 0x0000001317177212 */ /* 0x000fc800078efcff */
[----:B------:R-:W-:Y:S01]  /*12c20*/  LOP3.LUT R23, R23, 0x20, RZ, 0x3c, !PT ;  /* 0x0000002017177812 */ /* 0x000fe200078e3cff */
[----:B--2---:R0:W-:Y:S04]  /*12c30*/  STL [R1+0x1434], R10 ;  /* 0x0014340a01007387 */ /* 0x0041e80000100800 */
[----:B------:R1:W-:Y:S01]  /*12c40*/  STL [R1+0x1430], R11 ;  /* 0x0014300b01007387 */ /* 0x0003e20000100800 */
[----:B---3--:R-:W-:Y:S01]  /*12c50*/  MOV R17, R4 ;  /* 0x0000000400117202 */ /* 0x008fe20000000f00 */
[----:B------:R-:W-:Y:S02]  /*12c60*/  IMAD.MOV.U32 R16, RZ, RZ, R5 ;  /* 0x000000ffff107224 */ /* 0x000fe400078e0005 */
[----:B0-----:R-:W-:Y:S01]  /*12c70*/  IMAD.MOV.U32 R10, RZ, RZ, R7 ;  /* 0x000000ffff0a7224 */ /* 0x001fe200078e0007 */
[----:B-1----:R-:W-:-:S02]  /*12c80*/  MOV R11, R6 ;  /* 0x00000006000b7202 */ /* 0x002fc40000000f00 */
[----:B------:R-:W0:Y:S01]  /*12c90*/  LDSM.16.MT88.4 R4, [R23+0x6000] ;  /* 0x006000001704783b */ /* 0x000e220000004200 */
[----:B------:R-:W-:Y:S01]  /*12ca0*/  MOV R15, R20 ;  /* 0x00000014000f7202 */ /* 0x000fe20000000f00 */
[----:B------:R-:W-:Y:S01]  /*12cb0*/  IMAD.MOV.U32 R14, RZ, RZ, R21 ;  /* 0x000000ffff0e7224 */ /* 0x000fe200078e0015 */
[----:B0-----:R-:W-:Y:S01]  /*12cc0*/  MOV R21, R4 ;  /* 0x0000000400157202 */ /* 0x001fe20000000f00 */
[----:B------:R-:W-:Y:S01]  /*12cd0*/  IMAD.MOV.U32 R20, RZ, RZ, R5 ;  /* 0x000000ffff147224 */ /* 0x000fe200078e0005 */
[----:B------:R-:W-:Y:S01]  /*12ce0*/  MOV R19, R6 ;  /* 0x0000000600137202 */ /* 0x000fe20000000f00 */
[----:B------:R-:W-:Y:S02]  /*12cf0*/  IMAD.MOV.U32 R18, RZ, RZ, R7 ;  /* 0x000000ffff127224 */ /* 0x000fe400078e0007 */
[----:B------:R-:W0:Y:S02]  /*12d00*/  LDSM.16.MT88.4 R4, [R23+0x6080] ;  /* 0x006080001704783b */ /* 0x000e240000004200 */
[----:B0-----:R-:W-:Y:S01]  /*12d10*/  MOV R25, R4 ;  /* 0x0000000400197202 */ /* 0x001fe20000000f00 */
[----:B------:R-:W-:Y:S01]  /*12d20*/  IMAD.MOV.U32 R24, RZ, RZ, R5 ;  /* 0x000000ffff187224 */ /* 0x000fe200078e0005 */
[----:B------:R-:W2:Y:S01]  /*12d30*/  LDL.LU R4, [R1+0x50] ;  /* 0x0000500001047983 */ /* 0x000ea20000300800 */
[----:B------:R-:W-:-:S03]  /*12d40*/  MOV R23, R6 ;  /* 0x0000000600177202 */ /* 0x000fc60000000f00 */
[----:B------:R-:W2:Y:S04]  /*12d50*/  LDL.LU R5, [R1+0x54] ;  /* 0x0000540001057983 */ /* 0x000ea80000300800 */
[----:B------:R-:W3:Y:S01]  /*12d60*/  LDL.LU R6, [R1+0x58] ;  /* 0x0000580001067983 */ /* 0x000ee20000300800 */
[----:B------:R-:W-:Y:S01]  /*12d70*/  MOV R13, R22 ;  /* 0x00000016000d7202 */ /* 0x000fe20000000f00 */
[----:B------:R-:W-:Y:S01]  /*12d80*/  IMAD.MOV.U32 R22, RZ, RZ, R7 ;  /* 0x000000ffff167224 */ /* 0x000fe200078e0007 */
[----:B------:R-:W-:Y:S02]  /*12d90*/  MOV R7, R2 ;  /* 0x0000000200077202 */ /* 0x000fe40000000f00 */
[----:B------:R-:W4:Y:S04]  /*12da0*/  LDL.LU R2, [R1+0x1524] ;  /* 0x0015240001027983 */ /* 0x000f280000300800 */
[----:B---3--:R-:W-:Y:S04]  /*12db0*/  STL.64 [R1+0x1480], R6 ;  /* 0x0014800601007387 */ /* 0x008fe80000100a00 */
[----:B--2---:R0:W-:Y:S04]  /*12dc0*/  STL.64 [R1+0x1478], R4 ;  /* 0x0014780401007387 */ /* 0x0041e80000100a00 */
[----:B0-----:R-:W2:Y:S01]  /*12dd0*/  LDL.LU R4, [R1+0x60] ;  /* 0x0000600001047983 */ /* 0x001ea20000300800 */
[----:B------:R-:W-:Y:S01]  /*12de0*/  IMAD.MOV.U32 R5, RZ, RZ, R29 ;  /* 0x000000ffff057224 */ /* 0x000fe200078e001d */
[----:B------:R-:W-:Y:S01]  /*12df0*/  MOV R6, R28 ;  /* 0x0000001c00067202 */ /* 0x000fe20000000f00 */
[----:B------:R-:W-:Y:S01]  /*12e00*/  IMAD.MOV.U32 R7, RZ, RZ, R3 ;  /* 0x000000ffff077224 */ /* 0x000fe200078e0003 */
[----:B------:R-:W3:Y:S04]  /*12e10*/  LDL.LU R29, [R1+0x1520] ;  /* 0x00152000011d7983 */ /* 0x000ee80000300800 */
[----:B------:R-:W3:Y:S04]  /*12e20*/  LDL.LU R28, [R1+0x151c] ;  /* 0x00151c00011c7983 */ /* 0x000ee80000300800 */
[----:B------:R-:W3:Y:S04]  /*12e30*/  LDL.LU R3, [R1+0x1518] ;  /* 0x0015180001037983 */ /* 0x000ee80000300800 */
[----:B------:R0:W-:Y:S02]  /*12e40*/  STL.64 [R1+0x1490], R6 ;  /* 0x0014900601007387 */ /* 0x0001e40000100a00 */
[----:B0-----:R-:W-:Y:S01]  /*12e50*/  MOV R6, R23 ;  /* 0x0000001700067202 */ /* 0x001fe20000000f00 */
[----:B------:R-:W-:Y:S01]  /*12e60*/  IMAD.MOV.U32 R7, RZ, RZ, R22 ;  /* 0x000000ffff077224 */ /* 0x000fe200078e0016 */
[----:B--2---:R0:W-:Y:S04]  /*12e70*/  STL.64 [R1+0x1488], R4 ;  /* 0x0014880401007387 */ /* 0x0041e80000100a00 */
        /* <DEDUP_REMOVED lines=14> */
[----:B------:R-:W-:Y:S02]  /*12f60*/  IMAD.MOV.U32 R5, RZ, RZ, R16 ;  /* 0x000000ffff057224 */ /* 0x000fe400078e0010 */
[----:B---3--:R-:W-:Y:S01]  /*12f70*/  LDSM.16.MT88.4 R16, [R3+0x6080] ;  /* 0x006080000310783b */ /* 0x008fe20000004200 */
[----:B-1----:R-:W-:Y:S01]  /*12f80*/  MOV R6, R13 ;  /* 0x0000000d00067202 */ /* 0x002fe20000000f00 */
[----:B------:R-:W-:-:S02]  /*12f90*/  IMAD.MOV.U32 R7, RZ, RZ, R12 ;  /* 0x000000ffff077224 */ /* 0x000fc400078e000c */
[----:B------:R0:W-:Y:S02]  /*12fa0*/  STL.64 [R1+0x14e8], R4 ;  /* 0x0014e80401007387 */ /* 0x0001e40000100a00 */
[----:B0-----:R-:W-:Y:S01]  /*12fb0*/  MOV R4, R15 ;  /* 0x0000000f00047202 */ /* 0x001fe20000000f00 */
[----:B------:R-:W-:Y:S02]  /*12fc0*/  IMAD.MOV.U32 R5, RZ, RZ, R14 ;  /* 0x000000ffff057224 */ /* 0x000fe400078e000e */
[----:B------:R-:W0:Y:S04]  /*12fd0*/  LDSM.16.MT88.4 R12, [R3+0x6000] ;  /* 0x00600000030c783b */ /* 0x000e280000004200 */
[----:B0-----:R-:W-:Y:S04]  /*12fe0*/  STL.64 [R1+0x14a0], R14 ;  /* 0x0014a00e01007387 */ /* 0x001fe80000100a00 */
[----:B------:R0:W-:Y:S04]  /*12ff0*/  STL.64 [R1+0x1498], R12 ;  /* 0x0014980c01007387 */ /* 0x0001e80000100a00 */
[----:B0-----:R-:W2:Y:S04]  /*13000*/  LDL.LU R12, [R1+0x70] ;  /* 0x00007000010c7983 */ /* 0x001ea80000300800 */
[----:B------:R-:W2:Y:S04]  /*13010*/  LDL.LU R13, [R1+0x74] ;  /* 0x00007400010d7983 */ /* 0x000ea80000300800 */
[----:B------:R-:W3:Y:S01]  /*13020*/  LDL.LU R14, [R1+0x78] ;  /* 0x00007800010e7983 */ /* 0x000ee20000300800 */
[----:B----4-:R-:W-:-:S03]  /*13030*/  MOV R15, R2 ;  /* 0x00000002000f7202 */ /* 0x010fc60000000f00 */
[----:B------:R-:W4:Y:S04]  /*13040*/  LDL.LU R2, [R1+0x1514] ;  /* 0x0015140001027983 */ /* 0x000f280000300800 */
[----:B---3--:R-:W-:Y:S04]  /*13050*/  STL.64 [R1+0x14c0], R14 ;  /* 0x0014c00e01007387 */ /* 0x008fe80000100a00 */
[----:B--2---:R0:W-:Y:S04]  /*13060*/  STL.64 [R1+0x14b8], R12 ;  /* 0x0014b80c01007387 */ /* 0x0041e80000100a00 */
        /* <DEDUP_REMOVED lines=8> */
[----:B0-----:R-:W2:Y:S04]  /*130f0*/  LDL.LU R12, [R1+0x90] ;  /* 0x00009000010c7983 */ /* 0x001ea80000300800 */
[----:B------:R-:W2:Y:S04]  /*13100*/  LDL.LU R13, [R1+0x94] ;  /* 0x00009400010d7983 */ /* 0x000ea80000300800 */
[----:B------:R-:W2:Y:S01]  /*13110*/  LDL.LU R14, [R1+0x98] ;  /* 0x00009800010e7983 */ /* 0x000ea20000300800 */
[----:B----4-:R-:W-:-:S03]  /*13120*/  IMAD.MOV.U32 R15, RZ, RZ, R2 ;  /* 0x000000ffff0f7224 */ /* 0x010fc600078e0002 */
[----:B------:R-:W4:Y:S04]  /*13130*/  LDL.LU R2, [R1+0x1508] ;  /* 0x0015080001027983 */ /* 0x000f280000300800 */
[----:B--2---:R-:W-:Y:S04]  /*13140*/  STL.64 [R1+0x1500], R14 ;  /* 0x0015000e01007387 */ /* 0x004fe80000100a00 */
[----:B------:R0:W-:Y:S04]  /*13150*/  STL.64 [R1+0x14f8], R12 ;  /* 0x0014f80c01007387 */ /* 0x0001e80000100a00 */
[----:B----4-:R-:W-:Y:S04]  /*13160*/  LDSM.16.MT88.4 R20, [R2+0x6000] ;  /* 0x006000000214783b */ /* 0x010fe80000004200 */
[----:B------:R-:W1:Y:S04]  /*13170*/  LDSM.16.MT88.4 R24, [R2+0x6080] ;  /* 0x006080000218783b */ /* 0x000e680000004200 */
[----:B0-----:R-:W2:Y:S04]  /*13180*/  LDL.LU R12, [R1+0xa0] ;  /* 0x0000a000010c7983 */ /* 0x001ea80000300800 */
[----:B------:R-:W2:Y:S01]  /*13190*/  LDL.LU R13, [R1+0xa4] ;  /* 0x0000a400010d7983 */ /* 0x000ea20000300800 */
[----:B---3--:R-:W-:Y:S01]  /*131a0*/  MOV R14, R29 ;  /* 0x0000001d000e7202 */ /* 0x008fe20000000f00 */
[----:B------:R-:W-:-:S02]  /*131b0*/  IMAD.MOV.U32 R15, RZ, RZ, R28 ;  /* 0x000000ffff0f7224 */ /* 0x000fc400078e001c */
        /* <DEDUP_REMOVED lines=18> */
[----:B------:R-:W-:Y:S01]  /*132e0*/  IMAD.MOV.U32 R10, RZ, RZ, R6 ;  /* 0x000000ffff0a7224 */ /* 0x000fe200078e0006 */
[----:B------:R-:W-:Y:S02]  /*132f0*/  MOV R11, R7 ;  /* 0x00000007000b7202 */ /* 0x000fe40000000f00 */
[----:B------:R-:W-:Y:S01]  /*13300*/  MOV R2, R5 ;  /* 0x0000000500027202 */ /* 0x000fe20000000f00 */
        /* <DEDUP_REMOVED lines=20> */
[----:B------:R-:W-:Y:S01]  /*13450*/  IMAD.MOV.U32 R11, RZ, RZ, R6 ;  /* 0x000000ffff0b7224 */ /* 0x000fe200078e0006 */
[----:B------:R-:W-:Y:S01]  /*13460*/  MOV R3, R7 ;  /* 0x0000000700037202 */ /* 0x000fe20000000f00 */
[----:B------:R-:W-:Y:S01]  /*13470*/  IMAD.MOV.U32 R10, RZ, RZ, R4 ;  /* 0x000000ffff0a7224 */ /* 0x000fe200078e0004 */
[----:B------:R-:W-:Y:S01]  /*13480*/  MOV R2, R5 ;  /* 0x0000000500027202 */ /* 0x000fe20000000f00 */
[----:B------:R-:W2:Y:S04]  /*13490*/  LDL.LU.64 R6, [R1+0x1490] ;  /* 0x0014900001067983 */ /* 0x000ea80000300a00 */
[----:B------:R-:W2:Y:S04]  /*134a0*/  LDL.LU.64 R4, [R1+0x1488] ;  /* 0x0014880001047983 */ /* 0x000ea80000300a00 */
[----:B------:R0:W-:Y:S04]  /*134b0*/  STL [R1+0x1460], R2 ;  /* 0x0014600201007387 */ /* 0x0001e80000100800 */
[----:B------:R3:W-:Y:S01]  /*134c0*/  STL [R1+0x145c], R10 ;  /* 0x00145c0a01007387 */ /* 0x0007e20000100800 */
[-C--:B--2---:R-:W-:Y:S03]  /*134d0*/  HMMA.16816.F32.BF16 R12, R12, R8.reuse, R4 ;  /* 0x000000080c0c723c */ /* 0x084fe60000041804 */
[----:B------:R-:W2:Y:S04]  /*134e0*/  LDL.LU.64 R6, [R1+0x1480] ;  /* 0x0014800001067983 */ /* 0x000ea80000300a00 */
[----:B------:R-:W2:Y:S01]  /*134f0*/  LDL.LU.64 R4, [R1+0x1478] ;  /* 0x0014780001047983 */ /* 0x000ea20000300a00 */
[----:B0-----:R-:W-:Y:S01]  /*13500*/  IMAD.MOV.U32 R2, RZ, RZ, R11 ;  /* 0x000000ffff027224 */ /* 0x001fe200078e000b */
[----:B---3--:R-:W-:Y:S11]  /*13510*/  MOV R10, R3 ;  /* 0x00000003000a7202 */ /* 0x008ff60000000f00 */
[----:B------:R-:W-:Y:S04]  /*13520*/  @!UPT UIADD3 URZ, URZ, URZ, URZ ;  /* 0x0000003f3f3ff290 */ /* 0x000fe8000fffe03f */
[----:B------:R-:W-:Y:S01]  /*13530*/  MOV R3, R15 ;  /* 0x0000000f00037202 */ /* 0x000fe20000000f00 */
[----:B------:R-:W-:Y:S01]  /*13540*/  IMAD.MOV.U32 R11, RZ, RZ, R14 ;  /* 0x000000ffff0b7224 */ /* 0x000fe200078e000e */
[----:B------:R-:W-:Y:S01]  /*13550*/  MOV R15, R2 ;  /* 0x00000002000f7202 */ /* 0x000fe20000000f00 */
[----:B------:R-:W-:Y:S01]  /*13560*/  IMAD.MOV.U32 R14, RZ, RZ, R10 ;  /* 0x000000ffff0e7224 */ /* 0x000fe200078e000a */
[----:B--2---:R-:W-:Y:S01]  /*13570*/  HMMA.16816.F32.BF16 R16, R16, R8, R4 ;  /* 0x000000081010723c */ /* 0x004fe20000041804 */
[----:B------:R-:W1:Y:S04]  /*13580*/  LDL.LU.64 R6, [R1+0x1470] ;  /* 0x0014700001067983 */ /* 0x000e680000300a00 */
[----:B------:R-:W1:Y:S11]  /*13590*/  LDL.LU.64 R4, [R1+0x1468] ;  /* 0x0014680001047983 */ /* 0x000e760000300a00 */
[----:B------:R-:W-:Y:S07]  /*135a0*/  @!UPT UIADD3 URZ, URZ, URZ, URZ ;  /* 0x0000003f3f3ff290 */ /* 0x000fee000fffe03f */
[----:B------:R0:W-:Y:S01]  /*135b0*/  STL.64 [R1+0x50], R16 ;  /* 0x0000501001007387 */ /* 0x0001e20000100a00 */
[----:B------:R-:W-:Y:S01]  /*135c0*/  IMAD.MOV.U32 R2, RZ, RZ, R18 ;  /* 0x000000ffff027224 */ /* 0x000fe200078e0012 */
[----:B------:R-:W-:Y:S02]  /*135d0*/  MOV R10, R19 ;  /* 0x00000013000a7202 */ /* 0x000fe40000000f00 */
[----:B0-----:R-:W2:Y:S04]  /*135e0*/  LDL.LU R16, [R1+0x40] ;  /* 0x0000400001107983 */ /* 0x001ea80000300800 */
[----:B------:R-:W2:Y:S04]  /*135f0*/  LDL.LU R17, [R1+0x44] ;  /* 0x0000440001117983 */ /* 0x000ea80000300800 */
[----:B------:R-:W2:Y:S04]  /*13600*/  LDL.LU R18, [R1+0x48] ;  /* 0x0000480001127983 */ /* 0x000ea80000300800 */
[----:B------:R-:W2:Y:S01]  /*13610*/  LDL.LU R19, [R1+0x4c] ;  /* 0x00004c0001137983 */ /* 0x000ea20000300800 */
[----:B------:R-:W-:-:S03]  /*13620*/  MOV R28, R13 ;  /* 0x0000000d001c7202 */ /* 0x000fc60000000f00 */
[----:B------:R-:W0:Y:S01]  /*13630*/  S2R R13, SR_TID.X ;  /* 0x00000000000d7919 */ /* 0x000e220000002100 */
[----:B------:R-:W-:Y:S01]  /*13640*/  IMAD.MOV.U32 R29, RZ, RZ, R12 ;  /* 0x000000ffff1d7224 */ /* 0x000fe200078e000c */
        /* <DEDUP_REMOVED lines=8> */
[----:B------:R-:W2:Y:S01]  /*136d0*/  LDSM.16.MT88.4 R4, [R0+0x7000] ;  /* 0x007000000004783b */ /* 0x000ea20000004200 */
[----:B------:R-:W-:Y:S01]  /*136e0*/  IMAD.MOV.U32 R19, RZ, RZ, R14 ;  /* 0x000000ffff137224 */ /* 0x000fe200078e000e */
[----:B------:R-:W-:-:S02]  /*136f0*/  MOV R18, R15 ;  /* 0x0000000f00127202 */ /* 0x000fc40000000f00 */
[C---:B0-----:R-:W-:Y:S02]  /*13700*/  LOP3.LUT R15, R13.reuse, 0x10, RZ, 0xc0, !PT ;  /* 0x000000100d0f7812 */ /* 0x041fe400078ec0ff */
[C---:B------:R-:W-:Y:S02]  /*13710*/  SHF.L.U32 R14, R13.reuse, 0x1, RZ ;  /* 0x000000010d0e7819 */ /* 0x040fe400000006ff */
[----:B------:R-:W-:Y:S01]  /*13720*/  LOP3.LUT R17, R13, 0x7, RZ, 0xc0, !PT ;  /* 0x000000070d117812 */ /* 0x000fe200078ec0ff */
[----:B------:R-:W-:-:S04]  /*13730*/  IMAD.SHL.U32 R15, R15, 0x80, RZ ;  /* 0x000000800f0f7824 */ /* 0x000fc800078e00ff */
[----:B-1----:R-:W-:Y:S02]  /*13740*/  IMAD R23, R17, 0x110, RZ ;  /* 0x0000011011177824 */ /* 0x002fe400078e02ff */
[----:B--2---:R-:W-:Y:S01]  /*13750*/  IMAD.MOV.U32 R13, RZ, RZ, R4 ;  /* 0x000000ffff0d7224 */ /* 0x004fe200078e0004 */
        /* <DEDUP_REMOVED lines=12> */
[----:B------:R1:W-:Y:S01]  /*13820*/  STL [R1+0x1388], R0 ;  /* 0x0013880001007387 */ /* 0x0003e20000100800 */
[----:B0-----:R-:W-:Y:S01]  /*13830*/  IMAD.MOV.U32 R22, RZ, RZ, R4 ;  /* 0x000000ffff167224 */ /* 0x001fe200078e0004 */
[----:B------:R-:W-:Y:S01]  /*13840*/  MOV R21, R5 ;  /* 0x0000000500157202 */ /* 0x000fe20000000f00 */
[----:B------:R-:W-:Y:S01]  /*13850*/  IMAD.MOV.U32 R20, RZ, RZ, R6 ;  /* 0x000000ffff147224 */ /* 0x000fe200078e0006 */
[----:B-1----:R-:W-:-:S02]  /*13860*/  MOV R0, R7 ;  /* 0x0000000700007202 */ /* 0x002fc40000000f00 */
[----:B------:R-:W0:Y:S02]  /*13870*/  LDSM.16.MT88.4 R4, [R23+0x7080] ;  /* 0x007080001704783b */ /* 0x000e240000004200 */
[----:B0-----:R-:W-:Y:S01]  /*13880*/  IMAD.MOV.U32 R26, RZ, RZ, R4 ;  /* 0x000000ffff1a7224 */ /* 0x001fe200078e0004 */
[----:B------:R-:W-:Y:S01]  /*13890*/  MOV R25, R5 ;  /* 0x0000000500197202 */ /* 0x000fe20000000f00 */
[----:B------:R-:W2:Y:S04]  /*138a0*/  LDL.LU R4, [R1+0x50] ;  /* 0x0000500001047983 */ /* 0x000ea80000300800 */
[----:B------:R-:W2:Y:S01]  /*138b0*/  LDL.LU R5, [R1+0x54] ;  /* 0x0000540001057983 */ /* 0x000ea20000300800 */
[----:B------:R-:W-:Y:S01]  /*138c0*/  IMAD.MOV.U32 R24, RZ, RZ, R6 ;  /* 0x000000ffff187224 */ /* 0x000fe200078e0006 */
[----:B------:R-:W-:Y:S01]  /*138d0*/  MOV R23, R7 ;  /* 0x0000000700177202 */ /* 0x000fe20000000f00 */
[----:B------:R-:W-:Y:S01]  /*138e0*/  IMAD.MOV.U32 R6, RZ, RZ, R2 ;  /* 0x000000ffff067224 */ /* 0x000fe200078e0002 */
[----:B------:R-:W-:Y:S01]  /*138f0*/  MOV R7, R10 ;  /* 0x0000000a00077202 */ /* 0x000fe20000000f00 */
[----:B------:R-:W3:Y:S04]  /*13900*/  LDL.LU R2, [R1+0x1460] ;  /* 0x0014600001027983 */ /* 0x000ee80000300800 */
[----:B------:R-:W4:Y:S04]  /*13910*/  LDL.LU R10, [R1+0x145c] ;  /* 0x00145c00010a7983 */ /* 0x000f280000300800 */
[----:B------:R0:W-:Y:S02]  /*13920*/  STL.64 [R1+0x13a8], R6 ;  /* 0x0013a80601007387 */ /* 0x0001e40000100a00 */
[----:B0-----:R-:W-:Y:S01]  /*13930*/  IMAD.MOV.U32 R6, RZ, RZ, R11 ;  /* 0x000000ffff067224 */ /* 0x001fe200078e000b */
[----:B------:R-:W-:Y:S01]  /*13940*/  MOV R7, R3 ;  /* 0x0000000300077202 */ /* 0x000fe20000000f00 */
[----:B--2---:R0:W-:Y:S02]  /*13950*/  STL.64 [R1+0x13a0], R4 ;  /* 0x0013a00401007387 */ /* 0x0041e40000100a00 */
[----:B0-----:R-:W-:Y:S01]  /*13960*/  IMAD.MOV.U32 R4, RZ, RZ, R29 ;  /* 0x000000ffff047224 */ /* 0x001fe200078e001d */
[----:B------:R-:W-:Y:S01]  /*13970*/  MOV R5, R28 ;  /* 0x0000001c00057202 */ /* 0x000fe20000000f00 */
[----:B------:R-:W2:Y:S04]  /*13980*/  LDL.LU R29, [R1+0x1458] ;  /* 0x00145800011d7983 */ /* 0x000ea80000300800 */
[----:B------:R-:W2:Y:S04]  /*13990*/  LDL.LU R28, [R1+0x1454] ;  /* 0x00145400011c7983 */ /* 0x000ea80000300800 */
[----:B------:R-:W2:Y:S04]  /*139a0*/  LDL.LU R11, [R1+0x1450] ;  /* 0x00145000010b7983 */ /* 0x000ea80000300800 */
[----:B------:R-:W2:Y:S04]  /*139b0*/  LDL.LU R3, [R1+0x144c] ;  /* 0x00144c0001037983 */ /* 0x000ea80000300800 */
        /* <DEDUP_REMOVED lines=18> */
[----:B------:R-:W-:Y:S04]  /*13ae0*/  STL.64 [R1+0x1418], R6 ;  /* 0x0014180601007387 */ /* 0x000fe80000100a00 */
[----:B------:R0:W-:Y:S02]  /*13af0*/  STL.64 [R1+0x1410], R4 ;  /* 0x0014100401007387 */ /* 0x0001e40000100a00 */
[----:B0-----:R-:W-:Y:S01]  /*13b00*/  IMAD.MOV.U32 R4, RZ, RZ, R13 ;  /* 0x000000ffff047224 */ /* 0x001fe200078e000d */
[----:B------:R-:W-:Y:S02]  /*13b10*/  MOV R5, R12 ;  /* 0x0000000c00057202 */ /* 0x000fe40000000f00 */
[----:B--2---:R-:W0:Y:S04]  /*13b20*/  LDSM.16.MT88.4 R12, [R3+0x7000] ;  /* 0x00700000030c783b */ /* 0x004e280000004200 */
[----:B0-----:R0:W-:Y:S04]  /*13b30*/  STL.64 [R1+0x13c8], R14 ;  /* 0x0013c80e01007387 */ /* 0x0011e80000100a00 */
[----:B------:R4:W-:Y:S01]  /*13b40*/  STL.64 [R1+0x13c0], R12 ;  /* 0x0013c00c01007387 */ /* 0x0009e20000100a00 */
[----:B0-----:R-:W-:Y:S01]  /*13b50*/  IMAD.MOV.U32 R14, RZ, RZ, R18 ;  /* 0x000000ffff0e7224 */ /* 0x001fe200078e0012 */
[----:B------:R-:W-:Y:S01]  /*13b60*/  MOV R15, R19 ;  /* 0x00000013000f7202 */ /* 0x000fe20000000f00 */
[----:B------:R-:W-:Y:S01]  /*13b70*/  IMAD.MOV.U32 R6, RZ, RZ, R9 ;  /* 0x000000ffff067224 */ /* 0x000fe200078e0009 */
[----:B------:R-:W-:Y:S01]  /*13b80*/  MOV R7, R8 ;  /* 0x0000000800077202 */ /* 0x000fe20000000f00 */
[----:B----4-:R-:W-:Y:S01]  /*13b90*/  IMAD.MOV.U32 R12, RZ, RZ, R10 ;  /* 0x000000ffff0c7224 */ /* 0x010fe200078e000a */
[----:B---3--:R-:W-:Y:S01]  /*13ba0*/  MOV R13, R2 ;  /* 0x00000002000d7202 */ /* 0x008fe20000000f00 */
[----:B------:R-:W2:Y:S04]  /*13bb0*/  LDL.LU R10, [R1+0x1448] ;  /* 0x00144800010a7983 */ /* 0x000ea80000300800 */
[----:B------:R-:W3:Y:S04]  /*13bc0*/  LDL.LU R2, [R1+0x1444] ;  /* 0x0014440001027983 */ /* 0x000ee80000300800 */
[----:B------:R-:W-:Y:S04]  /*13bd0*/  STL.64 [R1+0x13e8], R14 ;  /* 0x0013e80e01007387 */ /* 0x000fe80000100a00 */
[----:B------:R0:W-:Y:S04]  /*13be0*/  STL.64 [R1+0x13e0], R12 ;  /* 0x0013e00c01007387 */ /* 0x0001e80000100a00 */
[----:B------:R-:W1:Y:S04]  /*13bf0*/  LDSM.16.MT88.4 R16, [R3+0x7080] ;  /* 0x007080000310783b */ /* 0x000e680000004200 */
[----:B0-----:R-:W4:Y:S04]  /*13c00*/  LDL.LU R12, [R1+0x80] ;  /* 0x00008000010c7983 */ /* 0x001f280000300800 */
[----:B------:R-:W4:Y:S01]  /*13c10*/  LDL.LU R13, [R1+0x84] ;  /* 0x00008400010d7983 */ /* 0x000f220000300800 */
[----:B------:R-:W-:Y:S01]  /*13c20*/  IMAD.MOV.U32 R14, RZ, RZ, R28 ;  /* 0x000000ffff0e7224 */ /* 0x000fe200078e001c */
[----:B------:R-:W-:-:S02]  /*13c30*/  MOV R15, R29 ;  /* 0x0000001d000f7202 */ /* 0x000fc40000000f00 */
[----:B------:R-:W2:Y:S04]  /*13c40*/  LDL.LU R28, [R1+0x1440] ;  /* 0x00144000011c7983 */ /* 0x000ea80000300800 */
[----:B------:R-:W2:Y:S04]  /*13c50*/  LDL.LU R29, [R1+0x143c] ;  /* 0x00143c00011d7983 */ /* 0x000ea80000300800 */
[----:B------:R-:W-:Y:S04]  /*13c60*/  STL.64 [R1+0x1408], R14 ;  /* 0x0014080e01007387 */ /* 0x000fe80000100a00 */
[----:B----4-:R0:W-:Y:S04]  /*13c70*/  STL.64 [R1+0x1400], R12 ;  /* 0x0014000c01007387 */ /* 0x0101e80000100a00 */
[----:B0-----:R-:W4:Y:S01]  /*13c80*/  LDL.LU R12, [R1+0x90] ;  /* 0x00009000010c7983 */ /* 0x001f220000300800 */
[----:B--2---:R-:W-:Y:S01]  /*13c90*/  MOV R14, R10 ;  /* 0x0000000a000e7202 */ /* 0x004fe20000000f00 */
[----:B------:R-:W-:-:S02]  /*13ca0*/  IMAD.MOV.U32 R15, RZ, RZ, R11 ;  /* 0x000000ffff0f7224 */ /* 0x000fc400078e000b */
[----:B---3--:R-:W-:Y:S02]  /*13cb0*/  IMAD.MOV.U32 R13, RZ, RZ, R2 ;  /* 0x000000ffff0d7224 */ /* 0x008fe400078e0002 */
[----:B------:R-:W2:Y:S04]  /*13cc0*/  LDL.LU R2, [R1+0x1438] ;  /* 0x0014380001027983 */ /* 0x000ea80000300800 */
[----:B------:R-:W3:Y:S04]  /*13cd0*/  LDL.LU R10, [R1+0x1434] ;  /* 0x00143400010a7983 */ /* 0x000ee80000300800 */
[----:B------:R-:W3:Y:S04]  /*13ce0*/  LDL.LU R11, [R1+0x1430] ;  /* 0x00143000010b7983 */ /* 0x000ee80000300800 */
[----:B------:R-:W-:Y:S04]  /*13cf0*/  STL.64 [R1+0x1428], R14 ;  /* 0x0014280e01007387 */ /* 0x000fe80000100a00 */
[----:B----4-:R0:W-:Y:S04]  /*13d00*/  STL.64 [R1+0x1420], R12 ;  /* 0x0014200c01007387 */ /* 0x0101e80000100a00 */
[----:B--2---:R-:W2:Y:S04]  /*13d10*/  LDSM.16.MT88.4 R20, [R2+0x7000] ;  /* 0x007000000214783b */ /* 0x004ea80000004200 */
[----:B------:R-:W4:Y:S04]  /*13d20*/  LDSM.16.MT88.4 R24, [R2+0x7080] ;  /* 0x007080000218783b */ /* 0x000f280000004200 */
[----:B0-----:R-:W3:Y:S04]  /*13d30*/  LDL.LU R12, [R1+0xa0] ;  /* 0x0000a000010c7983 */ /* 0x001ee80000300800 */
[----:B------:R-:W3:Y:S01]  /*13d40*/  LDL.LU R13, [R1+0xa4] ;  /* 0x0000a400010d7983 */ /* 0x000ee20000300800 */
[----:B------:R-:W-:Y:S01]  /*13d50*/  MOV R14, R29 ;  /* 0x0000001d000e7202 */ /* 0x000fe20000000f00 */
[----:B------:R-:W-:-:S02]  /*13d60*/  IMAD.MOV.U32 R15, RZ, RZ, R28 ;  /* 0x000000ffff0f7224 */ /* 0x000fc400078e001c */
[----:B------:R-:W-:Y:S04]  /*13d70*/  STL [R1+0x1364], R3 ;  /* 0x0013640301007387 */ /* 0x000fe80000100800 */
[----:B------:R-:W-:Y:S01]  /*13d80*/  STL [R1+0x1358], R2 ;  /* 0x0013580201007387 */ /* 0x000fe20000100800 */
[-C--:B---3--:R-:W-:Y:S03]  /*13d90*/  HMMA.16816.F32.BF16 R4, R4, R10.reuse, R12 ;  /* 0x0000000a0404723c */ /* 0x088fe6000004180c */
[----:B------:R-:W3:Y:S04]  /*13da0*/  LDL.LU.64 R14, [R1+0x1428] ;  /* 0x00142800010e7983 */ /* 0x000ee80000300a00 */
[----:B------:R-:W3:Y:S11]  /*13db0*/  LDL.LU.64 R12, [R1+0x1420] ;  /* 0x00142000010c7983 */ /* 0x000ef60000300a00 */
[----:B------:R-:W-:Y:S05]  /*13dc0*/  @!UPT UIADD3 URZ, URZ, URZ, URZ ;  /* 0x0000003f3f3ff290 */ /* 0x000fea000fffe03f */
[----:B------:R0:W-:Y:S01]  /*13dd0*/  STL.64 [R1+0xa0], R4 ;  /* 0x0000a00401007387 */ /* 0x0001e20000100a00 */
[----:B------:R-:W-:Y:S01]  /*13de0*/  MOV R29, R6 ;  /* 0x00000006001d7202 */ /* 0x000fe20000000f00 */
[----:B------:R-:W-:Y:S02]  /*13df0*/  IMAD.MOV.U32 R28, RZ, RZ, R7 ;  /* 0x000000ffff1c7224 */ /* 0x000fe400078e0007 */
[----:B------:R-:W3:Y:S04]  /*13e00*/  LDL.LU.64 R6, [R1+0x1418] ;  /* 0x0014180001067983 */ /* 0x000ee80000300a00 */
[----:B0-----:R-:W3:Y:S04]  /*13e10*/  LDL.LU.64 R4, [R1+0x1410] ;  /* 0x0014100001047983 */ /* 0x001ee80000300a00 */
[----:B------:R-:W-:Y:S04]  /*13e20*/  STL [R1+0x1360], R28 ;  /* 0x0013601c01007387 */ /* 0x000fe80000100800 */
[----:B------:R-:W-:Y:S01]  /*13e30*/  STL [R1+0x135c], R29 ;  /* 0x00135c1d01007387 */ /* 0x000fe20000100800 */
[----:B---3--:R-:W-:Y:S03]  /*13e40*/  HMMA.16816.F32.BF16 R4, R4, R10, R12 ;  /* 0x0000000a0404723c */ /* 0x008fe6000004180c */
[----:B------:R-:W3:Y:S04]  /*13e50*/  LDL.LU.64 R14, [R1+0x1408] ;  /* 0x00140800010e7983 */ /* 0x000ee80000300a00 */
[----:B------:R-:W3:Y:S11]  /*13e60*/  LDL.LU.64 R12, [R1+0x1400] ;  /* 0x00140000010c7983 */ /* 0x000ef60000300a00 */
[----:B------:R-:W-:Y:S05]  /*13e70*/  @!UPT UIADD3 URZ, URZ, URZ, URZ ;  /* 0x0000003f3f3ff290 */ /* 0x000fea000fffe03f */
[----:B------:R-:W-:Y:S01]  /*13e80*/  STL.64 [R1+0x90], R4 ;  /* 0x0000900401007387 */ /* 0x000fe20000100a00 */
[----:B------:R-:W-:-:S03]  /*13e90*/  MOV R2, R7 ;  /* 0x0000000700027202 */ /* 0x000fc60000000f00 */
[----:B------:R0:W-:Y:S04]  /*13ea0*/  STL [R1+0x98], R6 ;  /* 0x0000980601007387 */ /* 0x0001e80000100800 */
[----:B0-----:R-:W3:Y:S04]  /*13eb0*/  LDL.LU.64 R6, [R1+0x13f8] ;  /* 0x0013f80001067983 */ /* 0x001ee80000300a00 */
[----:B------:R-:W3:Y:S04]  /*13ec0*/  LDL.LU.64 R4, [R1+0x13f0] ;  /* 0x0013f00001047983 */ /* 0x000ee80000300a00 */
[----:B------:R-:W-:Y:S01]  /*13ed0*/  STL [R1+0x1368], R2 ;  /* 0x0013680201007387 */ /* 0x000fe20000100800 */
[-C--:B---3--:R-:W-:Y:S03]  /*13ee0*/  HMMA.16816.F32.BF16 R4, R4, R10.reuse, R12 ;  /* 0x0000000a0404723c */ /* 0x088fe6000004180c */
[----:B------:R-:W3:Y:S04]  /*13ef0*/  LDL.LU.64 R14, [R1+0x13e8] ;  /* 0x0013e800010e7983 */ /* 0x000ee80000300a00 */
[----:B------:R-:W3:Y:S11]  /*13f00*/  LDL.LU.64 R12, [R1+0x13e0] ;  /* 0x0013e000010c7983 */ /* 0x000ef60000300a00 */
[----:B------:R-:W-:Y:S05]  /*13f10*/  @!UPT UIADD3 URZ, URZ, URZ, URZ ;  /* 0x0000003f3f3ff290 */ /* 0x000fea000fffe03f */
[----:B------:R0:W-:Y:S01]  /*13f20*/  STL [R1+0x80], R4 ;  /* 0x0000800401007387 */ /* 0x0001e20000100800 */
[----:B------:R-:W-:Y:S01]  /*13f30*/  IMAD.MOV.U32 R0, RZ, RZ, R7 ;  /* 0x000000ffff007224 */ /* 0x000fe200078e0007 */
[----:B------:R-:W-:Y:S01]  /*13f40*/  MOV R28, R5 ;  /* 0x00000005001c7202 */ /* 0x000fe20000000f00 */
[----:B------:R-:W-:Y:S02]  /*13f50*/  IMAD.MOV.U32 R29, RZ, RZ, R6 ;  /* 0x000000ffff1d7224 */ /* 0x000fe400078e0006 */
[----:B------:R-:W3:Y:S04]  /*13f60*/  LDL.LU.64 R6, [R1+0x13d8] ;  /* 0x0013d80001067983 */ /* 0x000ee80000300a00 */
[----:B0-----:R-:W3:Y:S04]  /*13f70*/  LDL.LU.64 R4, [R1+0x13d0] ;  /* 0x0013d00001047983 */ /* 0x001ee80000300a00 */
[----:B------:R0:W-:Y:S04]  /*13f80*/  STL [R1+0x1370], R29 ;  /* 0x0013701d01007387 */ /* 0x0001e80000100800 */
[----:B------:R0:W-:Y:S01]  /*13f90*/  STL [R1+0x136c], R28 ;  /* 0x00136c1c01007387 */ /* 0x0001e20000100800 */
[-C--:B---3--:R-:W-:Y:S03]  /*13fa0*/  HMMA.16816.F32.BF16 R4, R4, R10.reuse, R12 ;  /* 0x0000000a0404723c */ /* 0x088fe6000004180c */
[----:B------:R-:W3:Y:S04]  /*13fb0*/  LDL.LU.64 R14, [R1+0x13c8] ;  /* 0x0013c800010e7983 */ /* 0x000ee80000300a00 */
[----:B------:R-:W3:Y:S11]  /*13fc0*/  LDL.LU.64 R12, [R1+0x13c0] ;  /* 0x0013c000010c7983 */ /* 0x000ef60000300a00 */
[----:B------:R-:W-:Y:S06]  /*13fd0*/  @!UPT UIADD3 URZ, URZ, URZ, URZ ;  /* 0x0000003f3f3ff290 */ /* 0x000fec000fffe03f */
[----:B------:R-:W-:Y:S01]  /*13fe0*/  IMAD.MOV.U32 R8, RZ, RZ, R6 ;  /* 0x000000ffff087224 */ /* 0x000fe200078e0006 */
[----:B------:R-:W-:Y:S01]  /*13ff0*/  MOV R9, R5 ;  /* 0x0000000500097202 */ /* 0x000fe20000000f00 */
[----:B------:R-:W-:Y:S01]  /*14000*/  IMAD.MOV.U32 R2, RZ, RZ, R7 ;  /* 0x000000ffff027224 */ /* 0x000fe200078e0007 */
[----:B------:R-:W-:Y:S01]  /*14010*/  MOV R3, R4 ;  /* 0x0000000400037202 */ /* 0x000fe20000000f00 */
[----:B------:R-:W3:Y:S04]  /*14020*/  LDL.LU.64 R6, [R1+0x13b8] ;  /* 0x0013b80001067983 */ /* 0x000ee80000300a00 */
[----:B------:R-:W3:Y:S02]  /*14030*/  LDL.LU.64 R4, [R1+0x13b0] ;  /* 0x0013b00001047983 */ /* 0x000ee40000300a00 */
[-C--:B---3--:R-:W-:Y:S02]  /*14040*/  HMMA.16816.F32.BF16 R12, R12, R10.reuse, R4 ;  /* 0x0000000a0c0c723c */ /* 0x088fe40000041804 */
[----:B------:R-:W1:Y:S04]  /*14050*/  LDL.LU.64 R6, [R1+0x13a8] ;  /* 0x0013a80001067983 */ /* 0x000e680000300a00 */
[----:B------:R-:W1:Y:S11]  /*14060*/  LDL.LU.64 R4, [R1+0x13a0] ;  /* 0x0013a00001047983 */ /* 0x000e760000300a00 */
[----:B------:R-:W-:Y:S06]  /*14070*/  @!UPT UIADD3 URZ, URZ, URZ, URZ ;  /* 0x0000003f3f3ff290 */ /* 0x000fec000fffe03f */
[----:B------:R3:W-:Y:S01]  /*14080*/  STL.64 [R1+0x60], R12 ;  /* 0x0000600c01007387 */ /* 0x0007e20000100a00 */
[----:B0-----:R-:W-:Y:S01]  /*14090*/  MOV R29, R14 ;  /* 0x0000000e001d7202 */ /* 0x001fe20000000f00 */
[----:B------:R-:W-:Y:S02]  /*140a0*/  IMAD.MOV.U32 R28, RZ, RZ, R15 ;  /* 0x000000ffff1c7224 */ /* 0x000fe400078e000f */
[----:B---3--:R-:W2:Y:S04]  /*140b0*/  LDL.LU R12, [R1+0x40] ;  /* 0x00004000010c7983 */ /* 0x008ea80000300800 */
[----:B------:R-:W2:Y:S04]  /*140c0*/  LDL.LU R13, [R1+0x44] ;  /* 0x00004400010d7983 */ /* 0x000ea80000300800 */
[----:B------:R-:W2:Y:S04]  /*140d0*/  LDL.LU R14, [R1+0x48] ;  /* 0x00004800010e7983 */ /* 0x000ea80000300800 */
[----:B------:R-:W2:Y:S01]  /*140e0*/  LDL.LU R15, [R1+0x4c] ;  /* 0x00004c00010f7983 */ /* 0x000ea20000300800 */
[-C--:B-1----:R-:W-:Y:S03]  /*140f0*/  HMMA.16816.F32.BF16 R16, R16, R10.reuse, R4 ;  /* 0x0000000a1010723c */ /* 0x082fe60000041804 */
[----:B------:R-:W4:Y:S04]  /*14100*/  LDL.LU.64 R6, [R1+0x1398] ;  /* 0x0013980001067983 */ /* 0x000f280000300a00 */
[----:B------:R-:W4:Y:S11]  /*14110*/  LDL.LU.64 R4, [R1+0x1390] ;  /* 0x0013900001047983 */ /* 0x000f360000300a00 */
[----:B------:R-:W-:Y:S05]  /*14120*/  @!UPT UIADD3 URZ, URZ, URZ, URZ ;  /* 0x0000003f3f3ff290 */ /* 0x000fea000fffe03f */
[----:B------:R-:W-:Y:S04]  /*14130*/  STL.64 [R1+0x50], R16 ;  /* 0x0000501001007387 */ /* 0x000fe80000100a00 */
[----:B------:R0:W-:Y:S02]  /*14140*/  STL.64 [R1+0x58], R18 ;  /* 0x0000581201007387 */ /* 0x0001e40000100a00 */
[----:B0-----:R-:W-:Y:S02]  /*14150*/  MOV R19, R0 ;  /* 0x0000000000137202 */ /* 0x001fe40000000f00 */
[----:B------:R-:W3:Y:S01]  /*14160*/  LDL.LU R0, [R1+0x1388] ;  /* 0x0013880001007983 */ /* 0x000ee20000300800 */
[----:B--2---:R-:W-:Y:S01]  /*14170*/  HMMA.16816.F32.BF16 R20, R20, R10, R12 ;  /* 0x0000000a1414723c */ /* 0x004fe2000004180c */
[----:B------:R-:W-:Y:S01]  /*14180*/  IMAD.MOV.U32 R16, RZ, RZ, R9 ;  /* 0x000000ffff107224 */ /* 0x000fe200078e0009 */
[----:B------:R-:W-:Y:S11]  /*14190*/  MOV R18, R8 ;  /* 0x0000000800127202 */ /* 0x000ff60000000f00 */
[----:B------:R-:W-:Y:S11]  /*141a0*/  @!UPT UIADD3 URZ, URZ, URZ, URZ ;  /* 0x0000003f3f3ff290 */ /* 0x000ff6000fffe03f */
[----:B------:R-:W-:Y:S01]  /*141b0*/  IMAD.MOV.U32 R14, RZ, RZ, R22 ;  /* 0x000000ffff0e7224 */ /* 0x000fe200078e0016 */
[----:B------:R-:W-:Y:S01]  /*141c0*/  MOV R15, R23 ;  /* 0x00000017000f7202 */ /* 0x000fe20000000f00 */
[----:B------:R-:W-:Y:S01]  /*141d0*/  IMAD.MOV.U32 R13, RZ, RZ, R20 ;  /* 0x000000ffff0d7224 */ /* 0x000fe200078e0014 */
[----:B------:R-:W-:Y:S01]  /*141e0*/  MOV R12, R21 ;  /* 0x00000015000c7202 */ /* 0x000fe20000000f00 */
[----:B------:R-:W0:Y:S01]  /*141f0*/  S2R R22, SR_TID.X ;  /* 0x0000000000167919 */ /* 0x000e220000002100 */
[----:B------:R-:W-:Y:S01]  /*14200*/  IMAD.MOV.U32 R23, RZ, RZ, R3 ;  /* 0x000000ffff177224 */ /* 0x000fe200078e0003 */
[----:B0-----:R-:W-:-:S05]  /*14210*/  LOP3.LUT R3, R22, 0x7, RZ, 0xc0, !PT ;  /* 0x0000000716037812 */ /* 0x001fca00078ec0ff */
[----:B------:R-:W-:Y:S01]  /*14220*/  IMAD R3, R3, 0x110, RZ ;  /* 0x0000011003037824 */ /* 0x000fe200078e02ff */
[----:B----4-:R-:W-:Y:S11]  /*14230*/  HMMA.16816.F32.BF16 R8, R24, R10, R4 ;  /* 0x0000000a1808723c */ /* 0x010ff60000041804 */
[----:B------:R-:W-:Y:S11]  /*14240*/  @!UPT UIADD3 URZ, URZ, URZ, URZ ;  /* 0x0000003f3f3ff290 */ /* 0x000ff6000fffe03f */
[----:B------:R-:W-:Y:S01]  /*14250*/  @!UPT UIADD3 URZ, URZ, URZ, URZ ;  /* 0x0000003f3f3ff290 */ /* 0x000fe2000fffe03f */
[----:B------:R0:W-:Y:S02]  /*14260*/  STL.64 [R1+0x12a8], R10 ;  /* 0x0012a80a01007387 */ /* 0x0001e40000100a00 */
[----:B0-----:R-:W-:Y:S02]  /*14270*/  IMAD.MOV.U32 R10, RZ, RZ, R14 ;  /* 0x000000ffff0a7224 */ /* 0x001fe400078e000e */
[----:B---3--:R-:W0:Y:S04]  /*14280*/  LDSM.16.MT88.4 R4, [R0+0x8000] ;  /* 0x008000000004783b */ /* 0x008e280000004200 */
[----:B------:R-:W1:Y:S01]  /*14290*/  S2R R14, SR_TID.X ;  /* 0x00000000000e7919 */ /* 0x000e620000002100 */
[----:B------:R-:W-:-:S03]  /*142a0*/  MOV R11, R15 ;  /* 0x0000000f000b7202 */ /* 0x000fc60000000f00 */
[----:B------:R2:W-:Y:S02]  /*142b0*/  STL.64 [R1+0x12a0], R8 ;  /* 0x0012a00801007387 */ /* 0x0005e40000100a00 */
[----:B--2---:R-:W-:Y:S01]  /*142c0*/  IMAD.MOV.U32 R8, RZ, RZ, R13 ;  /* 0x000000ffff087224 */ /* 0x004fe200078e000d */
[C---:B-1----:R-:W-:Y:S02]  /*142d0*/  LOP3.LUT R15, R14.reuse, 0x7, RZ, 0xc0, !PT ;  /* 0x000000070e0f7812 */ /* 0x042fe400078ec0ff */
[----:B------:R-:W-:-:S04]  /*142e0*/  LOP3.LUT R13, R14, 0x60, RZ, 0xc0, !PT ;  /* 0x000000600e0d7812 */ /* 0x000fc800078ec0ff */
[----:B------:R-:W-:Y:S01]  /*142f0*/  LEA R17, R13, R15, 0x3 ;  /* 0x0000000f0d117211 */ /* 0x000fe200078e18ff */
[----:B------:R-:W-:-:S04]  /*14300*/  IMAD.SHL.U32 R14, R14, 0x2, RZ ;  /* 0x000000020e0e7824 */ /* 0x000fc800078e00ff */
[----:B------:R-:W-:-:S05]  /*14310*/  IMAD.SHL.U32 R17, R17, 0x10, RZ ;  /* 0x0000001011117824 */ /* 0x000fca00078e00ff */
[----:B------:R-:W-:Y:S02]  /*14320*/  LOP3.LUT R17, R17, 0x30, R14, 0x78, !PT ;  /* 0x0000003011117812 */ /* 0x000fe400078e780e */
[----:B------:R-:W-:Y:S02]  /*14330*/  MOV R9, R12 ;  /* 0x0000000c00097202 */ /* 0x000fe40000000f00 */
[----:B------:R-:W-:Y:S01]  /*14340*/  LEA R17, R15, R17, 0x9 ;  /* 0x000000110f117211 */ /* 0x000fe200078e48ff */
[----:B0-----:R-:W-:Y:S01]  /*14350*/  IMAD.MOV.U32 R15, RZ, RZ, R4 ;  /* 0x000000ffff0f7224 */ /* 0x001fe200078e0004 */
[----:B------:R-:W-:Y:S01]  /*14360*/  MOV R14, R5 ;  /* 0x00000005000e7202 */ /* 0x000fe20000000f00 */
[----:B------:R-:W-:Y:S01]  /*14370*/  IMAD.MOV.U32 R13, RZ, RZ, R6 ;  /* 0x000000ffff0d7224 */ /* 0x000fe200078e0006 */
[----:B------:R-:W-:Y:S01]  /*14380*/  MOV R12, R7 ;  /* 0x00000007000c7202 */ /* 0x000fe20000000f00 */
[----:B------:R-:W-:Y:S04]  /*14390*/  STL.64 [R1+0x1380], R10 ;  /* 0x0013800a01007387 */ /* 0x000fe80000100a00 */
[----:B------:R0:W1:Y:S04]  /*143a0*/  LDSM.16.M88.4 R4, [R17+0x10100] ;  /* 0x010100001104783b */ /* 0x0000680000000200 */
[----:B------:R-:W-:Y:S04]  /*143b0*/  STL.64 [R1+0x1378], R8 ;  /* 0x0013780801007387 */ /* 0x000fe80000100a00 */
[----:B------:R-:W2:Y:S01]  /*143c0*/  LDSM.16.MT88.4 R8, [R0+0x8080] ;  /* 0x008080000008783b */ /* 0x000ea20000004200 */
[----:B0-----:R-:W-:-:S02]  /*143d0*/  LOP3.LUT R17, R22, 0x10, RZ, 0xc0, !PT ;  /* 0x0000001016117812 */ /* 0x001fc400078ec0ff */
[----:B------:R-:W-:-:S03]  /*143e0*/  SHF.L.U32 R22, R22, 0x1, RZ ;  /* 0x0000000116167819 */ /* 0x000fc600000006ff */
[----:B------:R-:W-:Y:S01]  /*143f0*/  IMAD.SHL.U32 R17, R17, 0x80, RZ ;  /* 0x0000008011117824 */ /* 0x000fe200078e00ff */
[----:B------:R-:W-:-:S04]  /*14400*/  LOP3.LUT R3, R3, 0x10, R22, 0x78, !PT ;  /* 0x0000001003037812 */ /* 0x000fc800078e7816 */
[----:B------:R-:W-:-:S04]  /*14410*/  LOP3.LUT R3, R3, R17, RZ, 0xfc, !PT ;  /* 0x0000001103037212 */ /* 0x000fc800078efcff */
[----:B------:R-:W-:Y:S01]  /*14420*/  LOP3.LUT R3, R3, 0x20, RZ, 0x3c, !PT ;  /* 0x0000002003037812 */ /* 0x000fe200078e3cff */
[----:B-1----:R0:W-:Y:S04]  /*14430*/  STL [R1+0x127c], R6 ;  /* 0x00127c0601007387 */ /* 0x0021e80000100800 */
[----:B------:R1:W-:Y:S01]  /*14440*/  STL [R1+0x1278], R7 ;  /* 0x0012780701007387 */ /* 0x0003e20000100800 */
[----:B--2---:R-:W-:Y:S01]  /*14450*/  IMAD.MOV.U32 R21, RZ, RZ, R8 ;  /* 0x000000ffff157224 */ /* 0x004fe200078e0008 */
[----:B------:R-:W-:Y:S02]  /*14460*/  MOV R20, R9 ;  /* 0x0000000900147202 */ /* 0x000fe40000000f00 */
[----:B0-----:R-:W-:Y:S01]  /*14470*/  MOV R6, R11 ;  /* 0x0000000b00067202 */ /* 0x001fe20000000f00 */
[----:B-1----:R-:W-:-:S02]  /*14480*/  IMAD.MOV.U32 R7, RZ, RZ, R10 ;  /* 0x000000ffff077224 */ /* 0x002fc400078e000a */
[----:B------:R-:W0:Y:S04]  /*14490*/  LDSM.16.MT88.4 R8, [R3+0x8000] ;  /* 0x008000000308783b */ /* 0x000e280000004200 */
[----:B------:R1:W-:Y:S01]  /*144a0*/  STL [R1+0x1298], R0 ;  /* 0x0012980001007387 */ /* 0x0003e20000100800 */
[----:B0-----:R-:W-:Y:S01]  /*144b0*/  MOV R25, R8 ;  /* 0x0000000800197202 */ /* 0x001fe20000000f00 */
[----:B------:R-:W-:Y:S01]  /*144c0*/  IMAD.MOV.U32 R24, RZ, RZ, R9 ;  /* 0x000000ffff187224 */ /* 0x000fe200078e0009 */
[----:B------:R-:W-:Y:S01]  /*144d0*/  MOV R22, R10 ;  /* 0x0000000a00167202 */ /* 0x000fe20000000f00 */
[----:B-1----:R-:W-:Y:S02]  /*144e0*/  IMAD.MOV.U32 R0, RZ, RZ, R11 ;  /* 0x000000ffff007224 */ /* 0x002fe400078e000b */
[----:B------:R-:W0:Y:S01]  /*144f0*/  LDSM.16.MT88.4 R8, [R3+0x8080] ;  /* 0x008080000308783b */ /* 0x000e220000004200 */
[----:B------:R-:W-:Y:S01]  /*14500*/  MOV R17, R18 ;  /* 0x0000001200117202 */ /* 0x000fe20000000f00 */
[----:B------:R-:W-:Y:S01]  /*14510*/  IMAD.MOV.U32 R18, RZ, RZ, R2 ;  /* 0x000000ffff127224 */ /* 0x000fe200078e0002 */
[----:B0-----:R-:W-:Y:S01]  /*14520*/  MOV R27, R10 ;  /* 0x0000000a001b7202 */ /* 0x001fe20000000f00 */
[----:B------:R-:W-:Y:S01]  /*14530*/  IMAD.MOV.U32 R26, RZ, RZ, R11 ;  /* 0x000000ffff1a7224 */ /* 0x000fe200078e000b */
[----:B------:R-:W-:Y:S01]  /*14540*/  MOV R2, R8 ;  /* 0x0000000800027202 */ /* 0x000fe20000000f00 */
[----:B------:R-:W-:Y:S01]  /*14550*/  IMAD.MOV.U32 R3, RZ, RZ, R9 ;  /* 0x000000ffff037224 */ /* 0x000fe200078e0009 */
        /* <DEDUP_REMOVED lines=12> */
[----:B------:R-:W-:Y:S01]  /*14620*/  MOV R10, R29 ;  /* 0x0000001d000a7202 */ /* 0x000fe20000000f00 */
[----:B------:R-:W-:-:S02]  /*14630*/  IMAD.MOV.U32 R11, RZ, RZ, R28 ;  /* 0x000000ffff0b7224 */ /* 0x000fc400078e001c */
[----:B------:R-:W3:Y:S04]  /*14640*/  LDL.LU R29, [R1+0x1370] ;  /* 0x00137000011d7983 */ /* 0x000ee80000300800 */
[----:B------:R-:W4:Y:S04]  /*14650*/  LDL.LU R28, [R1+0x136c] ;  /* 0x00136c00011c7983 */ /* 0x000f280000300800 */
[----:B------:R-:W-:Y:S04]  /*14660*/  STL.64 [R1+0x12e0], R10 ;  /* 0x0012e00a01007387 */ /* 0x000fe80000100a00 */
[----:B--2---:R0:W-:Y:S02]  /*14670*/  STL.64 [R1+0x12d8], R8 ;  /* 0x0012d80801007387 */ /* 0x0041e40000100a00 */
[----:B0-----:R-:W-:Y:S01]  /*14680*/  MOV R8, R2 ;  /* 0x0000000200087202 */ /* 0x001fe20000000f00 */
[----:B------:R-:W-:Y:S01]  /*14690*/  IMAD.MOV.U32 R9, RZ, RZ, R3 ;  /* 0x000000ffff097224 */ /* 0x000fe200078e0003 */
[----:B------:R-:W2:Y:S04]  /*146a0*/  LDL.LU R2, [R1+0x1368] ;  /* 0x0013680001027983 */ /* 0x000ea80000300800 */
[----:B------:R-:W2:Y:S01]  /*146b0*/  LDL.LU R3, [R1+0x1364] ;  /* 0x0013640001037983 */ /* 0x000ea20000300800 */
[----:B------:R-:W-:Y:S01]  /*146c0*/  MOV R10, R27 ;  /* 0x0000001b000a7202 */ /* 0x000fe20000000f00 */
[----:B------:R-:W-:-:S05]  /*146d0*/  IMAD.MOV.U32 R11, RZ, RZ, R26 ;  /* 0x000000ffff0b7224 */ /* 0x000fca00078e001a */
        /* <DEDUP_REMOVED lines=17> */
[----:B------:R-:W-:Y:S02]  /*147f0*/  IMAD.MOV.U32 R9, RZ, RZ, R14 ;  /* 0x000000ffff097224 */ /* 0x000fe400078e000e */
[----:B--2---:R-:W0:Y:S04]  /*14800*/  LDSM.16.MT88.4 R12, [R3+0x8000] ;  /* 0x00800000030c783b */ /* 0x004e280000004200 */
[----:B0-----:R0:W-:Y:S04]  /*14810*/  STL.64 [R1+0x12f0], R14 ;  /* 0x0012f00e01007387 */ /* 0x0011e80000100a00 */
[----:B------:R1:W-:Y:S01]  /*14820*/  STL.64 [R1+0x12e8], R12 ;  /* 0x0012e80c01007387 */ /* 0x0003e20000100a00 */
[----:B0-----:R-:W-:Y:S01]  /*14830*/  MOV R14, R17 ;  /* 0x00000011000e7202 */ /* 0x001fe20000000f00 */
[----:B------:R-:W-:Y:S01]  /*14840*/  IMAD.MOV.U32 R15, RZ, RZ, R18 ;  /* 0x000000ffff0f7224 */ /* 0x000fe200078e0012 */
[----:B-1----:R-:W-:Y:S01]  /*14850*/  MOV R12, R23 ;  /* 0x00000017000c7202 */ /* 0x002fe20000000f00 */
[----:B------:R-:W-:-:S03]  /*14860*/  IMAD.MOV.U32 R13, RZ, RZ, R16 ;  /* 0x000000ffff0d7224 */ /* 0x000fc600078e0010 */
[----:B------:R-:W-:Y:S04]  /*14870*/  STL.64 [R1+0x1310], R14 ;  /* 0x0013100e01007387 */ /* 0x000fe80000100a00 */
[----:B------:R0:W-:Y:S04]  /*14880*/  STL.64 [R1+0x1308], R12 ;  /* 0x0013080c01007387 */ /* 0x0001e80000100a00 */
[----:B0-----:R-:W2:Y:S01]  /*14890*/  LDL.LU R12, [R1+0x80] ;  /* 0x00008000010c7983 */ /* 0x001ea20000300800 */
[----:B---3--:R-:W-:Y:S01]  /*148a0*/  IMAD.MOV.U32 R14, RZ, RZ, R29 ;  /* 0x000000ffff0e7224 */ /* 0x008fe200078e001d */
[----:B------:R-:W-:-:S02]  /*148b0*/  MOV R15, R19 ;  /* 0x00000013000f7202 */ /* 0x000fc40000000f00 */
[----:B----4-:R-:W-:Y:S01]  /*148c0*/  MOV R13, R28 ;  /* 0x0000001c000d7202 */ /* 0x010fe20000000f00 */
[----:B------:R-:W0:Y:S04]  /*148d0*/  LDSM.16.MT88.4 R16, [R3+0x8080] ;  /* 0x008080000310783b */ /* 0x000e280000004200 */
[----:B------:R-:W3:Y:S04]  /*148e0*/  LDL.LU R28, [R1+0x1360] ;  /* 0x00136000011c7983 */ /* 0x000ee80000300800 */
[----:B------:R-:W4:Y:S04]  /*148f0*/  LDL.LU R29, [R1+0x135c] ;  /* 0x00135c00011d7983 */ /* 0x000f280000300800 */
[----:B------:R-:W-:Y:S04]  /*14900*/  STL.64 [R1+0x1330], R14 ;  /* 0x0013300e01007387 */ /* 0x000fe80000100a00 */
[----:B--2---:R1:W-:Y:S04]  /*14910*/  STL.64 [R1+0x1328], R12 ;  /* 0x0013280c01007387 */ /* 0x0043e80000100a00 */
[----:B-1----:R-:W2:Y:S04]  /*14920*/  LDL.LU R12, [R1+0x90] ;  /* 0x00009000010c7983 */ /* 0x002ea80000300800 */
[----:B------:R-:W2:Y:S04]  /*14930*/  LDL.LU R13, [R1+0x94] ;  /* 0x00009400010d7983 */ /* 0x000ea80000300800 */
[----:B------:R-:W2:Y:S01]  /*14940*/  LDL.LU R14, [R1+0x98] ;  /* 0x00009800010e7983 */ /* 0x000ea20000300800 */
[----:B------:R-:W-:-:S03]  /*14950*/  IMAD.MOV.U32 R15, RZ, RZ, R2 ;  /* 0x000000ffff0f7224 */ /* 0x000fc600078e0002 */
[----:B------:R-:W3:Y:S04]  /*14960*/  LDL.LU R2, [R1+0x1358] ;  /* 0x0013580001027983 */ /* 0x000ee80000300800 */
[----:B--2---:R-:W-:Y:S04]  /*14970*/  STL.64 [R1+0x1350], R14 ;  /* 0x0013500e01007387 */ /* 0x004fe80000100a00 */
[----:B------:R1:W-:Y:S04]  /*14980*/  STL.64 [R1+0x1348], R12 ;  /* 0x0013480c01007387 */ /* 0x0003e80000100a00 */
[----:B---3--:R-:W2:Y:S04]  /*14990*/  LDSM.16.MT88.4 R20, [R2+0x8000] ;  /* 0x008000000214783b */ /* 0x008ea80000004200 */
[----:B------:R-:W3:Y:S04]  /*149a0*/  LDSM.16.MT88.4 R24, [R2+0x8080] ;  /* 0x008080000218783b */ /* 0x000ee80000004200 */
[----:B-1----:R-:W2:Y:S04]  /*149b0*/  LDL.LU R12, [R1+0xa0] ;  /* 0x0000a000010c7983 */ /* 0x002ea80000300800 */
[----:B------:R-:W2:Y:S01]  /*149c0*/  LDL.LU R13, [R1+0xa4] ;  /* 0x0000a400010d7983 */ /* 0x000ea20000300800 */
[----:B----4-:R-:W-:Y:S01]  /*149d0*/  MOV R14, R29 ;  /* 0x0000001d000e7202 */ /* 0x010fe20000000f00 */
        /* <DEDUP_REMOVED lines=11> */
[----:B-1----:R-:W2:Y:S04]  /*14a90*/  LDL.LU.64 R8, [R1+0x1338] ;  /* 0x0013380001087983 */ /* 0x002ea80000300a00 */
        /* <DEDUP_REMOVED lines=11> */
[----:B-1----:R-:W2:Y:S04]  /*14b50*/  LDL.LU.64 R8, [R1+0x1318] ;  /* 0x0013180001087983 */ /* 0x002ea80000300a00 */
        /* <DEDUP_REMOVED lines=11> */
[----:B-1----:R-:W2:Y:S02]  /*14c10*/  LDL.LU.64 R8, [R1+0x12f8] ;  /* 0x0012f80001087983 */ /* 0x002ea40000300a00 */
[-C--:B--2---:R-:W-:Y:S02]  /*14c20*/  HMMA.16816.F32.BF16 R8, R8, R4.reuse, R12 ;  /* 0x000000040808723c */ /* 0x084fe4000004180c */
[----:B------:R-:W2:Y:S04]  /*14c30*/  LDL.LU.64 R14, [R1+0x12f0] ;  /* 0x0012f000010e7983 */ /* 0x000ea80000300a00 */
[----:B------:R-:W2:Y:S11]  /*14c40*/  LDL.LU.64 R12, [R1+0x12e8] ;  /* 0x0012e800010c7983 */ /* 0x000eb60000300a00 */
[----:B------:R-:W-:Y:S07]  /*14c50*/  @!UPT UIADD3 URZ, URZ, URZ, URZ ;  /* 0x0000003f3f3ff290 */ /* 0x000fee000fffe03f */
[----:B------:R-:W-:Y:S01]  /*14c60*/  IMAD.MOV.U32 R3, RZ, RZ, R11 ;  /* 0x000000ffff037224 */ /* 0x000fe200078e000b */
[----:B------:R-:W-:Y:S01]  /*14c70*/  MOV R2, R10 ;  /* 0x0000000a00027202 */ /* 0x000fe20000000f00 */
[----:B------:R-:W-:Y:S01]  /*14c80*/  IMAD.MOV.U32 R6, RZ, RZ, R9 ;  /* 0x000000ffff067224 */ /* 0x000fe200078e0009 */
[----:B------:R-:W-:Y:S01]  /*14c90*/  MOV R7, R8 ;  /* 0x0000000800077202 */ /* 0x000fe20000000f00 */
[----:B------:R-:W2:Y:S04]  /*14ca0*/  LDL.LU.64 R10, [R1+0x12e0] ;  /* 0x0012e000010a7983 */ /* 0x000ea80000300a00 */
[----:B------:R-:W2:Y:S02]  /*14cb0*/  LDL.LU.64 R8, [R1+0x12d8] ;  /* 0x0012d80001087983 */ /* 0x000ea40000300a00 */
[----:B--2---:R-:W-:Y:S11]  /*14cc0*/  HMMA.16816.F32.BF16 R8, R12, R4, R8 ;  /* 0x000000040c08723c */ /* 0x004ff60000041808 */
[----:B------:R-:W-:Y:S11]  /*14cd0*/  @!UPT UIADD3 URZ, URZ, URZ, URZ ;  /* 0x0000003f3f3ff290 */ /* 0x000ff6000fffe03f */
[----:B------:R-:W-:Y:S02]  /*14ce0*/  @!UPT UIADD3 URZ, URZ, URZ, URZ ;  /* 0x0000003f3f3ff290 */ /* 0x000fe4000fffe03f */
[----:B------:R-:W-:Y:S01]  /*14cf0*/  IMAD.MOV.U32 R13, RZ, RZ, R10 ;  /* 0x000000ffff0d7224 */ /* 0x000fe200078e000a */
[----:B------:R-:W-:Y:S01]  /*14d00*/  MOV R12, R11 ;  /* 0x0000000b000c7202 */ /* 0x000fe20000000f00 */
[----:B------:R-:W-:Y:S01]  /*14d10*/  IMAD.MOV.U32 R0, RZ, RZ, R8 ;  /* 0x000000ffff007224 */ /* 0x000fe200078e0008 */
[----:B------:R-:W-:Y:S01]  /*14d20*/  MOV R14, R9 ;  /* 0x00000009000e7202 */ /* 0x000fe20000000f00 */
[----:B------:R-:W0:Y:S04]  /*14d30*/  LDL.LU.64 R10, [R1+0x12d0] ;  /* 0x0012d000010a7983 */ /* 0x000e280000300a00 */
[----:B------:R-:W0:Y:S01]  /*14d40*/  LDL.LU.64 R8, [R1+0x12c8] ;  /* 0x0012c80001087983 */ /* 0x000e220000300a00 */
[----:B------:R-:W-:-:S03]  /*14d50*/  IMAD.MOV.U32 R15, RZ, RZ, R3 ;  /* 0x000000ffff0f7224 */ /* 0x000fc600078e0003 */
[----:B------:R-:W2:Y:S01]  /*14d60*/  LDL.LU R3, [R1+0x12c0] ;  /* 0x0012c00001037983 */ /* 0x000ea20000300800 */
[-C--:B0-----:R-:W-:Y:S11]  /*14d70*/  HMMA.16816.F32.BF16 R8, R16, R4.reuse, R8 ;  /* 0x000000041008723c */ /* 0x081ff60000041808 */
[----:B------:R-:W-:Y:S11]  /*14d80*/  @!UPT UIADD3 URZ, URZ, URZ, URZ ;  /* 0x0000003f3f3ff290 */ /* 0x000ff6000fffe03f */
[----:B------:R-:W-:Y:S02]  /*14d90*/  @!UPT UIADD3 URZ, URZ, URZ, URZ ;  /* 0x0000003f3f3ff290 */ /* 0x000fe4000fffe03f */
[----:B------:R-:W-:Y:S01]  /*14da0*/  MOV R17, R10 ;  /* 0x0000000a00117202 */ /* 0x000fe20000000f00 */
[----:B------:R-:W-:Y:S01]  /*14db0*/  IMAD.MOV.U32 R16, RZ, RZ, R11 ;  /* 0x000000ffff107224 */ /* 0x000fe200078e000b */
[----:B------:R-:W-:Y:S01]  /*14dc0*/  MOV R19, R8 ;  /* 0x0000000800137202 */ /* 0x000fe20000000f00 */
[----:B------:R-:W-:Y:S01]  /*14dd0*/  IMAD.MOV.U32 R18, RZ, RZ, R9 ;  /* 0x000000ffff127224 */ /* 0x000fe200078e0009 */
        /* <DEDUP_REMOVED lines=12> */
[----:B0-----:R-:W-:Y:S01]  /*14ea0*/  MOV R10, R17 ;  /* 0x00000011000a7202 */ /* 0x001fe20000000f00 */
[----:B------:R-:W-:-:S05]  /*14eb0*/  IMAD.MOV.U32 R11, RZ, RZ, R16 ;  /* 0x000000ffff0b7224 */ /* 0x000fca00078e0010 */
[----:B------:R-:W-:Y:S01]  /*14ec0*/  STL.64 [R1+0x11f0], R10 ;  /* 0x0011f00a01007387 */ /* 0x000fe20000100a00 */
[----:B-1----:R-:W-:Y:S01]  /*14ed0*/  MOV R8, R19 ;  /* 0x0000001300087202 */ /* 0x002fe20000000f00 */
[----:B------:R-:W-:-:S05]  /*14ee0*/  IMAD.MOV.U32 R9, RZ, RZ, R18 ;  /* 0x000000ffff097224 */ /* 0x000fca00078e0012 */
[----:B------:R0:W-:Y:S02]  /*14ef0*/  STL.64 [R1+0x11e8], R8 ;  /* 0x0011e80801007387 */ /* 0x0001e40000100a00 */
[----:B0-----:R-:W-:Y:S02]  /*14f00*/  MOV R8, R0 ;  /* 0x0000000000087202 */ /* 0x001fe40000000f00 */
[----:B------:R-:W3:Y:S01]  /*14f10*/  LDL.LU R0, [R1+0x1298] ;  /* 0x0012980001007983 */ /* 0x000ee20000300800 */
[----:B------:R-:W-:Y:S01]  /*14f20*/  MOV R10, R13 ;  /* 0x0000000d000a7202 */ /* 0x000fe20000000f00 */
[----:B------:R-:W-:Y:S02]  /*14f30*/  IMAD.MOV.U32 R11, RZ, RZ, R12 ;  /* 0x000000ffff0b7224 */ /* 0x000fe400078e000c */
[----:B------:R-:W-:-:S03]  /*14f40*/  IMAD.MOV.U32 R9, RZ, RZ, R14 ;  /* 0x000000ffff097224 */ /* 0x000fc600078e000e */
[----:B------:R-:W-:Y:S04]  /*14f50*/  STL.64 [R1+0x1200], R10 ;  /* 0x0012000a01007387 */ /* 0x000fe80000100a00 */
[----:B------:R-:W-:Y:S04]  /*14f60*/  STL.64 [R1+0x11f8], R8 ;  /* 0x0011f80801007387 */ /* 0x000fe80000100a00 */
[----:B------:R-:W0:Y:S01]  /*14f70*/  S2R R13, SR_TID.X ;  /* 0x00000000000d7919 */ /* 0x000e220000002100 */
[----:B------:R-:W-:Y:S02]  /*14f80*/  MOV R19, R15 ;  /* 0x0000000f00137202 */ /* 0x000fe40000000f00 */
[----:B0-----:R-:W-:-:S02]  /*14f90*/  LOP3.LUT R15, R13, 0x10, RZ, 0xc0, !PT ;  /* 0x000000100d0f7812 */ /* 0x001fc400078ec0ff */
[C---:B------:R-:W-:Y:S02]  /*14fa0*/  SHF.L.U32 R14, R13.reuse, 0x1, RZ ;  /* 0x000000010d0e7819 */ /* 0x040fe400000006ff */
[----:B------:R-:W-:Y:S01]  /*14fb0*/  LOP3.LUT R18, R13, 0x7, RZ, 0xc0, !PT ;  /* 0x000000070d127812 */ /* 0x000fe200078ec0ff */
[----:B------:R-:W-:-:S04]  /*14fc0*/  IMAD.SHL.U32 R15, R15, 0x80, RZ ;  /* 0x000000800f0f7824 */ /* 0x000fc800078e00ff */
[----:B------:R-:W-:-:S05]  /*14fd0*/  IMAD R23, R18, 0x110, RZ ;  /* 0x0000011012177824 */ /* 0x000fca00078e02ff */
[----:B------:R-:W-:-:S04]  /*14fe0*/  LOP3.LUT R23, R23, 0x10, R14, 0x78, !PT ;  /* 0x0000001017177812 */ /* 0x000fc800078e780e */
[----:B------:R-:W-:-:S04]  /*14ff0*/  LOP3.LUT R23, R23, R15, RZ, 0xfc, !PT ;  /* 0x0000000f17177212 */ /* 0x000fc800078efcff */
[----:B------:R-:W-:Y:S01]  /*15000*/  LOP3.LUT R23, R23, 0x20, RZ, 0x3c, !PT ;  /* 0x0000002017177812 */ /* 0x000fe200078e3cff */
[----:B---3--:R-:W0:Y:S02]  /*15010*/  LDSM.16.MT88.4 R8, [R0+0x9000] ;  /* 0x009000000008783b */ /* 0x008e240000004200 */
        /* <DEDUP_REMOVED lines=10> */
[----:B0-----:R-:W-:Y:S01]  /*150c0*/  IMAD.MOV.U32 R22, RZ, RZ, R8 ;  /* 0x000000ffff167224 */ /* 0x001fe200078e0008 */
[----:B------:R-:W-:Y:S01]  /*150d0*/  MOV R21, R9 ;  /* 0x0000000900157202 */ /* 0x000fe20000000f00 */
[----:B------:R-:W-:Y:S01]  /*150e0*/  IMAD.MOV.U32 R20, RZ, RZ, R10 ;  /* 0x000000ffff147224 */ /* 0x000fe200078e000a */
[----:B------:R-:W-:Y:S02]  /*150f0*/  MOV R18, R11 ;  /* 0x0000000b00127202 */ /* 0x000fe40000000f00 */
[----:B------:R-:W0:Y:S04]  /*15100*/  LDSM.16.MT88.4 R8, [R23+0x9080] ;  /* 0x009080001708783b */ /* 0x000e280000004200 */
[----:B0-----:R0:W-:Y:S04]  /*15110*/  STL.64 [R1+0x1220], R10 ;  /* 0x0012200a01007387 */ /* 0x0011e80000100a00 */
        /* <DEDUP_REMOVED lines=22> */
[----:B-1----:R-:W-:Y:S01]  /*15280*/  IMAD.MOV.U32 R12, RZ, RZ, R7 ;  /* 0x000000ffff0c7224 */ /* 0x002fe200078e0007 */
[----:B------:R-:W-:Y:S01]  /*15290*/  MOV R13, R6 ;  /* 0x00000006000d7202 */ /* 0x000fe20000000f00 */
        /* <DEDUP_REMOVED lines=71> */
[----:B------:R-:W4:Y:S02]  /*15710*/  LDL.LU.64 R8, [R1+0x11f8] ;  /* 0x0011f80001087983 */ /* 0x000f240000300a00 */
[-C--:B----4-:R-:W-:Y:S02]  /*15720*/  HMMA.16816.F32.BF16 R12, R12, R6.reuse, R8 ;  /* 0x000000060c0c723c */ /* 0x090fe40000041808 */
[----:B------:R-:W1:Y:S04]  /*15730*/  LDL.LU.64 R10, [R1+0x11f0] ;  /* 0x0011f000010a7983 */ /* 0x000e680000300a00 */
[----:B------:R-:W1:Y:S11]  /*15740*/  LDL.LU.64 R8, [R1+0x11e8] ;  /* 0x0011e80001087983 */ /* 0x000e760000300a00 */
[----:B------:R-:W-:Y:S06]  /*15750*/  @!UPT UIADD3 URZ, URZ, URZ, URZ ;  /* 0x0000003f3f3ff290 */ /* 0x000fec000fffe03f */
        /* <DEDUP_REMOVED lines=15> */
[----:B------:R-:W3:Y:S04]  /*15850*/  LDL.LU.64 R10, [R1+0x11e0] ;  /* 0x0011e000010a7983 */ /* 0x000ee80000300a00 */
[----:B------:R-:W3:Y:S01]  /*15860*/  LDL.LU.64 R8, [R1+0x11d8] ;  /* 0x0011d80001087983 */ /* 0x000ee20000300a00 */
[-C--:B--2---:R-:W-:Y:S03]  /*15870*/  HMMA.16816.F32.BF16 R12, R20, R6.reuse, R12 ;  /* 0x00000006140c723c */ /* 0x084fe6000004180c */
[----:B------:R-:W2:Y:S11]  /*15880*/  LDL R23, [R1+0xd20] ;  /* 0x000d200001177983 */ /* 0x000eb60000100800 */
[----:B------:R-:W-:Y:S09]  /*15890*/  @!UPT UIADD3 URZ, URZ, URZ, URZ ;  /* 0x0000003f3f3ff290 */ /* 0x000ff2000fffe03f */
[----:B------:R-:W-:Y:S04]  /*158a0*/  STL.64 [R1+0x40], R12 ;  /* 0x0000400c01007387 */ /* 0x000fe80000100a00 */
[----:B------:R-:W-:Y:S01]  /*158b0*/  STL.64 [R1+0x48], R14 ;  /* 0x0000480e01007387 */ /* 0x000fe20000100a00 */
[----:B---3--:R-:W-:Y:S03]  /*158c0*/  HMMA.16816.F32.BF16 R4, R24, R6, R8 ;  /* 0x000000061804723c */ /* 0x008fe60000041808 */
[----:B------:R-:W0:Y:S11]  /*158d0*/  LDSM.16.MT88.4 R8, [R0+0xa000] ;  /* 0x00a000000008783b */ /* 0x000e360000004200 */
[----:B------:R-:W-:Y:S09]  /*158e0*/  @!UPT UIADD3 URZ, URZ, URZ, URZ ;  /* 0x0000003f3f3ff290 */ /* 0x000ff2000fffe03f */
[----:B------:R1:W-:Y:S04]  /*158f0*/  STL.64 [R1+0x1120], R6 ;  /* 0x0011200601007387 */ /* 0x0003e80000100a00 */
[----:B------:R3:W-:Y:S01]  /*15900*/  STL.64 [R1+0x1118], R4 ;  /* 0x0011180401007387 */ /* 0x0007e20000100a00 */
[----:B-1----:R-:W-:Y:S01]  /*15910*/  IMAD.MOV.U32 R6, RZ, RZ, R17 ;  /* 0x000000ffff067224 */ /* 0x002fe200078e0011 */
[----:B------:R-:W-:Y:S01]  /*15920*/  MOV R7, R16 ;  /* 0x0000001000077202 */ /* 0x000fe20000000f00 */
[----:B---3--:R-:W-:Y:S01]  /*15930*/  IMAD.MOV.U32 R4, RZ, RZ, R19 ;  /* 0x000000ffff047224 */ /* 0x008fe200078e0013 */
[----:B------:R-:W-:-:S03]  /*15940*/  MOV R5, R18 ;  /* 0x0000001200057202 */ /* 0x000fc60000000f00 */
[----:B------:R-:W-:Y:S04]  /*15950*/  STL.64 [R1+0x1130], R6 ;  /* 0x0011300601007387 */ /* 0x000fe80000100a00 */
[----:B------:R1:W-:Y:S04]  /*15960*/  STL.64 [R1+0x1128], R4 ;  /* 0x0011280401007387 */ /* 0x0003e80000100a00 */
[----:B-1----:R-:W3:Y:S01]  /*15970*/  LDL.LU R4, [R1+0x60] ;  /* 0x0000600001047983 */ /* 0x002ee20000300800 */
[----:B------:R-:W-:Y:S01]  /*15980*/  MOV R5, R29 ;  /* 0x0000001d00057202 */ /* 0x000fe20000000f00 */
[----:B------:R-:W-:Y:S01]  /*15990*/  IMAD.MOV.U32 R6, RZ, RZ, R28 ;  /* 0x000000ffff067224 */ /* 0x000fe200078e001c */
[----:B------:R-:W-:Y:S01]  /*159a0*/  MOV R7, R3 ;  /* 0x0000000300077202 */ /* 0x000fe20000000f00 */
[----:B------:R-:W4:Y:S04]  /*159b0*/  LDL.LU R29, [R1+0x11d0] ;  /* 0x0011d000011d7983 */ /* 0x000f280000300800 */
[----:B------:R-:W4:Y:S04]  /*159c0*/  LDL.LU R28, [R1+0x11cc] ;  /* 0x0011cc00011c7983 */ /* 0x000f280000300800 */
[----:B------:R-:W4:Y:S01]  /*159d0*/  LDL.LU R3, [R1+0x11c8] ;  /* 0x0011c80001037983 */ /* 0x000f220000300800 */
[----:B0-----:R-:W-:-:S03]  /*159e0*/  IMAD.MOV.U32 R15, RZ, RZ, R8 ;  /* 0x000000ffff0f7224 */ /* 0x001fc600078e0008 */
[----:B------:R-:W0:Y:S01]  /*159f0*/  S2R R18, SR_TID.X ;  /* 0x0000000000127919 */ /* 0x000e220000002100 */
[----:B------:R-:W-:Y:S01]  /*15a00*/  MOV R14, R9 ;  /* 0x00000009000e7202 */ /* 0x000fe20000000f00 */
[----:B------:R-:W-:Y:S01]  /*15a10*/  IMAD.MOV.U32 R13, RZ, RZ, R10 ;  /* 0x000000ffff0d7224 */ /* 0x000fe200078e000a */
[----:B------:R-:W-:Y:S01]  /*15a20*/  MOV R12, R11 ;  /* 0x0000000b000c7202 */ /* 0x000fe20000000f00 */
[----:B------:R-:W-:Y:S04]  /*15a30*/  STL.64 [R1+0x1140], R6 ;  /* 0x0011400601007387 */ /* 0x000fe80000100a00 */
[----:B--2---:R1:W2:Y:S01]  /*15a40*/  LDSM.16.M88.4 R8, [R23+0x10100] ;  /* 0x010100001708783b */ /* 0x0042a20000000200 */
[C---:B0-----:R-:W-:Y:S02]  /*15a50*/  LOP3.LUT R17, R18.reuse, 0x7, RZ, 0xc0, !PT ;  /* 0x0000000712117812 */ /* 0x041fe400078ec0ff */
[----:B------:R-:W-:-:S02]  /*15a60*/  LOP3.LUT R19, R18, 0x10, RZ, 0xc0, !PT ;  /* 0x0000001012137812 */ /* 0x000fc400078ec0ff */
[----:B------:R-:W-:Y:S01]  /*15a70*/  SHF.L.U32 R18, R18, 0x1, RZ ;  /* 0x0000000112127819 */ /* 0x000fe200000006ff */
[----:B-1----:R-:W-:Y:S02]  /*15a80*/  IMAD R23, R17, 0x110, RZ ;  /* 0x0000011011177824 */ /* 0x002fe400078e02ff */
[----:B------:R-:W-:-:S03]  /*15a90*/  IMAD.SHL.U32 R19, R19, 0x80, RZ ;  /* 0x0000008013137824 */ /* 0x000fc600078e00ff */
[----:B------:R-:W-:-:S04]  /*15aa0*/  LOP3.LUT R23, R23, 0x10, R18, 0x78, !PT ;  /* 0x0000001017177812 */ /* 0x000fc800078e7812 */
[----:B------:R-:W-:-:S04]  /*15ab0*/  LOP3.LUT R23, R23, R19, RZ, 0xfc, !PT ;  /* 0x0000001317177212 */ /* 0x000fc800078efcff */
[----:B------:R-:W-:Y:S01]  /*15ac0*/  LOP3.LUT R23, R23, 0x20, RZ, 0x3c, !PT ;  /* 0x0000002017177812 */ /* 0x000fe200078e3cff */
[----:B---3--:R-:W-:Y:S04]  /*15ad0*/  STL.64 [R1+0x1138], R4 ;  /* 0x0011380401007387 */ /* 0x008fe80000100a00 */
[----:B------:R-:W0:Y:S04]  /*15ae0*/  LDSM.16.MT88.4 R4, [R0+0xa080] ;  /* 0x00a080000004783b */ /* 0x000e280000004200 */
[----:B--2---:R-:W-:Y:S04]  /*15af0*/  STL [R1+0x10fc], R10 ;  /* 0x0010fc0a01007387 */ /* 0x004fe80000100800 */
[----:B------:R1:W-:Y:S01]  /*15b00*/  STL [R1+0x10f8], R11 ;  /* 0x0010f80b01007387 */ /* 0x0003e20000100800 */
[----:B0-----:R-:W-:Y:S01]  /*15b10*/  MOV R17, R4 ;  /* 0x0000000400117202 */ /* 0x001fe20000000f00 */
[----:B-1----:R-:W-:Y:S01]  /*15b20*/  IMAD.MOV.U32 R11, RZ, RZ, R6 ;  /* 0x000000ffff0b7224 */ /* 0x002fe200078e0006 */
[----:B------:R-:W-:-:S02]  /*15b30*/  MOV R16, R5 ;  /* 0x0000000500107202 */ /* 0x000fc40000000f00 */
[----:B------:R-:W-:Y:S02]  /*15b40*/  MOV R10, R7 ;  /* 0x00000007000a7202 */ /* 0x000fe40000000f00 */
[----:B------:R-:W0:Y:S02]  /*15b50*/  LDSM.16.MT88.4 R4, [R23+0xa000] ;  /* 0x00a000001704783b */ /* 0x000e240000004200 */
[----:B0-----:R-:W-:Y:S01]  /*15b60*/  MOV R21, R4 ;  /* 0x0000000400157202 */ /* 0x001fe20000000f00 */
[----:B------:R-:W-:Y:S01]  /*15b70*/  IMAD.MOV.U32 R20, RZ, RZ, R5 ;  /* 0x000000ffff147224 */ /* 0x000fe200078e0005 */
[----:B------:R-:W-:Y:S02]  /*15b80*/  MOV R19, R6 ;  /* 0x0000000600137202 */ /* 0x000fe40000000f00 */
[----:B------:R-:W-:Y:S02]  /*15b90*/  MOV R18, R7 ;  /* 0x0000000700127202 */ /* 0x000fe40000000f00 */
[----:B------:R-:W0:Y:S04]  /*15ba0*/  LDSM.16.MT88.4 R4, [R23+0xa080] ;  /* 0x00a080001704783b */ /* 0x000e280000004200 */
[----:B0-----:R0:W-:Y:S04]  /*15bb0*/  STL.64 [R1+0x1160], R6 ;  /* 0x0011600601007387 */ /* 0x0011e80000100a00 */
[----:B------:R1:W-:Y:S01]  /*15bc0*/  STL.64 [R1+0x1158], R4 ;  /* 0x0011580401007387 */ /* 0x0003e20000100a00 */
[----:B0-----:R-:W-:Y:S01]  /*15bd0*/  MOV R6, R19 ;  /* 0x0000001300067202 */ /* 0x001fe20000000f00 */
[----:B------:R-:W-:-:S02]  /*15be0*/  IMAD.MOV.U32 R7, RZ, RZ, R18 ;  /* 0x000000ffff077224 */ /* 0x000fc400078e0012 */
[----:B-1----:R-:W-:Y:S01]  /*15bf0*/  IMAD.MOV.U32 R4, RZ, RZ, R21 ;  /* 0x000000ffff047224 */ /* 0x002fe200078e0015 */
[----:B------:R-:W-:Y:S02]  /*15c00*/  MOV R5, R20 ;  /* 0x0000001400057202 */ /* 0x000fe40000000f00 */
[----:B------:R0:W-:Y:S04]  /*15c10*/  STL.64 [R1+0x1180], R6 ;  /* 0x0011800601007387 */ /* 0x0001e80000100a00 */
[----:B------:R1:W-:Y:S01]  /*15c20*/  STL.64 [R1+0x1178], R4 ;  /* 0x0011780401007387 */ /* 0x0003e20000100a00 */
[----:B0-----:R-:W-:Y:S01]  /*15c30*/  IMAD.MOV.U32 R6, RZ, RZ, R11 ;  /* 0x000000ffff067224 */ /* 0x001fe200078e000b */
[----:B------:R-:W-:Y:S02]  /*15c40*/  MOV R7, R10 ;  /* 0x0000000a00077202 */ /* 0x000fe40000000f00 */
[----:B-1----:R-:W-:-:S02]  /*15c50*/  MOV R4, R17 ;  /* 0x0000001100047202 */ /* 0x002fc40000000f00 */
[----:B------:R-:W-:Y:S01]  /*15c60*/  MOV R5, R16 ;  /* 0x0000001000057202 */ /* 0x000fe20000000f00 */
[----:B------:R0:W-:Y:S04]  /*15c70*/  STL.64 [R1+0x11a0], R6 ;  /* 0x0011a00601007387 */ /* 0x0001e80000100a00 */
[----:B------:R1:W-:Y:S04]  /*15c80*/  STL.64 [R1+0x1198], R4 ;  /* 0x0011980401007387 */ /* 0x0003e80000100a00 */
[----:B----4-:R-:W-:Y:S01]  /*15c90*/  LDSM.16.MT88.4 R16, [R3+0xa080] ;  /* 0x00a080000310783b */ /* 0x010fe20000004200 */
[----:B0-----:R-:W-:-:S02]  /*15ca0*/  MOV R6, R13 ;  /* 0x0000000d00067202 */ /* 0x001fc40000000f00 */
[----:B------:R-:W-:Y:S02]  /*15cb0*/  MOV R7, R12 ;  /* 0x0000000c00077202 */ /* 0x000fe40000000f00 */
[----:B-1----:R-:W-:Y:S01]  /*15cc0*/  MOV R4, R15 ;  /* 0x0000000f00047202 */ /* 0x002fe20000000f00 */
[----:B------:R-:W-:Y:S02]  /*15cd0*/  IMAD.MOV.U32 R5, RZ, RZ, R14 ;  /* 0x000000ffff057224 */ /* 0x000fe400078e000e */
[----:B------:R-:W0:Y:S04]  /*15ce0*/  LDSM.16.MT88.4 R12, [R3+0xa000] ;  /* 0x00a00000030c783b */ /* 0x000e280000004200 */
[----:B0-----:R-:W-:Y:S04]  /*15cf0*/  STL.64 [R1+0x1150], R14 ;  /* 0x0011500e01007387 */ /* 0x001fe80000100a00 */
[----:B------:R0:W-:Y:S04]  /*15d00*/  STL.64 [R1+0x1148], R12 ;  /* 0x0011480c01007387 */ /* 0x0001e80000100a00 */
[----:B0-----:R-:W2:Y:S04]  /*15d10*/  LDL.LU R12, [R1+0x70] ;  /* 0x00007000010c7983 */ /* 0x001ea80000300800 */
[----:B------:R-:W2:Y:S04]  /*15d20*/  LDL.LU R13, [R1+0x74] ;  /* 0x00007400010d7983 */ /* 0x000ea80000300800 */
[----:B------:R-:W3:Y:S01]  /*15d30*/  LDL.LU R14, [R1+0x78] ;  /* 0x00007800010e7983 */ /* 0x000ee20000300800 */
[----:B------:R-:W-:-:S03]  /*15d40*/  IMAD.MOV.U32 R15, RZ, RZ, R2 ;  /* 0x000000ffff0f7224 */ /* 0x000fc600078e0002 */
[----:B------:R-:W4:Y:S04]  /*15d50*/  LDL.LU R2, [R1+0x11c4] ;  /* 0x0011c40001027983 */ /* 0x000f280000300800 */
[----:B---3--:R-:W-:Y:S04]  /*15d60*/  STL.64 [R1+0x1170], R14 ;  /* 0x0011700e01007387 */ /* 0x008fe80000100a00 */
[----:B--2---:R0:W-:Y:S04]  /*15d70*/  STL.64 [R1+0x1168], R12 ;  /* 0x0011680c01007387 */ /* 0x0041e80000100a00 */
[----:B0-----:R-:W2:Y:S04]  /*15d80*/  LDL.LU R12, [R1+0x80] ;  /* 0x00008000010c7983 */ /* 0x001ea80000300800 */
[----:B------:R-:W2:Y:S01]  /*15d90*/  LDL.LU R13, [R1+0x84] ;  /* 0x00008400010d7983 */ /* 0x000ea20000300800 */
[----:B------:R-:W-:-:S02]  /*15da0*/  MOV R14, R28 ;  /* 0x0000001c000e7202 */ /* 0x000fc40000000f00 */
[----:B------:R-:W-:Y:S01]  /*15db0*/  MOV R15, R29 ;  /* 0x0000001d000f7202 */ /* 0x000fe20000000f00 */
[----:B------:R-:W3:Y:S04]  /*15dc0*/  LDL.LU R28, [R1+0x11c0] ;  /* 0x0011c000011c7983 */ /* 0x000ee80000300800 */
[----:B------:R-:W3:Y:S04]  /*15dd0*/  LDL.LU R29, [R1+0x11bc] ;  /* 0x0011bc00011d7983 */ /* 0x000ee80000300800 */
[----:B------:R4:W-:Y:S02]  /*15de0*/  STL.64 [R1+0x1190], R14 ;  /* 0x0011900e01007387 */ /* 0x0009e40000100a00 */
[----:B----4-:R-:W-:-:S02]  /*15df0*/  IMAD.MOV.U32 R14, RZ, RZ, R2 ;  /* 0x000000ffff0e7224 */ /* 0x010fc400078e0002 */
[----:B--2---:R0:W-:Y:S04]  /*15e00*/  STL.64 [R1+0x1188], R12 ;  /* 0x0011880c01007387 */ /* 0x0041e80000100a00 */
[----:B0-----:R-:W2:Y:S04]  /*15e10*/  LDL.LU R12, [R1+0x90] ;  /* 0x00009000010c7983 */ /* 0x001ea80000300800 */
[----:B------:R-:W2:Y:S04]  /*15e20*/  LDL.LU R13, [R1+0x94] ;  /* 0x00009400010d7983 */ /* 0x000ea80000300800 */
[----:B------:R-:W4:Y:S04]  /*15e30*/  LDL.LU R2, [R1+0x11b8] ;  /* 0x0011b80001027983 */ /* 0x000f280000300800 */
[----:B------:R-:W2:Y:S04]  /*15e40*/  LDL.LU R15, [R1+0x9c] ;  /* 0x00009c00010f7983 */ /* 0x000ea80000300800 */
[----:B----4-:R-:W-:Y:S04]  /*15e50*/  LDSM.16.MT88.4 R20, [R2+0xa000] ;  /* 0x00a000000214783b */ /* 0x010fe80000004200 */
[----:B--2---:R-:W-:Y:S04]  /*15e60*/  STL.64 [R1+0x11b0], R14 ;  /* 0x0011b00e01007387 */ /* 0x004fe80000100a00 */
[----:B------:R0:W-:Y:S04]  /*15e70*/  STL.64 [R1+0x11a8], R12 ;  /* 0x0011a80c01007387 */ /* 0x0001e80000100a00 */
[----:B------:R-:W1:Y:S04]  /*15e80*/  LDSM.16.MT88.4 R24, [R2+0xa080] ;  /* 0x00a080000218783b */ /* 0x000e680000004200 */
[----:B0-----:R-:W2:Y:S04]  /*15e90*/  LDL.LU R12, [R1+0xa0] ;  /* 0x0000a000010c7983 */ /* 0x001ea80000300800 */
[----:B------:R-:W2:Y:S01]  /*15ea0*/  LDL.LU R13, [R1+0xa4] ;  /* 0x0000a400010d7983 */ /* 0x000ea20000300800 */
[----:B---3--:R-:W-:-:S02]  /*15eb0*/  MOV R14, R29 ;  /* 0x0000001d000e7202 */ /* 0x008fc40000000f00 */
[----:B------:R-:W-:Y:S01]  /*15ec0*/  MOV R15, R28 ;  /* 0x0000001c000f7202 */ /* 0x000fe20000000f00 */
[----:B------:R-:W-:Y:S06]  /*15ed0*/  STL [R1+0x1100], R2 ;  /* 0x0011000201007387 */ /* 0x000fec0000100800 */
[-C--:B--2---:R-:W-:Y:S01]  /*15ee0*/  HMMA.16816.F32.BF16 R4, R4, R8.reuse, R12 ;  /* 0x000000080404723c */ /* 0x084fe2000004180c */
[----:B------:R-:W2:Y:S04]  /*15ef0*/  LDL.LU.64 R14, [R1+0x11b0] ;  /* 0x0011b000010e7983 */ /* 0x000ea80000300a00 */
[----:B------:R-:W2:Y:S11]  /*15f00*/  LDL.LU.64 R12, [R1+0x11a8] ;  /* 0x0011a800010c7983 */ /* 0x000eb60000300a00 */
[----:B------:R-:W-:Y:S07]  /*15f10*/  @!UPT UIADD3 URZ, URZ, URZ, URZ ;  /* 0x0000003f3f3ff290 */ /* 0x000fee000fffe03f */
        /* <DEDUP_REMOVED lines=32> */
[----:B------:R-:W-:Y:S06]  /*16120*/  @!UPT UIADD3 URZ, URZ, URZ, URZ ;  /* 0x0000003f3f3ff290 */ /* 0x000fec000fffe03f */
[----:B------:R0:W-:Y:S01]  /*16130*/  STL [R1+0x70], R4 ;  /* 0x0000700401007387 */ /* 0x0001e20000100800 */
[----:B------:R-:W-:Y:S01]  /*16140*/  MOV R10, R6 ;  /* 0x00000006000a7202 */ /* 0x000fe20000000f00 */
[----:B------:R-:W-:Y:S01]  /*16150*/  IMAD.MOV.U32 R2, RZ, RZ, R7 ;  /* 0x000000ffff027224 */ /* 0x000fe200078e0007 */
[----:B------:R-:W-:Y:S01]  /*16160*/  MOV R11, R5 ;  /* 0x00000005000b7202 */ /* 0x000fe20000000f00 */
[----:B------:R-:W2:Y:S04]  /*16170*/  LDL.LU.64 R6, [R1+0x1140] ;  /* 0x0011400001067983 */ /* 0x000ea80000300a00 */
[----:B0-----:R-:W2:Y:S02]  /*16180*/  LDL.LU.64 R4, [R1+0x1138] ;  /* 0x0011380001047983 */ /* 0x001ea40000300a00 */
[----:B--2---:R-:W-:Y:S11]  /*16190*/  HMMA.16816.F32.BF16 R4, R12, R8, R4 ;  /* 0x000000080c04723c */ /* 0x004ff60000041804 */
[----:B------:R-:W-:Y:S11]  /*161a0*/  @!UPT UIADD3 URZ, URZ, URZ, URZ ;  /* 0x0000003f3f3ff290 */ /* 0x000ff6000fffe03f */
[----:B------:R-:W-:Y:S02]  /*161b0*/  @!UPT UIADD3 URZ, URZ, URZ, URZ ;  /* 0x0000003f3f3ff290 */ /* 0x000fe4000fffe03f */
[----:B------:R-:W-:Y:S01]  /*161c0*/  IMAD.MOV.U32 R13, RZ, RZ, R6 ;  /* 0x000000ffff0d7224 */ /* 0x000fe200078e0006 */
[----:B------:R-:W-:Y:S02]  /*161d0*/  MOV R12, R7 ;  /* 0x00000007000c7202 */ /* 0x000fe40000000f00 */
[----:B------:R-:W-:Y:S01]  /*161e0*/  MOV R15, R4 ;  /* 0x00000004000f7202 */ /* 0x000fe20000000f00 */
[----:B------:R-:W2:Y:S01]  /*161f0*/  LDL.LU.64 R6, [R1+0x1130] ;  /* 0x0011300001067983 */ /* 0x000ea20000300a00 */
[----:B------:R-:W-:-:S03]  /*16200*/  MOV R14, R5 ;  /* 0x00000005000e7202 */ /* 0x000fc60000000f00 */
[----:B------:R-:W2:Y:S02]  /*16210*/  LDL.LU.64 R4, [R1+0x1128] ;  /* 0x0011280001047983 */ /* 0x000ea40000300a00 */
[-C--:B--2---:R-:W-:Y:S02]  /*16220*/  HMMA.16816.F32.BF16 R16, R16, R8.reuse, R4 ;  /* 0x000000081010723c */ /* 0x084fe40000041804 */
[----:B------:R-:W1:Y:S04]  /*16230*/  LDL.LU.64 R6, [R1+0x1120] ;  /* 0x0011200001067983 */ /* 0x000e680000300a00 */
[----:B------:R-:W1:Y:S11]  /*16240*/  LDL.LU.64 R4, [R1+0x1118] ;  /* 0x0011180001047983 */ /* 0x000e760000300a00 */
[----:B------:R-:W-:Y:S06]  /*16250*/  @!UPT UIADD3 URZ, URZ, URZ, URZ ;  /* 0x0000003f3f3ff290 */ /* 0x000fec000fffe03f */
[----:B------:R0:W-:Y:S04]  /*16260*/  STL.64 [R1+0x50], R16 ;  /* 0x0000501001007387 */ /* 0x0001e80000100a00 */
[----:B------:R2:W-:Y:S04]  /*16270*/  STL.64 [R1+0x58], R18 ;  /* 0x0000581201007387 */ /* 0x0005e80000100a00 */
[----:B0-----:R-:W3:Y:S04]  /*16280*/  LDL.LU R16, [R1+0x40] ;  /* 0x0000400001107983 */ /* 0x001ee80000300800 */
[----:B------:R-:W3:Y:S04]  /*16290*/  LDL.LU R17, [R1+0x44] ;  /* 0x0000440001117983 */ /* 0x000ee80000300800 */
[----:B--2---:R-:W3:Y:S04]  /*162a0*/  LDL.LU R18, [R1+0x48] ;  /* 0x0000480001127983 */ /* 0x004ee80000300800 */
[----:B------:R-:W3:Y:S01]  /*162b0*/  LDL.LU R19, [R1+0x4c] ;  /* 0x00004c0001137983 */ /* 0x000ee20000300800 */
[-C--:B-1----:R-:W-:Y:S08]  /*162c0*/  HMMA.16816.F32.BF16 R4, R24, R8.reuse, R4 ;  /* 0x000000081804723c */ /* 0x082ff00000041804 */
[----:B---3--:R-:W-:Y:S11]  /*162d0*/  HMMA.16816.F32.BF16 R16, R20, R8, R16 ;  /* 0x000000081410723c */ /* 0x008ff60000041810 */
[----:B------:R-:W-:Y:S04]  /*162e0*/  @!UPT UIADD3 URZ, URZ, URZ, URZ ;  /* 0x0000003f3f3ff290 */ /* 0x000fe8000fffe03f */
[----:B------:R0:W-:Y:S02]  /*162f0*/  STL.64 [R1+0x1070], R6 ;  /* 0x0010700601007387 */ /* 0x0001e40000100a00 */
[----:B0-----:R-:W-:Y:S02]  /*16300*/  MOV R6, R13 ;  /* 0x0000000d00067202 */ /* 0x001fe40000000f00 */
[----:B------:R-:W-:-:S04]  /*16310*/  MOV R7, R12 ;  /* 0x0000000c00077202 */ /* 0x000fc80000000f00 */
[----:B------:R-:W-:Y:S04]  /*16320*/  STL.64 [R1+0x40], R16 ;  /* 0x0000401001007387 */ /* 0x000fe80000100a00 */
[----:B------:R-:W-:Y:S04]  /*16330*/  STL.64 [R1+0x48], R18 ;  /* 0x0000481201007387 */ /* 0x000fe80000100a00 */
[----:B------:R0:W-:Y:S04]  /*16340*/  STL.64 [R1+0x1068], R4 ;  /* 0x0010680401007387 */ /* 0x0001e80000100a00 */
[----:B------:R-:W-:Y:S01]  /*16350*/  STL.64 [R1+0x1080], R6 ;  /* 0x0010800601007387 */ /* 0x000fe20000100a00 */
[----:B0-----:R-:W-:Y:S01]  /*16360*/  MOV R4, R15 ;  /* 0x0000000f00047202 */ /* 0x001fe20000000f00 */
[----:B------:R-:W-:-:S05]  /*16370*/  IMAD.MOV.U32 R5, RZ, RZ, R14 ;  /* 0x000000ffff057224 */ /* 0x000fca00078e000e */
[----:B------:R-:W-:Y:S04]  /*16380*/  STL.64 [R1+0x1078], R4 ;  /* 0x0010780401007387 */ /* 0x000fe80000100a00 */
[----:B------:R-:W0:Y:S04]  /*16390*/  LDSM.16.MT88.4 R4, [R0+0xb000] ;  /* 0x00b000000004783b */ /* 0x000e280000004200 */
[----:B------:R-:W1:Y:S02]  /*163a0*/  S2R R13, SR_TID.X ;  /* 0x00000000000d7919 */ /* 0x000e640000002100 */
[----:B-1----:R-:W-:-:S02]  /*163b0*/  LOP3.LUT R15, R13, 0x10, RZ, 0xc0, !PT ;  /* 0x000000100d0f7812 */ /* 0x002fc400078ec0ff */
[C---:B------:R-:W-:Y:S02]  /*163c0*/  SHF.L.U32 R14, R13.reuse, 0x1, RZ ;  /* 0x000000010d0e7819 */ /* 0x040fe400000006ff */
[----:B------:R-:W-:Y:S02]  /*163d0*/  LOP3.LUT R19, R13, 0x7, RZ, 0xc0, !PT ;  /* 0x000000070d137812 */ /* 0x000fe400078ec0ff */
[----:B0-----:R-:W-:Y:S01]  /*163e0*/  MOV R13, R4 ;  /* 0x00000004000d7202 */ /* 0x001fe20000000f00 */
[----:B------:R-:W-:Y:S01]  /*163f0*/  IMAD.MOV.U32 R12, RZ, RZ, R5 ;  /* 0x000000ffff0c7224 */ /* 0x000fe200078e0005 */
[----:B------:R-:W-:Y:S02]  /*16400*/  MOV R9, R6 ;  /* 0x0000000600097202 */ /* 0x000fe40000000f00 */
[----:B------:R-:W-:Y:S02]  /*16410*/  MOV R8, R7 ;  /* 0x0000000700087202 */ /* 0x000fe40000000f00 */
[----:B------:R-:W0:Y:S01]  /*16420*/  LDSM.16.MT88.4 R4, [R0+0xb080] ;  /* 0x00b080000004783b */ /* 0x000e220000004200 */
[----:B------:R-:W-:-:S02]  /*16430*/  IMAD R23, R19, 0x110, RZ ;  /* 0x0000011013177824 */ /* 0x000fc400078e02ff */
        /* <DEDUP_REMOVED lines=9> */
[----:B0-----:R-:W-:Y:S01]  /*164d0*/  MOV R21, R4 ;  /* 0x0000000400157202 */ /* 0x001fe20000000f00 */
[----:B------:R-:W-:Y:S01]  /*164e0*/  IMAD.MOV.U32 R19, RZ, RZ, R6 ;  /* 0x000000ffff137224 */ /* 0x000fe200078e0006 */
[----:B------:R-:W-:-:S02]  /*164f0*/  MOV R20, R5 ;  /* 0x0000000500147202 */ /* 0x000fc40000000f00 */
[----:B------:R-:W-:Y:S02]  /*16500*/  MOV R18, R7 ;  /* 0x0000000700127202 */ /* 0x000fe40000000f00 */
[----:B------:R-:W0:Y:S04]  /*16510*/  LDSM.16.MT88.4 R4, [R23+0xb080] ;  /* 0x00b080001704783b */ /* 0x000e280000004200 */
[----:B0-----:R0:W-:Y:S04]  /*16520*/  STL.64 [R1+0x10a0], R6 ;  /* 0x0010a00601007387 */ /* 0x0011e80000100a00 */
[----:B------:R1:W-:Y:S01]  /*16530*/  STL.64 [R1+0x1098], R4 ;  /* 0x0010980401007387 */ /* 0x0003e20000100a00 */
[----:B0-----:R-:W-:-:S02]  /*16540*/  MOV R6, R19 ;  /* 0x0000001300067202 */ /* 0x001fc40000000f00 */
[----:B------:R-:W-:Y:S02]  /*16550*/  MOV R7, R18 ;  /* 0x0000001200077202 */ /* 0x000fe40000000f00 */
[----:B-1----:R-:W-:Y:S01]  /*16560*/  MOV R4, R21 ;  /* 0x0000001500047202 */ /* 0x002fe20000000f00 */
[----:B------:R-:W-:Y:S02]  /*16570*/  IMAD.MOV.U32 R5, RZ, RZ, R20 ;  /* 0x000000ffff057224 */ /* 0x000fe400078e0014 */
[----:B------:R0:W-:Y:S04]  /*16580*/  STL.64 [R1+0x10c0], R6 ;  /* 0x0010c00601007387 */ /* 0x0001e80000100a00 */
[----:B------:R1:W-:Y:S01]  /*16590*/  STL.64 [R1+0x10b8], R4 ;  /* 0x0010b80401007387 */ /* 0x0003e20000100a00 */
[----:B0-----:R-:W-:Y:S01]  /*165a0*/  MOV R6, R15 ;  /* 0x0000000f00067202 */ /* 0x001fe20000000f00 */
[----:B------:R-:W-:-:S02]  /*165b0*/  IMAD.MOV.U32 R7, RZ, RZ, R14 ;  /* 0x000000ffff077224 */ /* 0x000fc400078e000e */
[----:B-1----:R-:W-:Y:S01]  /*165c0*/  IMAD.MOV.U32 R4, RZ, RZ, R17 ;  /* 0x000000ffff047224 */ /* 0x002fe200078e0011 */
[----:B------:R-:W-:Y:S02]  /*165d0*/  MOV R5, R16 ;  /* 0x0000001000057202 */ /* 0x000fe40000000f00 */
[----:B------:R-:W-:Y:S04]  /*165e0*/  STL.64 [R1+0x10e0], R6 ;  /* 0x0010e00601007387 */ /* 0x000fe80000100a00 */
[----:B------:R0:W-:Y:S04]  /*165f0*/  STL.64 [R1+0x10d8], R4 ;  /* 0x0010d80401007387 */ /* 0x0001e80000100a00 */
[----:B------:R-:W-:Y:S01]  /*16600*/  LDSM.16.MT88.4 R16, [R3+0xb080] ;  /* 0x00b080000310783b */ /* 0x000fe20000004200 */
[----:B0-----:R-:W-:-:S02]  /*16610*/  MOV R4, R13 ;  /* 0x0000000d00047202 */ /* 0x001fc40000000f00 */
[----:B------:R-:W-:Y:S02]  /*16620*/  MOV R5, R12 ;  /* 0x0000000c00057202 */ /* 0x000fe40000000f00 */
[----:B------:R-:W0:Y:S04]  /*16630*/  LDSM.16.MT88.4 R12, [R3+0xb000] ;  /* 0x00b00000030c783b */ /* 0x000e280000004200 */
[----:B0-----:R-:W-:Y:S04]  /*16640*/  STL.64 [R1+0x1090], R14 ;  /* 0x0010900e01007387 */ /* 0x001fe80000100a00 */
[----:B------:R0:W-:Y:S04]  /*16650*/  STL.64 [R1+0x1088], R12 ;  /* 0x0010880c01007387 */ /* 0x0001e80000100a00 */
[----:B0-----:R-:W2:Y:S01]  /*16660*/  LDL.LU R12, [R1+0x70] ;  /* 0x00007000010c7983 */ /* 0x001ea20000300800 */
[----:B------:R-:W-:Y:S01]  /*16670*/  IMAD.MOV.U32 R14, RZ, RZ, R10 ;  /* 0x000000ffff0e7224 */ /* 0x000fe200078e000a */
[----:B------:R-:W-:-:S02]  /*16680*/  MOV R15, R2 ;  /* 0x00000002000f7202 */ /* 0x000fc40000000f00 */
[----:B------:R-:W-:Y:S02]  /*16690*/  MOV R13, R11 ;  /* 0x0000000b000d7202 */ /* 0x000fe40000000f00 */
[----:B------:R-:W3:Y:S04]  /*166a0*/  LDL.LU R11, [R1+0x1114] ;  /* 0x00111400010b7983 */ /* 0x000ee80000300800 */
[----:B------:R-:W4:Y:S04]  /*166b0*/  LDL.LU R10, [R1+0x1110] ;  /* 0x00111000010a7983 */ /* 0x000f280000300800 */
[----:B------:R-:W3:Y:S04]  /*166c0*/  LDL.LU R2, [R1+0x110c] ;  /* 0x00110c0001027983 */ /* 0x000ee80000300800 */
[----:B------:R-:W-:Y:S04]  /*166d0*/  STL.64 [R1+0x10b0], R14 ;  /* 0x0010b00e01007387 */ /* 0x000fe80000100a00 */
        /* <DEDUP_REMOVED lines=10> */
[----:B----4-:R-:W-:Y:S01]  /*16780*/  MOV R14, R10 ;  /* 0x0000000a000e7202 */ /* 0x010fe20000000f00 */
[----:B---3--:R-:W-:Y:S01]  /*16790*/  IMAD.MOV.U32 R15, RZ, RZ, R11 ;  /* 0x000000ffff0f7224 */ /* 0x008fe200078e000b */
[----:B------:R-:W-:-:S02]  /*167a0*/  MOV R13, R2 ;  /* 0x00000002000d7202 */ /* 0x000fc40000000f00 */
[----:B------:R-:W3:Y:S04]  /*167b0*/  LDL.LU R2, [R1+0x1100] ;  /* 0x0011000001027983 */ /* 0x000ee80000300800 */
[----:B------:R-:W4:Y:S04]  /*167c0*/  LDL.LU R10, [R1+0x10fc] ;  /* 0x0010fc00010a7983 */ /* 0x000f280000300800 */
[----:B------:R-:W4:Y:S04]  /*167d0*/  LDL.LU R11, [R1+0x10f8] ;  /* 0x0010f800010b7983 */ /* 0x000f280000300800 */
[----:B------:R-:W-:Y:S04]  /*167e0*/  STL.64 [R1+0x10f0], R14 ;  /* 0x0010f00e01007387 */ /* 0x000fe80000100a00 */
[----:B--2---:R0:W-:Y:S01]  /*167f0*/  STL.64 [R1+0x10e8], R12 ;  /* 0x0010e80c01007387 */ /* 0x0041e20000100a00 */
[----:B------:R-:W-:Y:S01]  /*16800*/  IMAD.MOV.U32 R6, RZ, RZ, R9 ;  /* 0x000000ffff067224 */ /* 0x000fe200078e0009 */
[----:B------:R-:W-:-:S02]  /*16810*/  MOV R7, R8 ;  /* 0x0000000800077202 */ /* 0x000fc40000000f00 */
[----:B---3--:R-:W1:Y:S04]  /*16820*/  LDSM.16.MT88.4 R20, [R2+0xb000] ;  /* 0x00b000000214783b */ /* 0x008e680000004200 */
[----:B------:R-:W2:Y:S04]  /*16830*/  LDSM.16.MT88.4 R24, [R2+0xb080] ;  /* 0x00b080000218783b */ /* 0x000ea80000004200 */
[----:B0-----:R-:W4:Y:S04]  /*16840*/  LDL.LU R12, [R1+0xa0] ;  /* 0x0000a000010c7983 */ /* 0x001f280000300800 */
[----:B------:R-:W4:Y:S01]  /*16850*/  LDL.LU R13, [R1+0xa4] ;  /* 0x0000a400010d7983 */ /* 0x000f220000300800 */
[----:B------:R-:W-:-:S02]  /*16860*/  MOV R14, R29 ;  /* 0x0000001d000e7202 */ /* 0x000fc40000000f00 */
[----:B------:R-:W-:Y:S01]  /*16870*/  MOV R15, R28 ;  /* 0x0000001c000f7202 */ /* 0x000fe20000000f00 */
[----:B------:R-:W-:Y:S04]  /*16880*/  STL [R1+0x1058], R3 ;  /* 0x0010580301007387 */ /* 0x000fe80000100800 */
[----:B------:R-:W-:Y:S02]  /*16890*/  STL [R1+0x1048], R2 ;  /* 0x0010480201007387 */ /* 0x000fe40000100800 */
[-C--:B----4-:R-:W-:Y:S02]  /*168a0*/  HMMA.16816.F32.BF16 R4, R4, R10.reuse, R12 ;  /* 0x0000000a0404723c */ /* 0x090fe4000004180c */
[----:B------:R-:W3:Y:S04]  /*168b0*/  LDL.LU.64 R14, [R1+0x10f0] ;  /* 0x0010f000010e7983 */ /* 0x000ee80000300a00 */
[----:B------:R-:W3:Y:S11]  /*168c0*/  LDL.LU.64 R12, [R1+0x10e8] ;  /* 0x0010e800010c7983 */ /* 0x000ef60000300a00 */
[----:B------:R-:W-:Y:S06]  /*168d0*/  @!UPT UIADD3 URZ, URZ, URZ, URZ ;  /* 0x0000003f3f3ff290 */ /* 0x000fec000fffe03f */
[----:B------:R0:W-:Y:S01]  /*168e0*/  STL.64 [R1+0xa0], R4 ;  /* 0x0000a00401007387 */ /* 0x0001e20000100a00 */
[----:B------:R-:W-:Y:S01]  /*168f0*/  IMAD.MOV.U32 R29, RZ, RZ, R6 ;  /* 0x000000ffff1d7224 */ /* 0x000fe200078e0006 */
[----:B------:R-:W-:Y:S02]  /*16900*/  MOV R28, R7 ;  /* 0x00000007001c7202 */ /* 0x000fe40000000f00 */
        /* <DEDUP_REMOVED lines=18> */
[----:B------:R0:W-:Y:S01]  /*16a30*/  STL.64 [R1+0x80], R4 ;  /* 0x0000800401007387 */ /* 0x0001e20000100a00 */
[----:B------:R-:W-:Y:S01]  /*16a40*/  IMAD.MOV.U32 R28, RZ, RZ, R6 ;  /* 0x000000ffff1c7224 */ /* 0x000fe200078e0006 */
[----:B------:R-:W-:Y:S02]  /*16a50*/  MOV R29, R7 ;  /* 0x00000007001d7202 */ /* 0x000fe40000000f00 */
[----:B------:R-:W3:Y:S04]  /*16a60*/  LDL.LU.64 R6, [R1+0x10a0] ;  /* 0x0010a00001067983 */ /* 0x000ee80000300a00 */
[----:B0-----:R-:W3:Y:S04]  /*16a70*/  LDL.LU.64 R4, [R1+0x1098] ;  /* 0x0010980001047983 */ /* 0x001ee80000300a00 */
        /* <DEDUP_REMOVED lines=11> */
[----:B------:R-:W-:Y:S01]  /*16b30*/  STL [R1+0x1064], R2 ;  /* 0x0010640201007387 */ /* 0x000fe20000100800 */
[-C--:B---3--:R-:W-:Y:S03]  /*16b40*/  HMMA.16816.F32.BF16 R12, R12, R10.reuse, R4 ;  /* 0x0000000a0c0c723c */ /* 0x088fe60000041804 */
[----:B------:R-:W2:Y:S04]  /*16b50*/  LDL.LU.64 R6, [R1+0x1070] ;  /* 0x0010700001067983 */ /* 0x000ea80000300a00 */
[----:B------:R-:W2:Y:S11]  /*16b60*/  LDL.LU.64 R4, [R1+0x1068] ;  /* 0x0010680001047983 */ /* 0x000eb60000300a00 */
[----:B------:R-:W-:Y:S05]  /*16b70*/  @!UPT UIADD3 URZ, URZ, URZ, URZ ;  /* 0x0000003f3f3ff290 */ /* 0x000fea000fffe03f */
[----:B------:R0:W-:Y:S01]  /*16b80*/  STL [R1+0x60], R12 ;  /* 0x0000600c01007387 */ /* 0x0001e20000100800 */
[----:B------:R-:W-:Y:S01]  /*16b90*/  MOV R29, R13 ;  /* 0x0000000d001d7202 */ /* 0x000fe20000000f00 */
[----:B------:R-:W-:Y:S01]  /*16ba0*/  IMAD.MOV.U32 R3, RZ, RZ, R15 ;  /* 0x000000ffff037224 */ /* 0x000fe200078e000f */
[----:B------:R-:W-:Y:S01]  /*16bb0*/  MOV R28, R14 ;  /* 0x0000000e001c7202 */ /* 0x000fe20000000f00 */
[----:B0-----:R-:W3:Y:S04]  /*16bc0*/  LDL.LU R12, [R1+0x50] ;  /* 0x00005000010c7983 */ /* 0x001ee80000300800 */
[----:B------:R-:W3:Y:S04]  /*16bd0*/  LDL.LU R13, [R1+0x54] ;  /* 0x00005400010d7983 */ /* 0x000ee80000300800 */
[----:B------:R-:W3:Y:S04]  /*16be0*/  LDL.LU R14, [R1+0x58] ;  /* 0x00005800010e7983 */ /* 0x000ee80000300800 */
[----:B------:R-:W3:Y:S02]  /*16bf0*/  LDL.LU R15, [R1+0x5c] ;  /* 0x00005c00010f7983 */ /* 0x000ee40000300800 */
[----:B---3--:R-:W-:Y:S11]  /*16c00*/  HMMA.16816.F32.BF16 R12, R16, R10, R12 ;  /* 0x0000000a100c723c */ /* 0x008ff6000004180c */
[----:B------:R-:W-:Y:S11]  /*16c10*/  @!UPT UIADD3 URZ, URZ, URZ, URZ ;  /* 0x0000003f3f3ff290 */ /* 0x000ff6000fffe03f */
[----:B------:R-:W-:Y:S01]  /*16c20*/  @!UPT UIADD3 URZ, URZ, URZ, URZ ;  /* 0x0000003f3f3ff290 */ /* 0x000fe2000fffe03f */
[----:B------:R-:W-:Y:S04]  /*16c30*/  STL.64 [R1+0x50], R12 ;  /* 0x0000500c01007387 */ /* 0x000fe80000100a00 */
[----:B------:R0:W-:Y:S04]  /*16c40*/  STL [R1+0x58], R14 ;  /* 0x0000580e01007387 */ /* 0x0001e80000100800 */
[----:B------:R-:W1:Y:S04]  /*16c50*/  LDL.LU R16, [R1+0x40] ;  /* 0x0000400001107983 */ /* 0x000e680000300800 */
[----:B------:R-:W1:Y:S04]  /*16c60*/  LDL.LU R17, [R1+0x44] ;  /* 0x0000440001117983 */ /* 0x000e680000300800 */
[----:B------:R-:W1:Y:S04]  /*16c70*/  LDL.LU R18, [R1+0x48] ;  /* 0x0000480001127983 */ /* 0x000e680000300800 */
[----:B------:R-:W1:Y:S04]  /*16c80*/  LDL.LU R19, [R1+0x4c] ;  /* 0x00004c0001137983 */ /* 0x000e680000300800 */
[----:B0-----:R-:W0:Y:S01]  /*16c90*/  S2R R14, SR_TID.X ;  /* 0x00000000000e7919 */ /* 0x001e220000002100 */
[----:B------:R-:W-:-:S02]  /*16ca0*/  MOV R2, R15 ;  /* 0x0000000f00027202 */ /* 0x000fc40000000f00 */
[C---:B0-----:R-:W-:Y:S02]  /*16cb0*/  LOP3.LUT R15, R14.reuse, 0x7, RZ, 0xc0, !PT ;  /* 0x000000070e0f7812 */ /* 0x041fe400078ec0ff */
[C---:B------:R-:W-:Y:S01]  /*16cc0*/  LOP3.LUT R13, R14.reuse, 0x60, RZ, 0xc0, !PT ;  /* 0x000000600e0d7812 */ /* 0x040fe200078ec0ff */
[----:B------:R-:W-:Y:S01]  /*16cd0*/  IMAD.SHL.U32 R14, R14, 0x2, RZ ;  /* 0x000000020e0e7824 */ /* 0x000fe200078e00ff */
[----:B-1----:R-:W-:Y:S07]  /*16ce0*/  HMMA.16816.F32.BF16 R20, R20, R10, R16 ;  /* 0x0000000a1414723c */ /* 0x002fee0000041810 */
[----:B------:R-:W-:-:S02]  /*16cf0*/  MOV R19, R8 ;  /* 0x0000000800137202 */ /* 0x000fc40000000f00 */
[----:B--2---:R-:W-:Y:S01]  /*16d00*/  HMMA.16816.F32.BF16 R8, R24, R10, R4 ;  /* 0x0000000a1808723c */ /* 0x004fe20000041804 */
[----:B------:R-:W0:Y:S01]  /*16d10*/  LDSM.16.MT88.4 R4, [R0+0xc000] ;  /* 0x00c000000004783b */ /* 0x000e220000004200 */
[----:B------:R-:W-:-:S04]  /*16d20*/  LEA R18, R13, R15, 0x3 ;  /* 0x0000000f0d127211 */ /* 0x000fc800078e18ff */
[----:B------:R-:W-:-:S04]  /*16d30*/  SHF.L.U32 R18, R18, 0x4, RZ ;  /* 0x0000000412127819 */ /* 0x000fc800000006ff */
[----:B------:R-:W-:Y:S01]  /*16d40*/  LOP3.LUT R18, R18, 0x30, R14, 0x78, !PT ;  /* 0x0000003012127812 */ /* 0x000fe200078e780e */
[----:B------:R-:W1:Y:S04]  /*16d50*/  S2R R17, SR_TID.X ;  /* 0x0000000000117919 */ /* 0x000e680000002100 */
[----:B------:R-:W-:Y:S01]  /*16d60*/  IMAD R18, R15, 0x200, R18 ;  /* 0x000002000f127824 */ /* 0x000fe200078e0212 */
[----:B------:R-:W-:Y:S04]  /*16d70*/  STL.64 [R1+0x40], R20 ;  /* 0x0000401401007387 */ /* 0x000fe80000100a00 */
[----:B------:R2:W-:Y:S04]  /*16d80*/  STL.64 [R1+0x48], R22 ;  /* 0x0000481601007387 */ /* 0x0005e80000100a00 */
[----:B------:R-:W-:Y:S04]  /*16d90*/  STL.64 [R1+0xfb0], R10 ;  /* 0x000fb00a01007387 */ /* 0x000fe80000100a00 */
[----:B------:R-:W-:Y:S04]  /*16da0*/  STL.64 [R1+0xfa8], R8 ;  /* 0x000fa80801007387 */ /* 0x000fe80000100a00 */
[----:B------:R-:W3:Y:S01]  /*16db0*/  LDSM.16.MT88.4 R8, [R0+0xc080] ;  /* 0x00c080000008783b */ /* 0x000ee20000004200 */
[----:B0-----:R-:W-:Y:S01]  /*16dc0*/  MOV R15, R4 ;  /* 0x00000004000f7202 */ /* 0x001fe20000000f00 */
[----:B------:R-:W-:Y:S01]  /*16dd0*/  IMAD.MOV.U32 R13, RZ, RZ, R6 ;  /* 0x000000ffff0d7224 */ /* 0x000fe200078e0006 */
[----:B------:R-:W-:-:S02]  /*16de0*/  MOV R14, R5 ;  /* 0x00000005000e7202 */ /* 0x000fc40000000f00 */
[----:B------:R-:W-:Y:S02]  /*16df0*/  MOV R12, R7 ;  /* 0x00000007000c7202 */ /* 0x000fe40000000f00 */
[----:B------:R0:W4:Y:S01]  /*16e00*/  LDSM.16.M88.4 R4, [R18+0x10180] ;  /* 0x010180001204783b */ /* 0x0001220000000200 */
[----:B-1----:R-:W-:-:S05]  /*16e10*/  LOP3.LUT R16, R17, 0x7, RZ, 0xc0, !PT ;  /* 0x0000000711107812 */ /* 0x002fca00078ec0ff */
[----:B--2---:R-:W-:Y:S01]  /*16e20*/  IMAD R23, R16, 0x110, RZ ;  /* 0x0000011010177824 */ /* 0x004fe200078e02ff */
[C---:B0-----:R-:W-:Y:S02]  /*16e30*/  LOP3.LUT R18, R17.reuse, 0x10, RZ, 0xc0, !PT ;  /* 0x0000001011127812 */ /* 0x041fe400078ec0ff */
[----:B------:R-:W-:-:S03]  /*16e40*/  SHF.L.U32 R17, R17, 0x1, RZ ;  /* 0x0000000111117819 */ /* 0x000fc600000006ff */
[----:B------:R-:W-:Y:S01]  /*16e50*/  IMAD.SHL.U32 R18, R18, 0x80, RZ ;  /* 0x0000008012127824 */ /* 0x000fe200078e00ff */
[----:B------:R-:W-:-:S04]  /*16e60*/  LOP3.LUT R23, R23, 0x10, R17, 0x78, !PT ;  /* 0x0000001017177812 */ /* 0x000fc800078e7811 */
[----:B------:R-:W-:-:S04]  /*16e70*/  LOP3.LUT R23, R23, R18, RZ, 0xfc, !PT ;  /* 0x0000001217177212 */ /* 0x000fc800078efcff */
[----:B------:R-:W-:Y:S02]  /*16e80*/  LOP3.LUT R23, R23, 0x20, RZ, 0x3c, !PT ;  /* 0x0000002017177812 */ /* 0x000fe400078e3cff */
[----:B---3--:R-:W-:Y:S02]  /*16e90*/  MOV R17, R8 ;  /* 0x0000000800117202 */ /* 0x008fe40000000f00 */
[----:B------:R-:W-:Y:S01]  /*16ea0*/  MOV R16, R9 ;  /* 0x0000000900107202 */ /* 0x000fe20000000f00 */
[----:B----4-:R0:W-:Y:S04]  /*16eb0*/  STL [R1+0xf64], R6 ;  /* 0x000f640601007387 */ /* 0x0101e80000100800 */
[----:B------:R1:W-:Y:S01]  /*16ec0*/  STL [R1+0xf60], R7 ;  /* 0x000f600701007387 */ /* 0x0003e20000100800 */
[----:B0-----:R-:W-:Y:S01]  /*16ed0*/  MOV R6, R11 ;  /* 0x0000000b00067202 */ /* 0x001fe20000000f00 */
[----:B-1----:R-:W-:-:S02]  /*16ee0*/  IMAD.MOV.U32 R7, RZ, RZ, R10 ;  /* 0x000000ffff077224 */ /* 0x002fc400078e000a */
[----:B------:R-:W0:Y:S04]  /*16ef0*/  LDSM.16.MT88.4 R8, [R23+0xc000] ;  /* 0x00c000001708783b */ /* 0x000e280000004200 */
[----:B------:R1:W-:Y:S01]  /*16f00*/  STL [R1+0xfa0], R0 ;  /* 0x000fa00001007387 */ /* 0x0003e20000100800 */
[----:B0-----:R-:W-:Y:S01]  /*16f10*/  MOV R21, R8 ;  /* 0x0000000800157202 */ /* 0x001fe20000000f00 */
[----:B------:R-:W-:Y:S01]  /*16f20*/  IMAD.MOV.U32 R20, RZ, RZ, R9 ;  /* 0x000000ffff147224 */ /* 0x000fe200078e0009 */
[----:B------:R-:W-:Y:S02]  /*16f30*/  MOV R18, R10 ;  /* 0x0000000a00127202 */ /* 0x000fe40000000f00 */
[----:B-1----:R-:W-:Y:S02]  /*16f40*/  MOV R0, R11 ;  /* 0x0000000b00007202 */ /* 0x002fe40000000f00 */
[----:B------:R-:W0:Y:S02]  /*16f50*/  LDSM.16.MT88.4 R8, [R23+0xc080] ;  /* 0x00c080001708783b */ /* 0x000e240000004200 */
[----:B0-----:R-:W-:Y:S01]  /*16f60*/  IMAD.MOV.U32 R25, RZ, RZ, R8 ;  /* 0x000000ffff197224 */ /* 0x001fe200078e0008 */
[----:B------:R-:W-:Y:S01]  /*16f70*/  MOV R24, R9 ;  /* 0x0000000900187202 */ /* 0x000fe20000000f00 */
[----:B------:R-:W2:Y:S01]  /*16f80*/  LDL.LU R8, [R1+0x50] ;  /* 0x0000500001087983 */ /* 0x000ea20000300800 */
[----:B------:R-:W-:-:S03]  /*16f90*/  MOV R23, R10 ;  /* 0x0000000a00177202 */ /* 0x000fc60000000f00 */
[----:B------:R-:W2:Y:S04]  /*16fa0*/  LDL.LU R9, [R1+0x54] ;  /* 0x0000540001097983 */ /* 0x000ea80000300800 */
[----:B------:R-:W3:Y:S01]  /*16fb0*/  LDL.LU R10, [R1+0x58] ;  /* 0x00005800010a7983 */ /* 0x000ee20000300800 */
[----:B------:R-:W-:Y:S01]  /*16fc0*/  IMAD.MOV.U32 R22, RZ, RZ, R11 ;  /* 0x000000ffff167224 */ /* 0x000fe200078e000b */
[----:B------:R-:W-:Y:S02]  /*16fd0*/  MOV R11, R2 ;  /* 0x00000002000b7202 */ /* 0x000fe40000000f00 */
        /* <DEDUP_REMOVED lines=11> */
[----:B0-----:R-:W-:-:S02]  /*17090*/  MOV R10, R23 ;  /* 0x00000017000a7202 */ /* 0x001fc40000000f00 */
[----:B------:R-:W-:Y:S01]  /*170a0*/  MOV R11, R22 ;  /* 0x00000016000b7202 */ /* 0x000fe20000000f00 */
        /* <DEDUP_REMOVED lines=14> */
[----:B0-----:R-:W-:Y:S02]  /*17190*/  MOV R8, R17 ;  /* 0x0000001100087202 */ /* 0x001fe40000000f00 */
[----:B------:R-:W-:Y:S02]  /*171a0*/  MOV R9, R16 ;  /* 0x0000001000097202 */ /* 0x000fe40000000f00 */
[----:B-1----:R-:W-:Y:S02]  /*171b0*/  MOV R10, R13 ;  /* 0x0000000d000a7202 */ /* 0x002fe40000000f00 */
[----:B------:R-:W-:Y:S01]  /*171c0*/  MOV R11, R12 ;  /* 0x0000000c000b7202 */ /* 0x000fe20000000f00 */
[----:B------:R0:W-:Y:S02]  /*171d0*/  STL.64 [R1+0x1028], R8 ;  /* 0x0010280801007387 */ /* 0x0001e40000100a00 */
[----:B0-----:R-:W-:Y:S01]  /*171e0*/  MOV R8, R15 ;  /* 0x0000000f00087202 */ /* 0x001fe20000000f00 */
[----:B------:R-:W-:-:S02]  /*171f0*/  IMAD.MOV.U32 R9, RZ, RZ, R14 ;  /* 0x000000ffff097224 */ /* 0x000fc400078e000e */
[----:B---3--:R-:W0:Y:S04]  /*17200*/  LDSM.16.MT88.4 R12, [R3+0xc000] ;  /* 0x00c00000030c783b */ /* 0x008e280000004200 */
[----:B0-----:R-:W-:Y:S04]  /*17210*/  STL.64 [R1+0xfe0], R14 ;  /* 0x000fe00e01007387 */ /* 0x001fe80000100a00 */
[----:B------:R0:W-:Y:S04]  /*17220*/  STL.64 [R1+0xfd8], R12 ;  /* 0x000fd80c01007387 */ /* 0x0001e80000100a00 */
[----:B0-----:R-:W2:Y:S04]  /*17230*/  LDL.LU R12, [R1+0x70] ;  /* 0x00007000010c7983 */ /* 0x001ea80000300800 */
[----:B------:R-:W2:Y:S01]  /*17240*/  LDL.LU R13, [R1+0x74] ;  /* 0x00007400010d7983 */ /* 0x000ea20000300800 */
[----:B----4-:R-:W-:Y:S01]  /*17250*/  IMAD.MOV.U32 R14, RZ, RZ, R2 ;  /* 0x000000ffff0e7224 */ /* 0x010fe200078e0002 */
[----:B------:R-:W-:-:S02]  /*17260*/  MOV R15, R19 ;  /* 0x00000013000f7202 */ /* 0x000fc40000000f00 */
[----:B------:R-:W3:Y:S04]  /*17270*/  LDL.LU R2, [R1+0x1054] ;  /* 0x0010540001027983 */ /* 0x000ee80000300800 */
[----:B------:R-:W-:Y:S04]  /*17280*/  STL.64 [R1+0x1000], R14 ;  /* 0x0010000e01007387 */ /* 0x000fe80000100a00 */
[----:B------:R-:W0:Y:S04]  /*17290*/  LDSM.16.MT88.4 R16, [R3+0xc080] ;  /* 0x00c080000310783b */ /* 0x000e280000004200 */
[----:B--2---:R1:W-:Y:S04]  /*172a0*/  STL.64 [R1+0xff8], R12 ;  /* 0x000ff80c01007387 */ /* 0x0043e80000100a00 */
[----:B-1----:R-:W2:Y:S04]  /*172b0*/  LDL.LU R12, [R1+0x80] ;  /* 0x00008000010c7983 */ /* 0x002ea80000300800 */
[----:B------:R-:W2:Y:S01]  /*172c0*/  LDL.LU R13, [R1+0x84] ;  /* 0x00008400010d7983 */ /* 0x000ea20000300800 */
[----:B------:R-:W-:Y:S01]  /*172d0*/  MOV R14, R28 ;  /* 0x0000001c000e7202 */ /* 0x000fe20000000f00 */
[----:B------:R-:W-:-:S02]  /*172e0*/  IMAD.MOV.U32 R15, RZ, RZ, R29 ;  /* 0x000000ffff0f7224 */ /* 0x000fc400078e001d */
[----:B------:R-:W4:Y:S04]  /*172f0*/  LDL.LU R28, [R1+0x1050] ;  /* 0x00105000011c7983 */ /* 0x000f280000300800 */
[----:B------:R-:W3:Y:S04]  /*17300*/  LDL.LU R29, [R1+0x104c] ;  /* 0x00104c00011d7983 */ /* 0x000ee80000300800 */
[----:B------:R-:W-:Y:S04]  /*17310*/  STL.64 [R1+0x1020], R14 ;  /* 0x0010200e01007387 */ /* 0x000fe80000100a00 */
[----:B--2---:R1:W-:Y:S04]  /*17320*/  STL.64 [R1+0x1018], R12 ;  /* 0x0010180c01007387 */ /* 0x0043e80000100a00 */
[----:B-1----:R-:W2:Y:S04]  /*17330*/  LDL.LU R12, [R1+0x90] ;  /* 0x00009000010c7983 */ /* 0x002ea80000300800 */
[----:B------:R-:W2:Y:S04]  /*17340*/  LDL.LU R13, [R1+0x94] ;  /* 0x00009400010d7983 */ /* 0x000ea80000300800 */
[----:B------:R-:W2:Y:S01]  /*17350*/  LDL.LU R14, [R1+0x98] ;  /* 0x00009800010e7983 */ /* 0x000ea20000300800 */
[----:B---3--:R-:W-:-:S03]  /*17360*/  MOV R15, R2 ;  /* 0x00000002000f7202 */ /* 0x008fc60000000f00 */
[----:B------:R-:W3:Y:S04]  /*17370*/  LDL.LU R2, [R1+0x1048] ;  /* 0x0010480001027983 */ /* 0x000ee80000300800 */
[----:B--2---:R-:W-:Y:S04]  /*17380*/  STL.64 [R1+0x1040], R14 ;  /* 0x0010400e01007387 */ /* 0x004fe80000100a00 */
[----:B------:R1:W-:Y:S04]  /*17390*/  STL.64 [R1+0x1038], R12 ;  /* 0x0010380c01007387 */ /* 0x0003e80000100a00 */
[----:B---3--:R-:W2:Y:S04]  /*173a0*/  LDSM.16.MT88.4 R20, [R2+0xc000] ;  /* 0x00c000000214783b */ /* 0x008ea80000004200 */
[----:B------:R-:W3:Y:S04]  /*173b0*/  LDSM.16.MT88.4 R24, [R2+0xc080] ;  /* 0x00c080000218783b */ /* 0x000ee80000004200 */
[----:B-1----:R-:W2:Y:S04]  /*173c0*/  LDL.LU R12, [R1+0xa0] ;  /* 0x0000a000010c7983 */ /* 0x002ea80000300800 */
[----:B------:R-:W2:Y:S01]  /*173d0*/  LDL.LU R13, [R1+0xa4] ;  /* 0x0000a400010d7983 */ /* 0x000ea20000300800 */
[----:B------:R-:W-:Y:S01]  /*173e0*/  MOV R14, R29 ;  /* 0x0000001d000e7202 */ /* 0x000fe20000000f00 */
[----:B----4-:R-:W-:-:S02]  /*173f0*/  IMAD.MOV.U32 R15, RZ, RZ, R28 ;  /* 0x000000ffff0f7224 */ /* 0x010fc400078e001c */
[----:B------:R-:W-:Y:S04]  /*17400*/  STL [R1+0xf74], R3 ;  /* 0x000f740301007387 */ /* 0x000fe80000100800 */
[----:B------:R-:W-:Y:S01]  /*17410*/  STL [R1+0xf68], R2 ;  /* 0x000f680201007387 */ /* 0x000fe20000100800 */
[-C--:B--2---:R-:W-:Y:S03]  /*17420*/  HMMA.16816.F32.BF16 R8, R8, R4.reuse, R12 ;  /* 0x000000040808723c */ /* 0x084fe6000004180c */
[----:B------:R-:W2:Y:S04]  /*17430*/  LDL.LU.64 R14, [R1+0x1040] ;  /* 0x00104000010e7983 */ /* 0x000ea80000300a00 */
[----:B------:R-:W2:Y:S11]  /*17440*/  LDL.LU.64 R12, [R1+0x1038] ;  /* 0x00103800010c7983 */ /* 0x000eb60000300a00 */
[----:B------:R-:W-:Y:S05]  /*17450*/  @!UPT UIADD3 URZ, URZ, URZ, URZ ;  /* 0x0000003f3f3ff290 */ /* 0x000fea000fffe03f */
[----:B------:R1:W-:Y:S01]  /*17460*/  STL.64 [R1+0xa0], R8 ;  /* 0x0000a00801007387 */ /* 0x0003e20000100a00 */
[----:B------:R-:W-:Y:S02]  /*17470*/  MOV R29, R10 ;  /* 0x0000000a001d7202 */ /* 0x000fe40000000f00 */
[----:B------:R-:W-:Y:S02]  /*17480*/  MOV R28, R11 ;  /* 0x0000000b001c7202 */ /* 0x000fe40000000f00 */
        /* <DEDUP_REMOVED lines=13> */
[----:B-1----:R-:W2:Y:S04]  /*17560*/  LDL.LU.64 R8, [R1+0x1008] ;  /* 0x0010080001087983 */ /* 0x002ea80000300a00 */
[----:B------:R-:W-:Y:S04]  /*17570*/  STL [R1+0xf80], R7 ;  /* 0x000f800701007387 */ /* 0x000fe80000100800 */
[----:B------:R-:W-:Y:S04]  /*17580*/  STL [R1+0xf7c], R6 ;  /* 0x000f7c0601007387 */ /* 0x000fe80000100800 */
[----:B------:R1:W-:Y:S01]  /*17590*/  STL [R1+0xf78], R2 ;  /* 0x000f780201007387 */ /* 0x0003e20000100800 */
[-C--:B--2---:R-:W-:Y:S03]  /*175a0*/  HMMA.16816.F32.BF16 R8, R8, R4.reuse, R12 ;  /* 0x000000040808723c */ /* 0x084fe6000004180c */
[----:B------:R-:W2:Y:S04]  /*175b0*/  LDL.LU.64 R14, [R1+0x1000] ;  /* 0x00100000010e7983 */ /* 0x000ea80000300a00 */
[----:B------:R-:W2:Y:S11]  /*175c0*/  LDL.LU.64 R12, [R1+0xff8] ;  /* 0x000ff800010c7983 */ /* 0x000eb60000300a00 */
[----:B------:R-:W-:Y:S05]  /*175d0*/  @!UPT UIADD3 URZ, URZ, URZ, URZ ;  /* 0x0000003f3f3ff290 */ /* 0x000fea000fffe03f */
[----:B------:R4:W-:Y:S01]  /*175e0*/  STL [R1+0x80], R8 ;  /* 0x0000800801007387 */ /* 0x0009e20000100800 */
[----:B-1----:R-:W-:Y:S01]  /*175f0*/  IMAD.MOV.U32 R2, RZ, RZ, R11 ;  /* 0x000000ffff027224 */ /* 0x002fe200078e000b */
[----:B------:R-:W-:Y:S02]  /*17600*/  MOV R29, R10 ;  /* 0x0000000a001d7202 */ /* 0x000fe40000000f00 */
[----:B------:R-:W-:Y:S01]  /*17610*/  MOV R28, R9 ;  /* 0x00000009001c7202 */ /* 0x000fe20000000f00 */
[----:B------:R-:W2:Y:S04]  /*17620*/  LDL.LU.64 R10, [R1+0xff0] ;  /* 0x000ff000010a7983 */ /* 0x000ea80000300a00 */
[----:B----4-:R-:W2:Y:S04]  /*17630*/  LDL.LU.64 R8, [R1+0xfe8] ;  /* 0x000fe80001087983 */ /* 0x010ea80000300a00 */
        /* <DEDUP_REMOVED lines=11> */
[----:B-1----:R-:W2:Y:S02]  /*176f0*/  LDL.LU.64 R8, [R1+0xfc8] ;  /* 0x000fc80001087983 */ /* 0x002ea40000300a00 */
[-C--:B--2---:R-:W-:Y:S02]  /*17700*/  HMMA.16816.F32.BF16 R12, R12, R4.reuse, R8 ;  /* 0x000000040c0c723c */ /* 0x084fe40000041808 */
[----:B------:R-:W0:Y:S04]  /*17710*/  LDL.LU.64 R10, [R1+0xfc0] ;  /* 0x000fc000010a7983 */ /* 0x000e280000300a00 */
[----:B------:R-:W0:Y:S11]  /*17720*/  LDL.LU.64 R8, [R1+0xfb8] ;  /* 0x000fb80001087983 */ /* 0x000e360000300a00 */
[----:B------:R-:W-:Y:S06]  /*17730*/  @!UPT UIADD3 URZ, URZ, URZ, URZ ;  /* 0x0000003f3f3ff290 */ /* 0x000fec000fffe03f */
[----:B------:R1:W-:Y:S01]  /*17740*/  STL [R1+0x60], R12 ;  /* 0x0000600c01007387 */ /* 0x0003e20000100800 */
[----:B------:R-:W-:Y:S01]  /*17750*/  IMAD.MOV.U32 R29, RZ, RZ, R13 ;  /* 0x000000ffff1d7224 */ /* 0x000fe200078e000d */
[----:B------:R-:W-:Y:S02]  /*17760*/  MOV R28, R14 ;  /* 0x0000000e001c7202 */ /* 0x000fe40000000f00 */
[----:B------:R-:W-:Y:S01]  /*17770*/  MOV R7, R15 ;  /* 0x0000000f00077202 */ /* 0x000fe20000000f00 */
[----:B-1----:R-:W2:Y:S04]  /*17780*/  LDL.LU R12, [R1+0x40] ;  /* 0x00004000010c7983 */ /* 0x002ea80000300800 */
[----:B------:R-:W2:Y:S04]  /*17790*/  LDL.LU R13, [R1+0x44] ;  /* 0x00004400010d7983 */ /* 0x000ea80000300800 */
[----:B------:R-:W2:Y:S04]  /*177a0*/  LDL.LU R14, [R1+0x48] ;  /* 0x00004800010e7983 */ /* 0x000ea80000300800 */
[----:B------:R-:W2:Y:S01]  /*177b0*/  LDL.LU R15, [R1+0x4c] ;  /* 0x00004c00010f7983 */ /* 0x000ea20000300800 */
[----:B0-----:R-:W-:Y:S03]  /*177c0*/  HMMA.16816.F32.BF16 R16, R16, R4, R8 ;  /* 0x000000041010723c */ /* 0x001fe60000041808 */
[----:B------:R-:W3:Y:S04]  /*177d0*/  LDL.LU.64 R10, [R1+0xfb0] ;  /* 0x000fb000010a7983 */ /* 0x000ee80000300a00 */
[----:B------:R-:W3:Y:S11]  /*177e0*/  LDL.LU.64 R8, [R1+0xfa8] ;  /* 0x000fa80001087983 */ /* 0x000ef60000300a00 */
[----:B------:R-:W-:Y:S05]  /*177f0*/  @!UPT UIADD3 URZ, URZ, URZ, URZ ;  /* 0x0000003f3f3ff290 */ /* 0x000fea000fffe03f */
[----:B------:R0:W-:Y:S04]  /*17800*/  STL.64 [R1+0x50], R16 ;  /* 0x0000501001007387 */ /* 0x0001e80000100a00 */
[----:B------:R1:W-:Y:S04]  /*17810*/  STL.64 [R1+0x58], R18 ;  /* 0x0000581201007387 */ /* 0x0003e80000100a00 */
[----:B0-----:R-:W4:Y:S01]  /*17820*/  LDL.LU R16, [R1+0x74] ;  /* 0x0000740001107983 */ /* 0x001f220000300800 */
[----:B-1----:R-:W-:-:S03]  /*17830*/  IMAD.MOV.U32 R19, RZ, RZ, R0 ;  /* 0x000000ffff137224 */ /* 0x002fc600078e0000 */
[----:B------:R-:W4:Y:S01]  /*17840*/  LDL.LU R0, [R1+0xfa0] ;  /* 0x000fa00001007983 */ /* 0x000f220000300800 */
[----:B--2---:R-:W-:Y:S03]  /*17850*/  HMMA.16816.F32.BF16 R20, R20, R4, R12 ;  /* 0x000000041414723c */ /* 0x004fe6000004180c */
[----:B------:R-:W0:Y:S11]  /*17860*/  S2R R17, SR_TID.X ;  /* 0x0000000000117919 */ /* 0x000e360000002100 */
[----:B------:R-:W-:Y:S10]  /*17870*/  @!UPT UIADD3 URZ, URZ, URZ, URZ ;  /* 0x0000003f3f3ff290 */ /* 0x000ff4000fffe03f */
[----:B------:R-:W-:Y:S01]  /*17880*/  MOV R15, R22 ;  /* 0x00000016000f7202 */ /* 0x000fe20000000f00 */
[----:B------:R-:W-:Y:S01]  /*17890*/  IMAD.MOV.U32 R13, RZ, RZ, R20 ;  /* 0x000000ffff0d7224 */ /* 0x000fe200078e0014 */
[----:B------:R-:W-:Y:S02]  /*178a0*/  MOV R14, R23 ;  /* 0x00000017000e7202 */ /* 0x000fe40000000f00 */
[----:B------:R-:W-:Y:S02]  /*178b0*/  MOV R12, R21 ;  /* 0x00000015000c7202 */ /* 0x000fe40000000f00 */
[----:B0-----:R-:W-:-:S04]  /*178c0*/  LOP3.LUT R18, R17, 0x10, RZ, 0xc0, !PT ;  /* 0x0000001011127812 */ /* 0x001fc800078ec0ff */
[----:B------:R-:W-:Y:S01]  /*178d0*/  SHF.L.U32 R18, R18, 0x7, RZ ;  /* 0x0000000712127819 */ /* 0x000fe200000006ff */
[----:B---3--:R-:W-:Y:S01]  /*178e0*/  HMMA.16816.F32.BF16 R8, R24, R4, R8 ;  /* 0x000000041808723c */ /* 0x008fe20000041808 */
[----:B----4-:R-:W0:Y:S11]  /*178f0*/  LDSM.16.MT88.4 R20, [R0+0xd000] ;  /* 0x00d000000014783b */ /* 0x010e360000004200 */
[----:B------:R-:W-:Y:S11]  /*17900*/  @!UPT UIADD3 URZ, URZ, URZ, URZ ;  /* 0x0000003f3f3ff290 */ /* 0x000ff6000fffe03f */
[----:B------:R1:W-:Y:S04]  /*17910*/  STL.64 [R1+0xeb8], R10 ;  /* 0x000eb80a01007387 */ /* 0x0003e80000100a00 */
[----:B------:R2:W-:Y:S01]  /*17920*/  STL.64 [R1+0xeb0], R8 ;  /* 0x000eb00801007387 */ /* 0x0005e20000100a00 */
[----:B-1----:R-:W-:Y:S01]  /*17930*/  MOV R10, R15 ;  /* 0x0000000f000a7202 */ /* 0x002fe20000000f00 */
[----:B------:R-:W-:Y:S01]  /*17940*/  IMAD.MOV.U32 R11, RZ, RZ, R14 ;  /* 0x000000ffff0b7224 */ /* 0x000fe200078e000e */
[----:B--2---:R-:W-:Y:S02]  /*17950*/  MOV R8, R13 ;  /* 0x0000000d00087202 */ /* 0x004fe40000000f00 */
[----:B------:R-:W-:Y:S02]  /*17960*/  MOV R9, R12 ;  /* 0x0000000c00097202 */ /* 0x000fe40000000f00 */
[----:B------:R-:W-:Y:S04]  /*17970*/  STL.64 [R1+0xf98], R10 ;  /* 0x000f980a01007387 */ /* 0x000fe80000100a00 */
[----:B------:R-:W-:Y:S04]  /*17980*/  STL.64 [R1+0xf90], R8 ;  /* 0x000f900801007387 */ /* 0x000fe80000100a00 */
[----:B------:R-:W1:Y:S01]  /*17990*/  LDSM.16.MT88.4 R8, [R0+0xd080] ;  /* 0x00d080000008783b */ /* 0x000e620000004200 */
[----:B0-----:R-:W-:Y:S01]  /*179a0*/  IMAD.MOV.U32 R4, RZ, RZ, R23 ;  /* 0x000000ffff047224 */ /* 0x001fe200078e0017 */
[----:B------:R-:W-:-:S02]  /*179b0*/  MOV R23, R3 ;  /* 0x0000000300177202 */ /* 0x000fc40000000f00 */
[C---:B------:R-:W-:Y:S01]  /*179c0*/  LOP3.LUT R3, R17.reuse, 0x7, RZ, 0xc0, !PT ;  /* 0x0000000711037812 */ /* 0x040fe200078ec0ff */
[----:B------:R-:W-:-:S04]  /*179d0*/  IMAD.SHL.U32 R17, R17, 0x2, RZ ;  /* 0x0000000211117824 */ /* 0x000fc800078e00ff */
[----:B------:R-:W-:-:S05]  /*179e0*/  IMAD R3, R3, 0x110, RZ ;  /* 0x0000011003037824 */ /* 0x000fca00078e02ff */
[----:B------:R-:W-:-:S04]  /*179f0*/  LOP3.LUT R3, R3, 0x10, R17, 0x78, !PT ;  /* 0x0000001003037812 */ /* 0x000fc800078e7811 */
[----:B------:R-:W-:Y:S01]  /*17a00*/  LOP3.LUT R3, R3, R18, RZ, 0xfc, !PT ;  /* 0x0000001203037212 */ /* 0x000fe200078efcff */
[----:B------:R-:W-:-:S03]  /*17a10*/  IMAD.MOV.U32 R13, RZ, RZ, R20 ;  /* 0x000000ffff0d7224 */ /* 0x000fc600078e0014 */
[----:B------:R-:W-:Y:S02]  /*17a20*/  LOP3.LUT R3, R3, 0x20, RZ, 0x3c, !PT ;  /* 0x0000002003037812 */ /* 0x000fe400078e3cff */
[----:B------:R-:W-:Y:S02]  /*17a30*/  MOV R12, R21 ;  /* 0x00000015000c7202 */ /* 0x000fe40000000f00 */
[----:B-1----:R-:W-:Y:S01]  /*17a40*/  MOV R21, R8 ;  /* 0x0000000800157202 */ /* 0x002fe20000000f00 */
[----:B------:R-:W-:Y:S01]  /*17a50*/  IMAD.MOV.U32 R15, RZ, RZ, R10 ;  /* 0x000000ffff0f7224 */ /* 0x000fe200078e000a */
[----:B------:R-:W-:Y:S02]  /*17a60*/  MOV R20, R9 ;  /* 0x0000000900147202 */ /* 0x000fe40000000f00 */
[----:B------:R-:W-:Y:S02]  /*17a70*/  MOV R14, R11 ;  /* 0x0000000b000e7202 */ /* 0x000fe40000000f00 */
[----:B------:R-:W0:Y:S01]  /*17a80*/  LDSM.16.MT88.4 R8, [R3+0xd000] ;  /* 0x00d000000308783b */ /* 0x000e220000004200 */
[----:B------:R-:W-:-:S02]  /*17a90*/  MOV R5, R22 ;  /* 0x0000001600057202 */ /* 0x000fc40000000f00 */
[----:B0-----:R-:W-:Y:S01]  /*17aa0*/  MOV R26, R8 ;  /* 0x00000008001a7202 */ /* 0x001fe20000000f00 */
[----:B------:R-:W-:Y:S01]  /*17ab0*/  IMAD.MOV.U32 R25, RZ, RZ, R9 ;  /* 0x000000ffff197224 */ /* 0x000fe200078e0009 */
[----:B------:R-:W-:Y:S02]  /*17ac0*/  MOV R24, R10 ;  /* 0x0000000a00187202 */ /* 0x000fe40000000f00 */
[----:B------:R-:W-:Y:S02]  /*17ad0*/  MOV R22, R11 ;  /* 0x0000000b00167202 */ /* 0x000fe40000000f00 */
[----:B------:R-:W0:Y:S01]  /*17ae0*/  LDSM.16.MT88.4 R8, [R3+0xd080] ;  /* 0x00d080000308783b */ /* 0x000e220000004200 */
[----:B------:R-:W-:Y:S01]  /*17af0*/  MOV R17, R19 ;  /* 0x0000001300117202 */ /* 0x000fe20000000f00 */
[----:B------:R-:W-:Y:S01]  /*17b00*/  IMAD.MOV.U32 R18, RZ, RZ, R6 ;  /* 0x000000ffff127224 */ /* 0x000fe200078e0006 */
[----:B------:R-:W-:Y:S02]  /*17b10*/  MOV R19, R2 ;  /* 0x0000000200137202 */ /* 0x000fe40000000f00 */
        /* <DEDUP_REMOVED lines=14> */
[----:B0-----:R-:W2:Y:S01]  /*17c00*/  LDL.LU R8, [R1+0x60] ;  /* 0x0000600001087983 */ /* 0x001ea20000300800 */
[----:B------:R-:W-:Y:S01]  /*17c10*/  MOV R10, R28 ;  /* 0x0000001c000a7202 */ /* 0x000fe20000000f00 */
[----:B------:R-:W-:Y:S01]  /*17c20*/  IMAD.MOV.U32 R11, RZ, RZ, R7 ;  /* 0x000000ffff0b7224 */ /* 0x000fe200078e0007 */
[----:B------:R-:W-:-:S02]  /*17c30*/  MOV R9, R29 ;  /* 0x0000001d00097202 */ /* 0x000fc40000000f00 */
[----:B------:R-:W3:Y:S04]  /*17c40*/  LDL.LU R29, [R1+0xf88] ;  /* 0x000f8800011d7983 */ /* 0x000ee80000300800 */
[----:B------:R-:W4:Y:S04]  /*17c50*/  LDL.LU R28, [R1+0xf84] ;  /* 0x000f8400011c7983 */ /* 0x000f280000300800 */
[----:B------:R-:W3:Y:S04]  /*17c60*/  LDL.LU R7, [R1+0xf80] ;  /* 0x000f800001077983 */ /* 0x000ee80000300800 */
[----:B------:R0:W-:Y:S02]  /*17c70*/  STL.64 [R1+0xee8], R10 ;  /* 0x000ee80a01007387 */ /* 0x0001e40000100a00 */
[----:B0-----:R-:W-:-:S02]  /*17c80*/  IMAD.MOV.U32 R10, RZ, RZ, R3 ;  /* 0x000000ffff0a7224 */ /* 0x001fc400078e0003 */
[----:B--2---:R0:W-:Y:S02]  /*17c90*/  STL.64 [R1+0xee0], R8 ;  /* 0x000ee00801007387 */ /* 0x0041e40000100a00 */
[----:B0-----:R-:W-:Y:S02]  /*17ca0*/  MOV R8, R6 ;  /* 0x0000000600087202 */ /* 0x001fe40000000f00 */
[----:B------:R-:W2:Y:S01]  /*17cb0*/  LDL.LU R6, [R1+0xf7c] ;  /* 0x000f7c0001067983 */ /* 0x000ea20000300800 */
[----:B------:R-:W-:-:S03]  /*17cc0*/  MOV R9, R2 ;  /* 0x0000000200097202 */ /* 0x000fc60000000f00 */
[----:B------:R-:W2:Y:S04]  /*17cd0*/  LDL.LU R2, [R1+0xf78] ;  /* 0x000f780001027983 */ /* 0x000ea80000300800 */
[----:B------:R-:W2:Y:S01]  /*17ce0*/  LDL.LU R3, [R1+0xf74] ;  /* 0x000f740001037983 */ /* 0x000ea20000300800 */
[----:B------:R-:W-:-:S05]  /*17cf0*/  MOV R11, R27 ;  /* 0x0000001b000b7202 */ /* 0x000fca0000000f00 */
[----:B------:R0:W-:Y:S04]  /*17d00*/  STL.64 [R1+0xf08], R10 ;  /* 0x000f080a01007387 */ /* 0x0001e80000100a00 */
[----:B------:R1:W-:Y:S01]  /*17d10*/  STL.64 [R1+0xf00], R8 ;  /* 0x000f000801007387 */ /* 0x0003e20000100a00 */
[----:B0-----:R-:W-:Y:S02]  /*17d20*/  MOV R10, R24 ;  /* 0x00000018000a7202 */ /* 0x001fe40000000f00 */
[----:B------:R-:W-:Y:S02]  /*17d30*/  MOV R11, R22 ;  /* 0x00000016000b7202 */ /* 0x000fe40000000f00 */
[----:B-1----:R-:W-:Y:S01]  /*17d40*/  MOV R8, R26 ;  /* 0x0000001a00087202 */ /* 0x002fe20000000f00 */
[----:B------:R-:W-:-:S02]  /*17d50*/  IMAD.MOV.U32 R9, RZ, RZ, R25 ;  /* 0x000000ffff097224 */ /* 0x000fc400078e0019 */
[----:B------:R0:W-:Y:S04]  /*17d60*/  STL.64 [R1+0xf28], R10 ;  /* 0x000f280a01007387 */ /* 0x0001e80000100a00 */
[----:B------:R1:W-:Y:S01]  /*17d70*/  STL.64 [R1+0xf20], R8 ;  /* 0x000f200801007387 */ /* 0x0003e20000100a00 */
[----:B0-----:R-:W-:Y:S01]  /*17d80*/  MOV R10, R15 ;  /* 0x0000000f000a7202 */ /* 0x001fe20000000f00 */
[----:B------:R-:W-:Y:S02]  /*17d90*/  IMAD.MOV.U32 R11, RZ, RZ, R14 ;  /* 0x000000ffff0b7224 */ /* 0x000fe400078e000e */
[----:B-1----:R-:W-:Y:S01]  /*17da0*/  IMAD.MOV.U32 R8, RZ, RZ, R21 ;  /* 0x000000ffff087224 */ /* 0x002fe200078e0015 */
[----:B------:R-:W-:Y:S02]  /*17db0*/  MOV R9, R20 ;  /* 0x0000001400097202 */ /* 0x000fe40000000f00 */
[----:B------:R-:W-:Y:S04]  /*17dc0*/  STL.64 [R1+0xf48], R10 ;  /* 0x000f480a01007387 */ /* 0x000fe80000100a00 */
[----:B------:R0:W-:Y:S02]  /*17dd0*/  STL.64 [R1+0xf40], R8 ;  /* 0x000f400801007387 */ /* 0x0001e40000100a00 */
[----:B0-----:R-:W-:-:S02]  /*17de0*/  MOV R8, R13 ;  /* 0x0000000d00087202 */ /* 0x001fc40000000f00 */
[----:B------:R-:W-:Y:S02]  /*17df0*/  MOV R9, R12 ;  /* 0x0000000c00097202 */ /* 0x000fe40000000f00 */
[----:B--2---:R-:W0:Y:S04]  /*17e00*/  LDSM.16.MT88.4 R12, [R3+0xd000] ;  /* 0x00d00000030c783b */ /* 0x004e280000004200 */
[----:B0-----:R0:W-:Y:S04]  /*17e10*/  STL.64 [R1+0xef8], R14 ;  /* 0x000ef80e01007387 */ /* 0x0011e80000100a00 */
[----:B------:R1:W-:Y:S01]  /*17e20*/  STL.64 [R1+0xef0], R12 ;  /* 0x000ef00c01007387 */ /* 0x0003e20000100a00 */
[----:B0-----:R-:W-:-:S02]  /*17e30*/  MOV R14, R17 ;  /* 0x00000011000e7202 */ /* 0x001fc40000000f00 */
[----:B------:R-:W-:Y:S02]  /*17e40*/  MOV R15, R18 ;  /* 0x00000012000f7202 */ /* 0x000fe40000000f00 */
[----:B-1----:R-:W-:Y:S01]  /*17e50*/  MOV R12, R23 ;  /* 0x00000017000c7202 */ /* 0x002fe20000000f00 */
[----:B------:R-:W-:Y:S02]  /*17e60*/  IMAD.MOV.U32 R13, RZ, RZ, R16 ;  /* 0x000000ffff0d7224 */ /* 0x000fe400078e0010 */
[----:B------:R-:W-:Y:S04]  /*17e70*/  STL.64 [R1+0xf18], R14 ;  /* 0x000f180e01007387 */ /* 0x000fe80000100a00 */
[----:B------:R0:W-:Y:S04]  /*17e80*/  STL.64 [R1+0xf10], R12 ;  /* 0x000f100c01007387 */ /* 0x0001e80000100a00 */
[----:B0-----:R-:W2:Y:S01]  /*17e90*/  LDL.LU R12, [R1+0x80] ;  /* 0x00008000010c7983 */ /* 0x001ea20000300800 */
[----:B---3--:R-:W-:Y:S01]  /*17ea0*/  MOV R14, R29 ;  /* 0x0000001d000e7202 */ /* 0x008fe20000000f00 */
[----:B----4-:R-:W-:Y:S01]  /*17eb0*/  IMAD.MOV.U32 R13, RZ, RZ, R28 ;  /* 0x000000ffff0d7224 */ /* 0x010fe200078e001c */
[----:B------:R-:W-:Y:S01]  /*17ec0*/  MOV R15, R19 ;  /* 0x00000013000f7202 */ /* 0x000fe20000000f00 */
[----:B------:R-:W3:Y:S04]  /*17ed0*/  LDL.LU R28, [R1+0xf70] ;  /* 0x000f7000011c7983 */ /* 0x000ee80000300800 */
[----:B------:R-:W4:Y:S04]  /*17ee0*/  LDL.LU R29, [R1+0xf6c] ;  /* 0x000f6c00011d7983 */ /* 0x000f280000300800 */
[----:B------:R-:W-:Y:S01]  /*17ef0*/  STL.64 [R1+0xf38], R14 ;  /* 0x000f380e01007387 */ /* 0x000fe20000100a00 */
[----:B------:R-:W-:Y:S01]  /*17f00*/  IMAD.MOV.U32 R10, RZ, RZ, R5 ;  /* 0x000000ffff0a7224 */ /* 0x000fe200078e0005 */
[----:B------:R-:W-:-:S02]  /*17f10*/  MOV R11, R4 ;  /* 0x00000004000b7202 */ /* 0x000fc40000000f00 */
[----:B------:R-:W0:Y:S04]  /*17f20*/  LDSM.16.MT88.4 R16, [R3+0xd080] ;  /* 0x00d080000310783b */ /* 0x000e280000004200 */
[----:B--2---:R1:W-:Y:S04]  /*17f30*/  STL.64 [R1+0xf30], R12 ;  /* 0x000f300c01007387 */ /* 0x0043e80000100a00 */
[----:B-1----:R-:W2:Y:S01]  /*17f40*/  LDL.LU R12, [R1+0x90] ;  /* 0x00009000010c7983 */ /* 0x002ea20000300800 */
[----:B------:R-:W-:Y:S01]  /*17f50*/  MOV R14, R6 ;  /* 0x00000006000e7202 */ /* 0x000fe20000000f00 */
[----:B------:R-:W-:Y:S01]  /*17f60*/  IMAD.MOV.U32 R13, RZ, RZ, R2 ;  /* 0x000000ffff0d7224 */ /* 0x000fe200078e0002 */
[----:B------:R-:W-:Y:S01]  /*17f70*/  MOV R15, R7 ;  /* 0x00000007000f7202 */ /* 0x000fe20000000f00 */
[----:B------:R-:W3:Y:S04]  /*17f80*/  LDL.LU R2, [R1+0xf68] ;  /* 0x000f680001027983 */ /* 0x000ee80000300800 */
[----:B------:R-:W4:Y:S04]  /*17f90*/  LDL.LU R6, [R1+0xf64] ;  /* 0x000f640001067983 */ /* 0x000f280000300800 */
[----:B------:R-:W4:Y:S04]  /*17fa0*/  LDL.LU R7, [R1+0xf60] ;  /* 0x000f600001077983 */ /* 0x000f280000300800 */
[----:B------:R-:W-:Y:S04]  /*17fb0*/  STL.64 [R1+0xf58], R14 ;  /* 0x000f580e01007387 */ /* 0x000fe80000100a00 */
[----:B--2---:R1:W-:Y:S04]  /*17fc0*/  STL.64 [R1+0xf50], R12 ;  /* 0x000f500c01007387 */ /* 0x0043e80000100a00 */
[----:B---3--:R-:W2:Y:S04]  /*17fd0*/  LDSM.16.MT88.4 R20, [R2+0xd000] ;  /* 0x00d000000214783b */ /* 0x008ea80000004200 */
[----:B------:R-:W3:Y:S04]  /*17fe0*/  LDSM.16.MT88.4 R24, [R2+0xd080] ;  /* 0x00d080000218783b */ /* 0x000ee80000004200 */
[----:B-1----:R-:W2:Y:S04]  /*17ff0*/  LDL.LU R12, [R1+0xa0] ;  /* 0x0000a000010c7983 */ /* 0x002ea80000300800 */
[----:B------:R-:W2:Y:S01]  /*18000*/  LDL.LU R13, [R1+0xa4] ;  /* 0x0000a400010d7983 */ /* 0x000ea20000300800 */
[----:B----4-:R-:W-:Y:S01]  /*18010*/  IMAD.MOV.U32 R14, RZ, RZ, R29 ;  /* 0x000000ffff0e7224 */ /* 0x010fe200078e001d */
[----:B------:R-:W-:-:S02]  /*18020*/  MOV R15, R28 ;  /* 0x0000001c000f7202 */ /* 0x000fc40000000f00 */
[----:B------:R-:W-:Y:S05]  /*18030*/  STL [R1+0xe98], R2 ;  /* 0x000e980201007387 */ /* 0x000fea0000100800 */
[-C--:B--2---:R-:W-:Y:S01]  /*18040*/  HMMA.16816.F32.BF16 R8, R8, R6.reuse, R12 ;  /* 0x000000060808723c */ /* 0x084fe2000004180c */
[----:B------:R-:W2:Y:S04]  /*18050*/  LDL.LU.64 R14, [R1+0xf58] ;  /* 0x000f5800010e7983 */ /* 0x000ea80000300a00 */
[----:B------:R-:W2:Y:S11]  /*18060*/  LDL.LU.64 R12, [R1+0xf50] ;  /* 0x000f5000010c7983 */ /* 0x000eb60000300a00 */
[----:B------:R-:W-:Y:S07]  /*18070*/  @!UPT UIADD3 URZ, URZ, URZ, URZ ;  /* 0x0000003f3f3ff290 */ /* 0x000fee000fffe03f */
[----:B------:R-:W-:Y:S04]  /*18080*/  STL.64 [R1+0xb0], R8 ;  /* 0x0000b00801007387 */ /* 0x000fe80000100a00 */
[----:B------:R1:W-:Y:S04]  /*18090*/  STL.64 [R1+0xb8], R10 ;  /* 0x0000b80a01007387 */ /* 0x0003e80000100a00 */
[----:B-1----:R-:W2:Y:S04]  /*180a0*/  LDL.LU.64 R10, [R1+0xf48] ;  /* 0x000f4800010a7983 */ /* 0x002ea80000300a00 */
[----:B------:R-:W2:Y:S02]  /*180b0*/  LDL.LU.64 R8, [R1+0xf40] ;  /* 0x000f400001087983 */ /* 0x000ea40000300a00 */
[-C--:B--2---:R-:W-:Y:S02]  /*180c0*/  HMMA.16816.F32.BF16 R8, R8, R6.reuse, R12 ;  /* 0x000000060808723c */ /* 0x084fe4000004180c */
[----:B------:R-:W2:Y:S04]  /*180d0*/  LDL.LU.64 R14, [R1+0xf38] ;  /* 0x000f3800010e7983 */ /* 0x000ea80000300a00 */
[----:B------:R-:W2:Y:S11]  /*180e0*/  LDL.LU.64 R12, [R1+0xf30] ;  /* 0x000f3000010c7983 */ /* 0x000eb60000300a00 */
[----:B------:R-:W-:Y:S06]  /*180f0*/  @!UPT UIADD3 URZ, URZ, URZ, URZ ;  /* 0x0000003f3f3ff290 */ /* 0x000fec000fffe03f */
[----:B------:R1:W-:Y:S01]  /*18100*/  STL [R1+0xa0], R8 ;  /* 0x0000a00801007387 */ /* 0x0003e20000100800 */
[----:B------:R-:W-:Y:S01]  /*18110*/  IMAD.MOV.U32 R28, RZ, RZ, R10 ;  /* 0x000000ffff1c7224 */ /* 0x000fe200078e000a */
[----:B------:R-:W-:Y:S02]  /*18120*/  MOV R3, R11 ;  /* 0x0000000b00037202 */ /* 0x000fe40000000f00 */
[----:B------:R-:W-:Y:S01]  /*18130*/  MOV R29, R9 ;  /* 0x00000009001d7202 */ /* 0x000fe20000000f00 */
[----:B------:R-:W2:Y:S04]  /*18140*/  LDL.LU.64 R10, [R1+0xf28] ;  /* 0x000f2800010a7983 */ /* 0x000ea80000300a00 */
[----:B-1----:R-:W2:Y:S04]  /*18150*/  LDL.LU.64 R8, [R1+0xf20] ;  /* 0x000f200001087983 */ /* 0x002ea80000300a00 */
[----:B------:R-:W4:Y:S04]  /*18160*/  LDL R5, [R1+0xd20] ;  /* 0x000d200001057983 */ /* 0x000f280000100800 */
[----:B------:R-:W-:Y:S04]  /*18170*/  STL [R1+0xea4], R3 ;  /* 0x000ea40301007387 */ /* 0x000fe80000100800 */
[----:B------:R-:W-:Y:S04]  /*18180*/  STL [R1+0xea0], R28 ;  /* 0x000ea01c01007387 */ /* 0x000fe80000100800 */
[----:B------:R-:W-:Y:S01]  /*18190*/  STL [R1+0xe9c], R29 ;  /* 0x000e9c1d01007387 */ /* 0x000fe20000100800 */
[----:B--2---:R-:W-:Y:S03]  /*181a0*/  HMMA.16816.F32.BF16 R8, R8, R6, R12 ;  /* 0x000000060808723c */ /* 0x004fe6000004180c */
[----:B------:R-:W2:Y:S04]  /*181b0*/  LDL.LU.64 R14, [R1+0xf18] ;  /* 0x000f1800010e7983 */ /* 0x000ea80000300a00 */
[----:B------:R-:W2:Y:S11]  /*181c0*/  LDL.LU.64 R12, [R1+0xf10] ;  /* 0x000f1000010c7983 */ /* 0x000eb60000300a00 */
[----:B------:R-:W-:Y:S05]  /*181d0*/  @!UPT UIADD3 URZ, URZ, URZ, URZ ;  /* 0x0000003f3f3ff290 */ /* 0x000fea000fffe03f */
[----:B------:R-:W-:Y:S01]  /*181e0*/  STL [R1+0x90], R8 ;  /* 0x0000900801007387 */ /* 0x000fe20000100800 */
[----:B------:R-:W-:-:S03]  /*181f0*/  MOV R2, R9 ;  /* 0x0000000900027202 */ /* 0x000fc60000000f00 */
[----:B------:R1:W-:Y:S04]  /*18200*/  STL.64 [R1+0x98], R10 ;  /* 0x0000980a01007387 */ /* 0x0003e80000100a00 */
[----:B-1----:R-:W2:Y:S04]  /*18210*/  LDL.LU.64 R10, [R1+0xf08] ;  /* 0x000f0800010a7983 */ /* 0x002ea80000300a00 */
[----:B------:R-:W2:Y:S04]  /*18220*/  LDL.LU.64 R8, [R1+0xf00] ;  /* 0x000f000001087983 */ /* 0x000ea80000300a00 */
        /* <DEDUP_REMOVED lines=10> */
[----:B-1----:R-:W2:Y:S02]  /*182d0*/  LDL.LU.64 R8, [R1+0xee0] ;  /* 0x000ee00001087983 */ /* 0x002ea40000300a00 */
[-C--:B--2---:R-:W-:Y:S11]  /*182e0*/  HMMA.16816.F32.BF16 R8, R12, R6.reuse, R8 ;  /* 0x000000060c08723c */ /* 0x084ff60000041808 */
[----:B------:R-:W-:Y:S11]  /*182f0*/  @!UPT UIADD3 URZ, URZ, URZ, URZ ;  /* 0x0000003f3f3ff290 */ /* 0x000ff6000fffe03f */
[----:B------:R-:W-:Y:S02]  /*18300*/  @!UPT UIADD3 URZ, URZ, URZ, URZ ;  /* 0x0000003f3f3ff290 */ /* 0x000fe4000fffe03f */
[----:B------:R-:W-:Y:S01]  /*18310*/  MOV R13, R10 ;  /* 0x0000000a000d7202 */ /* 0x000fe20000000f00 */
[----:B------:R-:W-:Y:S01]  /*18320*/  IMAD.MOV.U32 R12, RZ, RZ, R11 ;  /* 0x000000ffff0c7224 */ /* 0x000fe200078e000b */
[----:B------:R-:W-:Y:S01]  /*18330*/  MOV R14, R9 ;  /* 0x00000009000e7202 */ /* 0x000fe20000000f00 */
[----:B------:R-:W-:Y:S01]  /*18340*/  IMAD.MOV.U32 R15, RZ, RZ, R8 ;  /* 0x000000ffff0f7224 */ /* 0x000fe200078e0008 */
[----:B------:R-:W0:Y:S04]  /*18350*/  LDL.LU.64 R10, [R1+0xed8] ;  /* 0x000ed800010a7983 */ /* 0x000e280000300a00 */
[----:B------:R-:W0:Y:S02]  /*18360*/  LDL.LU.64 R8, [R1+0xed0] ;  /* 0x000ed00001087983 */ /* 0x000e240000300a00 */
[----:B0-----:R-:W-:Y:S11]  /*18370*/  HMMA.16816.F32.BF16 R8, R16, R6, R8 ;  /* 0x000000061008723c */ /* 0x001ff60000041808 */
        /* <DEDUP_REMOVED lines=9> */
[----:B------:R-:W3:Y:S04]  /*18410*/  LDL.LU.64 R10, [R1+0xeb8] ;  /* 0x000eb800010a7983 */ /* 0x000ee80000300a00 */
[----:B------:R-:W3:Y:S02]  /*18420*/  LDL.LU.64 R8, [R1+0xeb0] ;  /* 0x000eb00001087983 */ /* 0x000ee40000300a00 */
[----:B---3--:R-:W-:Y:S02]  /*18430*/  HMMA.16816.F32.BF16 R8, R24, R6, R8 ;  /* 0x000000061808723c */ /* 0x008fe40000041808 */
[----:B------:R-:W0:Y:S11]  /*18440*/  LDSM.16.MT88.4 R24, [R0+0xe000] ;  /* 0x00e000000018783b */ /* 0x000e360000004200 */
[----:B------:R-:W-:Y:S10]  /*18450*/  @!UPT UIADD3 URZ, URZ, URZ, URZ ;  /* 0x0000003f3f3ff290 */ /* 0x000ff4000fffe03f */
[----:B------:R1:W-:Y:S04]  /*18460*/  STL.64 [R1+0xdf0], R10 ;  /* 0x000df00a01007387 */ /* 0x0003e80000100a00 */
[----:B------:R-:W-:Y:S04]  /*18470*/  STL.64 [R1+0x50], R20 ;  /* 0x0000501401007387 */ /* 0x000fe80000100a00 */
[----:B------:R-:W-:Y:S01]  /*18480*/  STL.64 [R1+0x58], R22 ;  /* 0x0000581601007387 */ /* 0x000fe20000100a00 */
[----:B-1----:R-:W-:-:S03]  /*18490*/  MOV R10, R4 ;  /* 0x00000004000a7202 */ /* 0x002fc60000000f00 */
[----:B------:R1:W-:Y:S01]  /*184a0*/  STL.64 [R1+0xde8], R8 ;  /* 0x000de80801007387 */ /* 0x0003e20000100a00 */
[----:B------:R-:W-:-:S03]  /*184b0*/  MOV R11, R2 ;  /* 0x00000002000b7202 */ /* 0x000fc60000000f00 */
[----:B------:R-:W2:Y:S04]  /*184c0*/  S2R R4, SR_TID.X ;  /* 0x0000000000047919 */ /* 0x000ea80000002100 */
[----:B------:R-:W-:Y:S01]  /*184d0*/  STL.64 [R1+0xe00], R10 ;  /* 0x000e000a01007387 */ /* 0x000fe20000100a00 */
[----:B-1----:R-:W-:Y:S01]  /*184e0*/  MOV R8, R17 ;  /* 0x0000001100087202 */ /* 0x002fe20000000f00 */
[----:B------:R-:W-:-:S05]  /*184f0*/  IMAD.MOV.U32 R9, RZ, RZ, R16 ;  /* 0x000000ffff097224 */ /* 0x000fca00078e0010 */
[----:B------:R-:W-:Y:S04]  /*18500*/  STL.64 [R1+0xdf8], R8 ;  /* 0x000df80801007387 */ /* 0x000fe80000100a00 */
[----:B------:R-:W1:Y:S01]  /*18510*/  LDSM.16.MT88.4 R8, [R0+0xe080] ;  /* 0x00e080000008783b */ /* 0x000e620000004200 */
[C---:B--2---:R-:W-:Y:S01]  /*18520*/  LOP3.LUT R2, R4.reuse, 0x7, RZ, 0xc0, !PT ;  /* 0x0000000704027812 */ /* 0x044fe200078ec0ff */
[C---:B------:R-:W-:Y:S01]  /*18530*/  IMAD.SHL.U32 R17, R4.reuse, 0x2, RZ ;  /* 0x0000000204117824 */ /* 0x040fe200078e00ff */
[----:B------:R-:W-:Y:S01]  /*18540*/  LOP3.LUT R18, R4, 0x10, RZ, 0xc0, !PT ;  /* 0x0000001004127812 */ /* 0x000fe200078ec0ff */
[----:B0-----:R-:W-:Y:S02]  /*18550*/  STL.64 [R1+0xe90], R26 ;  /* 0x000e901a01007387 */ /* 0x001fe40000100a00 */
[----:B------:R-:W-:-:S02]  /*18560*/  IMAD R19, R2, 0x110, RZ ;  /* 0x0000011002137824 */ /* 0x000fc400078e02ff */
[----:B------:R-:W-:Y:S01]  /*18570*/  IMAD R2, R2, 0x110, RZ ;  /* 0x0000011002027824 */ /* 0x000fe200078e02ff */
[----:B------:R-:W-:Y:S01]  /*18580*/  SHF.L.U32 R18, R18, 0x7, RZ ;  /* 0x0000000712127819 */ /* 0x000fe200000006ff */
[----:B----4-:R-:W-:Y:S03]  /*18590*/  LDSM.16.M88.4 R4, [R5+0x10180] ;  /* 0x010180000504783b */ /* 0x010fe60000000200 */
[----:B------:R-:W-:-:S04]  /*185a0*/  LOP3.LUT R2, R2, 0x10, R17, 0x78, !PT ;  /* 0x0000001002027812 */ /* 0x000fc800078e7811 */
[-C--:B------:R-:W-:Y:S02]  /*185b0*/  LOP3.LUT R2, R2, R18.reuse, RZ, 0xfc, !PT ;  /* 0x0000001202027212 */ /* 0x080fe400078efcff */
[----:B------:R-:W-:Y:S02]  /*185c0*/  LOP3.LUT R19, R19, 0x10, R17, 0x78, !PT ;  /* 0x0000001013137812 */ /* 0x000fe400078e7811 */
[----:B------:R-:W-:Y:S02]  /*185d0*/  LOP3.LUT R2, R2, 0x20, RZ, 0x3c, !PT ;  /* 0x0000002002027812 */ /* 0x000fe400078e3cff */
[----:B------:R-:W-:Y:S02]  /*185e0*/  LOP3.LUT R19, R19, R18, RZ, 0xfc, !PT ;  /* 0x0000001213137212 */ /* 0x000fe400078efcff */
[----:B-1----:R-:W-:Y:S01]  /*185f0*/  MOV R20, R8 ;  /* 0x0000000800147202 */ /* 0x002fe20000000f00 */
[----:B------:R-:W-:Y:S01]  /*18600*/  IMAD.MOV.U32 R18, RZ, RZ, R9 ;  /* 0x000000ffff127224 */ /* 0x000fe200078e0009 */
[----:B------:R-:W-:-:S02]  /*18610*/  MOV R17, R10 ;  /* 0x0000000a00117202 */ /* 0x000fc40000000f00 */
[----:B------:R-:W-:Y:S02]  /*18620*/  MOV R16, R11 ;  /* 0x0000000b00107202 */ /* 0x000fe40000000f00 */
[----:B------:R-:W0:Y:S04]  /*18630*/  LDSM.16.MT88.4 R8, [R2+0xe000] ;  /* 0x00e000000208783b */ /* 0x000e280000004200 */
[----:B------:R0:W-:Y:S02]  /*18640*/  STL.64 [R1+0xe88], R24 ;  /* 0x000e881801007387 */ /* 0x0001e40000100a00 */
[----:B0-----:R-:W-:Y:S01]  /*18650*/  IMAD.MOV.U32 R24, RZ, RZ, R8 ;  /* 0x000000ffff187224 */ /* 0x001fe200078e0008 */
[----:B------:R-:W-:Y:S01]  /*18660*/  MOV R23, R9 ;  /* 0x0000000900177202 */ /* 0x000fe20000000f00 */
[----:B------:R-:W-:Y:S01]  /*18670*/  IMAD.MOV.U32 R21, RZ, RZ, R11 ;  /* 0x000000ffff157224 */ /* 0x000fe200078e000b */
[----:B------:R-:W-:-:S02]  /*18680*/  MOV R22, R10 ;  /* 0x0000000a00167202 */ /* 0x000fc40000000f00 */
[----:B------:R-:W0:Y:S01]  /*18690*/  LDSM.16.MT88.4 R8, [R2+0xe080] ;  /* 0x00e080000208783b */ /* 0x000e220000004200 */
[----:B------:R-:W-:Y:S02]  /*186a0*/  LOP3.LUT R19, R19, 0x40, RZ, 0x3c, !PT ;  /* 0x0000004013137812 */ /* 0x000fe400078e3cff */
[----:B0-----:R-:W-:Y:S01]  /*186b0*/  MOV R2, R8 ;  /* 0x0000000800027202 */ /* 0x001fe20000000f00 */
[----:B------:R-:W-:Y:S01]  /*186c0*/  IMAD.MOV.U32 R26, RZ, RZ, R10 ;  /* 0x000000ffff1a7224 */ /* 0x000fe200078e000a */
[----:B------:R-:W-:Y:S02]  /*186d0*/  MOV R27, R9 ;  /* 0x00000009001b7202 */ /* 0x000fe40000000f00 */
[----:B------:R-:W-:Y:S02]  /*186e0*/  MOV R25, R11 ;  /* 0x0000000b00197202 */ /* 0x000fe40000000f00 */
[----:B------:R-:W0:Y:S04]  /*186f0*/  LDSM.16.MT88.4 R8, [R19+0xe000] ;  /* 0x00e000001308783b */ /* 0x000e280000004200 */
[----:B0-----:R0:W-:Y:S04]  /*18700*/  STL.64 [R1+0xe20], R10 ;  /* 0x000e200a01007387 */ /* 0x0011e80000100a00 */
[----:B------:R1:W-:Y:S01]  /*18710*/  STL.64 [R1+0xe18], R8 ;  /* 0x000e180801007387 */ /* 0x0003e20000100a00 */
[----:B0-----:R-:W-:-:S02]  /*18720*/  MOV R10, R26 ;  /* 0x0000001a000a7202 */ /* 0x001fc40000000f00 */
[----:B------:R-:W-:Y:S02]  /*18730*/  MOV R11, R25 ;  /* 0x00000019000b7202 */ /* 0x000fe40000000f00 */
[----:B-1----:R-:W-:Y:S01]  /*18740*/  MOV R8, R2 ;  /* 0x0000000200087202 */ /* 0x002fe20000000f00 */
[----:B------:R-:W-:Y:S01]  /*18750*/  IMAD.MOV.U32 R9, RZ, RZ, R27 ;  /* 0x000000ffff097224 */ /* 0x000fe200078e001b */
[----:B------:R-:W2:Y:S04]  /*18760*/  LDL.LU R2, [R1+0xea8] ;  /* 0x000ea80001027983 */ /* 0x000ea80000300800 */
        /* <DEDUP_REMOVED lines=9> */
[----:B0-----:R-:W-:-:S03]  /*18800*/  MOV R8, R20 ;  /* 0x0000001400087202 */ /* 0x001fc60000000f00 */
[----:B------:R-:W0:Y:S01]  /*18810*/  LDSM.16.MT88.4 R20, [R19+0xe080] ;  /* 0x00e080001314783b */ /* 0x000e220000004200 */
[----:B------:R-:W-:Y:S01]  /*18820*/  IMAD.MOV.U32 R10, RZ, RZ, R17 ;  /* 0x000000ffff0a7224 */ /* 0x000fe200078e0011 */
[----:B------:R-:W-:Y:S02]  /*18830*/  MOV R11, R16 ;  /* 0x00000010000b7202 */ /* 0x000fe40000000f00 */
[----:B------:R-:W-:-:S03]  /*18840*/  MOV R9, R18 ;  /* 0x0000001200097202 */ /* 0x000fc60000000f00 */
[----:B------:R-:W-:Y:S04]  /*18850*/  STL.64 [R1+0xe80], R10 ;  /* 0x000e800a01007387 */ /* 0x000fe80000100a00 */
[----:B------:R1:W-:Y:S04]  /*18860*/  STL.64 [R1+0xe78], R8 ;  /* 0x000e780801007387 */ /* 0x0003e80000100a00 */
[----:B-1----:R-:W3:Y:S04]  /*18870*/  LDL.LU R8, [R1+0xb0] ;  /* 0x0000b00001087983 */ /* 0x002ee80000300800 */
[----:B------:R-:W3:Y:S04]  /*18880*/  LDL.LU R9, [R1+0xb4] ;  /* 0x0000b40001097983 */ /* 0x000ee80000300800 */
[----:B------:R-:W3:Y:S04]  /*18890*/  LDL.LU R10, [R1+0xb8] ;  /* 0x0000b800010a7983 */ /* 0x000ee80000300800 */
[----:B------:R-:W3:Y:S04]  /*188a0*/  LDL.LU R11, [R1+0xbc] ;  /* 0x0000bc00010b7983 */ /* 0x000ee80000300800 */
        /* <DEDUP_REMOVED lines=8> */
[----:B0-----:R-:W4:Y:S01]  /*18930*/  LDL.LU R20, [R1+0x80] ;  /* 0x0000800001147983 */ /* 0x001f220000300800 */
[----:B------:R-:W-:Y:S01]  /*18940*/  MOV R22, R28 ;  /* 0x0000001c00167202 */ /* 0x000fe20000000f00 */
[----:B------:R-:W-:Y:S01]  /*18950*/  IMAD.MOV.U32 R21, RZ, RZ, R3 ;  /* 0x000000ffff157224 */ /* 0x000fe200078e0003 */
[----:B------:R-:W-:Y:S01]  /*18960*/  MOV R23, R29 ;  /* 0x0000001d00177202 */ /* 0x000fe20000000f00 */
[----:B------:R-:W2:Y:S04]  /*18970*/  LDL.LU R3, [R1+0xea4] ;  /* 0x000ea40001037983 */ /* 0x000ea80000300800 */
[----:B------:R-:W2:Y:S04]  /*18980*/  LDL.LU R28, [R1+0xea0] ;  /* 0x000ea000011c7983 */ /* 0x000ea80000300800 */
[----:B------:R-:W2:Y:S04]  /*18990*/  LDL.LU R29, [R1+0xe9c] ;  /* 0x000e9c00011d7983 */ /* 0x000ea80000300800 */
[----:B------:R-:W-:Y:S04]  /*189a0*/  STL.64 [R1+0xe50], R22 ;  /* 0x000e501601007387 */ /* 0x000fe80000100a00 */
[----:B----4-:R0:W-:Y:S04]  /*189b0*/  STL.64 [R1+0xe48], R20 ;  /* 0x000e481401007387 */ /* 0x0101e80000100a00 */
[----:B0-----:R-:W4:Y:S01]  /*189c0*/  LDL.LU R20, [R1+0x90] ;  /* 0x0000900001147983 */ /* 0x001f220000300800 */
[----:B--2---:R-:W-:-:S03]  /*189d0*/  IMAD.MOV.U32 R21, RZ, RZ, R2 ;  /* 0x000000ffff157224 */ /* 0x004fc600078e0002 */
[----:B------:R-:W2:Y:S04]  /*189e0*/  LDL.LU R2, [R1+0xe98] ;  /* 0x000e980001027983 */ /* 0x000ea80000300800 */
[----:B------:R-:W3:Y:S04]  /*189f0*/  LDL.LU R22, [R1+0x98] ;  /* 0x0000980001167983 */ /* 0x000ee80000300800 */
[----:B------:R-:W3:Y:S04]  /*18a00*/  LDL.LU R23, [R1+0x9c] ;  /* 0x00009c0001177983 */ /* 0x000ee80000300800 */
[----:B--2---:R-:W0:Y:S04]  /*18a10*/  LDSM.16.MT88.4 R16, [R2+0xe000] ;  /* 0x00e000000210783b */ /* 0x004e280000004200 */
[----:B------:R-:W1:Y:S04]  /*18a20*/  LDSM.16.MT88.4 R12, [R2+0xe080] ;  /* 0x00e08000020c783b */ /* 0x000e680000004200 */
[----:B---3--:R-:W-:Y:S04]  /*18a30*/  STL.64 [R1+0xe70], R22 ;  /* 0x000e701601007387 */ /* 0x008fe80000100a00 */
[----:B----4-:R2:W-:Y:S04]  /*18a40*/  STL.64 [R1+0xe68], R20 ;  /* 0x000e681401007387 */ /* 0x0105e80000100a00 */
[----:B--2---:R-:W2:Y:S01]  /*18a50*/  LDL.LU R20, [R1+0xa0] ;  /* 0x0000a00001147983 */ /* 0x004ea20000300800 */
[----:B------:R-:W-:-:S02]  /*18a60*/  MOV R21, R29 ;  /* 0x0000001d00157202 */ /* 0x000fc40000000f00 */
[----:B------:R-:W-:Y:S01]  /*18a70*/  MOV R29, R27 ;  /* 0x0000001b001d7202 */ /* 0x000fe20000000f00 */
[----:B------:R-:W-:Y:S04]  /*18a80*/  STL.64 [R1+0x40], R24 ;  /* 0x0000401801007387 */ /* 0x000fe80000100a00 */
[----:B------:R3:W-:Y:S04]  /*18a90*/  STL [R1+0x48], R26 ;  /* 0x0000481a01007387 */ /* 0x0007e80000100800 */
[----:B---3--:R-:W3:Y:S04]  /*18aa0*/  LDL.LU.64 R26, [R1+0xe90] ;  /* 0x000e9000011a7983 */ /* 0x008ee80000300a00 */
[----:B------:R-:W3:Y:S01]  /*18ab0*/  LDL.LU.64 R24, [R1+0xe88] ;  /* 0x000e880001187983 */ /* 0x000ee20000300a00 */
[----:B------:R-:W-:Y:S01]  /*18ac0*/  MOV R22, R28 ;  /* 0x0000001c00167202 */ /* 0x000fe20000000f00 */
[----:B------:R-:W-:Y:S01]  /*18ad0*/  IMAD.MOV.U32 R23, RZ, RZ, R3 ;  /* 0x000000ffff177224 */ /* 0x000fe200078e0003 */
[-C--:B---3--:R-:W-:Y:S01]  /*18ae0*/  HMMA.16816.F32.BF16 R24, R24, R4.reuse, R8 ;  /* 0x000000041818723c */ /* 0x088fe20000041808 */
[----:B------:R-:W2:Y:S04]  /*18af0*/  LDL.LU.64 R10, [R1+0xe80] ;  /* 0x000e8000010a7983 */ /* 0x000ea80000300a00 */
[----:B------:R-:W2:Y:S03]  /*18b00*/  LDL.LU.64 R8, [R1+0xe78] ;  /* 0x000e780001087983 */ /* 0x000ea60000300a00 */
[-C--:B--2---:R-:W-:Y:S01]  /*18b10*/  HMMA.16816.F32.BF16 R8, R8, R4.reuse, R20 ;  /* 0x000000040808723c */ /* 0x084fe20000041814 */
[----:B------:R-:W2:Y:S04]  /*18b20*/  LDL.LU.64 R22, [R1+0xe70] ;  /* 0x000e700001167983 */ /* 0x000ea80000300a00 */
[----:B------:R-:W2:Y:S11]  /*18b30*/  LDL.LU.64 R20, [R1+0xe68] ;  /* 0x000e680001147983 */ /* 0x000eb60000300a00 */
[----:B------:R-:W-:Y:S07]  /*18b40*/  @!UPT UIADD3 URZ, URZ, URZ, URZ ;  /* 0x0000003f3f3ff290 */ /* 0x000fee000fffe03f */
[----:B------:R-:W-:Y:S04]  /*18b50*/  STL.64 [R1+0xa0], R8 ;  /* 0x0000a00801007387 */ /* 0x000fe80000100a00 */
[----:B------:R3:W-:Y:S04]  /*18b60*/  STL.64 [R1+0xa8], R10 ;  /* 0x0000a80a01007387 */ /* 0x0007e80000100a00 */
[----:B---3--:R-:W2:Y:S04]  /*18b70*/  LDL.LU.64 R10, [R1+0xe60] ;  /* 0x000e6000010a7983 */ /* 0x008ea80000300a00 */
[----:B------:R-:W2:Y:S02]  /*18b80*/  LDL.LU.64 R8, [R1+0xe58] ;  /* 0x000e580001087983 */ /* 0x000ea40000300a00 */
[-C--:B--2---:R-:W-:Y:S02]  /*18b90*/  HMMA.16816.F32.BF16 R8, R8, R4.reuse, R20 ;  /* 0x000000040808723c */ /* 0x084fe40000041814 */
[----:B------:R-:W2:Y:S04]  /*18ba0*/  LDL.LU.64 R22, [R1+0xe50] ;  /* 0x000e500001167983 */ /* 0x000ea80000300a00 */
[----:B------:R-:W2:Y:S11]  /*18bb0*/  LDL.LU.64 R20, [R1+0xe48] ;  /* 0x000e480001147983 */ /* 0x000eb60000300a00 */
[----:B------:R-:W-:Y:S06]  /*18bc0*/  @!UPT UIADD3 URZ, URZ, URZ, URZ ;  /* 0x0000003f3f3ff290 */ /* 0x000fec000fffe03f */
        /* <DEDUP_REMOVED lines=15> */
[----:B------:R-:W-:Y:S07]  /*18cc0*/  @!UPT UIADD3 URZ, URZ, URZ, URZ ;  /* 0x0000003f3f3ff290 */ /* 0x000fee000fffe03f */
[----:B------:R-:W-:Y:S01]  /*18cd0*/  MOV R2, R10 ;  /* 0x0000000a00027202 */ /* 0x000fe20000000f00 */
[----:B------:R-:W-:Y:S01]  /*18ce0*/  IMAD.MOV.U32 R3, RZ, RZ, R9 ;  /* 0x000000ffff037224 */ /* 0x000fe200078e0009 */
[----:B------:R-:W-:Y:S02]  /*18cf0*/  MOV R0, R11 ;  /* 0x0000000b00007202 */ /* 0x000fe40000000f00 */
[----:B------:R-:W-:Y:S01]  /*18d00*/  MOV R28, R8 ;  /* 0x00000008001c7202 */ /* 0x000fe20000000f00 */
[----:B------:R-:W2:Y:S04]  /*18d10*/  LDL.LU.64 R10, [R1+0xe00] ;  /* 0x000e0000010a7983 */ /* 0x000ea80000300a00 */
[----:B------:R-:W2:Y:S04]  /*18d20*/  LDL.LU.64 R8, [R1+0xdf8] ;  /* 0x000df80001087983 */ /* 0x000ea80000300a00 */
[----:B------:R-:W-:Y:S04]  /*18d30*/  STL [R1+0xde4], R3 ;  /* 0x000de40301007387 */ /* 0x000fe80000100800 */
[----:B------:R-:W-:Y:S01]  /*18d40*/  STL [R1+0xde0], R28 ;  /* 0x000de01c01007387 */ /* 0x000fe20000100800 */
[-C--:B--2---:R-:W-:Y:S03]  /*18d50*/  HMMA.16816.F32.BF16 R20, R20, R4.reuse, R8 ;  /* 0x000000041414723c */ /* 0x084fe60000041808 */
[----:B------:R-:W1:Y:S04]  /*18d60*/  LDL.LU.64 R10, [R1+0xdf0] ;  /* 0x000df000010a7983 */ /* 0x000e680000300a00 */
[----:B------:R-:W1:Y:S11]  /*18d70*/  LDL.LU.64 R8, [R1+0xde8] ;  /* 0x000de80001087983 */ /* 0x000e760000300a00 */
[----:B------:R-:W-:Y:S05]  /*18d80*/  @!UPT UIADD3 URZ, URZ, URZ, URZ ;  /* 0x0000003f3f3ff290 */ /* 0x000fea000fffe03f */
[----:B------:R2:W-:Y:S04]  /*18d90*/  STL.64 [R1+0x60], R20 ;  /* 0x0000601401007387 */ /* 0x0005e80000100a00 */
[----:B------:R3:W-:Y:S04]  /*18da0*/  STL.64 [R1+0x68], R22 ;  /* 0x0000681601007387 */ /* 0x0007e80000100a00 */
[----:B--2---:R-:W0:Y:S04]  /*18db0*/  LDL.LU R20, [R1+0x50] ;  /* 0x0000500001147983 */ /* 0x004e280000300800 */
[----:B------:R-:W0:Y:S04]  /*18dc0*/  LDL.LU R21, [R1+0x54] ;  /* 0x0000540001157983 */ /* 0x000e280000300800 */
[----:B---3--:R-:W0:Y:S04]  /*18dd0*/  LDL.LU R22, [R1+0x58] ;  /* 0x0000580001167983 */ /* 0x008e280000300800 */
[----:B------:R-:W0:Y:S02]  /*18de0*/  LDL.LU R23, [R1+0x5c] ;  /* 0x00005c0001177983 */ /* 0x000e240000300800 */
[-C--:B0-----:R-:W-:Y:S02]  /*18df0*/  HMMA.16816.F32.BF16 R20, R16, R4.reuse, R20 ;  /* 0x000000041014723c */ /* 0x081fe40000041814 */
[----:B------:R-:W2:Y:S11]  /*18e00*/  LDL.LU R16, [R1+0x40] ;  /* 0x0000400001107983 */ /* 0x000eb60000300800 */
[----:B------:R-:W-:Y:S10]  /*18e10*/  @!UPT UIADD3 URZ, URZ, URZ, URZ ;  /* 0x0000003f3f3ff290 */ /* 0x000ff4000fffe03f */
[----:B------:R-:W-:Y:S04]  /*18e20*/  STL.64 [R1+0x50], R20 ;  /* 0x0000501401007387 */ /* 0x000fe80000100a00 */
[----:B------:R0:W-:Y:S04]  /*18e30*/  STL.64 [R1+0x58], R22 ;  /* 0x0000581601007387 */ /* 0x0001e80000100a00 */
[----:B------:R-:W2:Y:S04]  /*18e40*/  LDL.LU R17, [R1+0x44] ;  /* 0x0000440001117983 */ /* 0x000ea80000300800 */
[----:B------:R-:W2:Y:S04]  /*18e50*/  LDL.LU R18, [R1+0x48] ;  /* 0x0000480001127983 */ /* 0x000ea80000300800 */
[----:B0-----:R-:W0:Y:S01]  /*18e60*/  S2R R23, SR_TID.X ;  /* 0x0000000000177919 */ /* 0x001e220000002100 */
[----:B-1----:R-:W-:Y:S01]  /*18e70*/  HMMA.16816.F32.BF16 R8, R12, R4, R8 ;  /* 0x000000040c08723c */ /* 0x002fe20000041808 */
[----:B0-----:R-:W-:-:S02]  /*18e80*/  LOP3.LUT R3, R23, 0x7, RZ, 0xc0, !PT ;  /* 0x0000000717037812 */ /* 0x001fc400078ec0ff */
[C---:B------:R-:W-:Y:S02]  /*18e90*/  LOP3.LUT R28, R23.reuse, 0x10, RZ, 0xc0, !PT ;  /* 0x00000010171c7812 */ /* 0x040fe400078ec0ff */
[----:B------:R-:W-:Y:S01]  /*18ea0*/  SHF.L.U32 R22, R23, 0x1, RZ ;  /* 0x0000000117167819 */ /* 0x000fe200000006ff */
[C---:B------:R-:W-:Y:S02]  /*18eb0*/  IMAD R23, R3.reuse, 0x110, RZ ;  /* 0x0000011003177824 */ /* 0x040fe400078e02ff */
[----:B------:R-:W-:Y:S02]  /*18ec0*/  IMAD R3, R3, 0x110, RZ ;  /* 0x0000011003037824 */ /* 0x000fe400078e02ff */
[----:B------:R-:W-:-:S03]  /*18ed0*/  IMAD.SHL.U32 R28, R28, 0x80, RZ ;  /* 0x000000801c1c7824 */ /* 0x000fc600078e00ff */
[----:B------:R-:W-:-:S10]  /*18ee0*/  LOP3.LUT R3, R3, 0x10, R22, 0x78, !PT ;  /* 0x0000001003037812 */ /* 0x000fd400078e7816 */
[----:B------:R-:W-:Y:S01]  /*18ef0*/  STL.64 [R1+0x30], R8 ;  /* 0x0000300801007387 */ /* 0x000fe20000100a00 */
[----:B------:R-:W-:-:S03]  /*18f00*/  LOP3.LUT R3, R3, R28, RZ, 0xfc, !PT ;  /* 0x0000001c03037212 */ /* 0x000fc600078efcff */
[----:B------:R-:W-:Y:S01]  /*18f10*/  STL.64 [R1+0x38], R10 ;  /* 0x0000380a01007387 */ /* 0x000fe20000100a00 */
[----:B------:R-:W-:-:S03]  /*18f20*/  IMAD.MOV.U32 R19, RZ, RZ, R29 ;  /* 0x000000ffff137224 */ /* 0x000fc600078e001d */
[----:B------:R-:W0:Y:S01]  /*18f30*/  LDSM.16.MT88.4 R8, [R3+0xf080] ;  /* 0x00f080000308783b */ /* 0x000e220000004200 */
[----:B------:R-:W-:-:S04]  /*18f40*/  LOP3.LUT R23, R23, 0x10, R22, 0x78, !PT ;  /* 0x0000001017177812 */ /* 0x000fc800078e7816 */
[----:B------:R-:W-:-:S04]  /*18f50*/  LOP3.LUT R23, R23, R28, RZ, 0xfc, !PT ;  /* 0x0000001c17177212 */ /* 0x000fc800078efcff */
[----:B------:R-:W-:-:S05]  /*18f60*/  LOP3.LUT R23, R23, 0x20, RZ, 0x3c, !PT ;  /* 0x0000002017177812 */ /* 0x000fca00078e3cff */
[----:B------:R-:W-:Y:S01]  /*18f70*/  LDSM.16.MT88.4 R12, [R23+0xf080] ;  /* 0x00f08000170c783b */ /* 0x000fe20000004200 */
[----:B0-----:R-:W-:Y:S02]  /*18f80*/  MOV R3, R8 ;  /* 0x0000000800037202 */ /* 0x001fe40000000f00 */
[----:B------:R-:W-:Y:S02]  /*18f90*/  MOV R28, R9 ;  /* 0x00000009001c7202 */ /* 0x000fe40000000f00 */
[----:B------:R-:W-:Y:S01]  /*18fa0*/  MOV R4, R11 ;  /* 0x0000000b00047202 */ /* 0x000fe20000000f00 */
[----:B--2---:R-:W-:Y:S11]  /*18fb0*/  HMMA.16816.F32.BF16 R16, R16, R6, R24 ;  /* 0x000000061010723c */ /* 0x004ff60000041818 */
[----:B------:R-:W-:Y:S11]  /*18fc0*/  @!UPT UIADD3 URZ, URZ, URZ, URZ ;  /* 0x0000003f3f3ff290 */ /* 0x000ff6000fffe03f */
[----:B------:R-:W-:Y:S02]  /*18fd0*/  @!UPT UIADD3 URZ, URZ, URZ, URZ ;  /* 0x0000003f3f3ff290 */ /* 0x000fe4000fffe03f */
[----:B------:R-:W-:Y:S01]  /*18fe0*/  MOV R29, R18 ;  /* 0x00000012001d7202 */ /* 0x000fe20000000f00 */
[----:B------:R-:W-:Y:S04]  /*18ff0*/  STL.64 [R1+0x20], R16 ;  /* 0x0000201001007387 */ /* 0x000fe80000100a00 */
[----:B------:R-:W-:Y:S04]  /*19000*/  STL [R1+0x2c], R19 ;  /* 0x00002c1301007387 */ /* 0x000fe80000100800 */
[----:B------:R0:W-:Y:S02]  /*19010*/  STL [R1+0xd98], R29 ;  /* 0x000d981d01007387 */ /* 0x0001e40000100800 */
[----:B0-----:R-:W-:-:S02]  /*19020*/  IMAD.MOV.U32 R29, RZ, RZ, R10 ;  /* 0x000000ffff1d7224 */ /* 0x001fc400078e000a */
[----:B------:R-:W0:Y:S04]  /*19030*/  LDSM.16.MT88.4 R8, [R23+0xf000] ;  /* 0x00f000001708783b */ /* 0x000e280000004200 */
[----:B0-----:R-:W-:Y:S04]  /*19040*/  STL.64 [R1+0xdd8], R10 ;  /* 0x000dd80a01007387 */ /* 0x001fe80000100a00 */
[----:B------:R0:W-:Y:S04]  /*19050*/  STL.64 [R1+0xdd0], R8 ;  /* 0x000dd00801007387 */ /* 0x0001e80000100a00 */
[----:B0-----:R-:W2:Y:S04]  /*19060*/  LDL.LU R8, [R1+0xa0] ;  /* 0x0000a00001087983 */ /* 0x001ea80000300800 */
[----:B------:R-:W2:Y:S04]  /*19070*/  LDL.LU R9, [R1+0xa4] ;  /* 0x0000a40001097983 */ /* 0x000ea80000300800 */
[----:B------:R-:W2:Y:S04]  /*19080*/  LDL.LU R10, [R1+0xa8] ;  /* 0x0000a800010a7983 */ /* 0x000ea80000300800 */
[----:B------:R-:W2:Y:S04]  /*19090*/  LDL.LU R11, [R1+0xac] ;  /* 0x0000ac00010b7983 */ /* 0x000ea80000300800 */
[----:B------:R-:W0:Y:S02]  /*190a0*/  S2R R23, SR_TID.X ;  /* 0x0000000000177919 */ /* 0x000e240000002100 */
[----:B0-----:R-:W-:-:S02]  /*190b0*/  LOP3.LUT R20, R23, 0x7, RZ, 0xc0, !PT ;  /* 0x0000000717147812 */ /* 0x001fc400078ec0ff */
[C---:B------:R-:W-:Y:S02]  /*190c0*/  LOP3.LUT R22, R23.reuse, 0x10, RZ, 0xc0, !PT ;  /* 0x0000001017167812 */ /* 0x040fe400078ec0ff */
[----:B------:R-:W-:Y:S01]  /*190d0*/  SHF.L.U32 R21, R23, 0x1, RZ ;  /* 0x0000000117157819 */ /* 0x000fe200000006ff */
[----:B------:R-:W-:Y:S02]  /*190e0*/  IMAD R23, R20, 0x110, RZ ;  /* 0x0000011014177824 */ /* 0x000fe400078e02ff */
[----:B------:R-:W-:-:S03]  /*190f0*/  IMAD.SHL.U32 R22, R22, 0x80, RZ ;  /* 0x0000008016167824 */ /* 0x000fc600078e00ff */
[----:B------:R-:W-:-:S04]  /*19100*/  LOP3.LUT R23, R23, 0x10, R21, 0x78, !PT ;  /* 0x0000001017177812 */ /* 0x000fc800078e7815 */
[----:B------:R-:W-:-:S04]  /*19110*/  LOP3.LUT R23, R23, R22, RZ, 0xfc, !PT ;  /* 0x0000001617177212 */ /* 0x000fc800078efcff */
[----:B------:R-:W-:-:S05]  /*19120*/  LOP3.LUT R23, R23, 0x40, RZ, 0x3c, !PT ;  /* 0x0000004017177812 */ /* 0x000fca00078e3cff */
[----:B------:R-:W0:Y:S01]  /*19130*/  LDSM.16.MT88.4 R16, [R23+0xf000] ;  /* 0x00f000001710783b */ /* 0x000e220000004200 */
[----:B------:R-:W-:-:S05]  /*19140*/  IMAD R5, R20, 0x110, RZ ;  /* 0x0000011014057824 */ /* 0x000fca00078e02ff */
[----:B------:R-:W-:-:S04]  /*19150*/  LOP3.LUT R5, R5, 0x10, R21, 0x78, !PT ;  /* 0x0000001005057812 */ /* 0x000fc800078e7815 */
[----:B------:R-:W-:Y:S01]  /*19160*/  LOP3.LUT R5, R5, R22, RZ, 0xfc, !PT ;  /* 0x0000001605057212 */ /* 0x000fe200078efcff */
[----:B------:R-:W-:Y:S03]  /*19170*/  STL.64 [R1+0xdc8], R14 ;  /* 0x000dc80e01007387 */ /* 0x000fe60000100a00 */
[----:B------:R-:W-:Y:S01]  /*19180*/  LOP3.LUT R5, R5, 0x60, RZ, 0x3c, !PT ;  /* 0x0000006005057812 */ /* 0x000fe200078e3cff */
[----:B------:R1:W-:Y:S04]  /*19190*/  STL.64 [R1+0xdc0], R12 ;  /* 0x000dc00c01007387 */ /* 0x0003e80000100a00 */
[----:B------:R-:W3:Y:S04]  /*191a0*/  LDSM.16.MT88.4 R20, [R23+0xf080] ;  /* 0x00f080001714783b */ /* 0x000ee80000004200 */
[----:B------:R-:W4:Y:S04]  /*191b0*/  LDSM.16.MT88.4 R24, [R5+0xf080] ;  /* 0x00f080000518783b */ /* 0x000f280000004200 */
[----:B-1----:R-:W2:Y:S04]  /*191c0*/  LDL.LU R12, [R1+0x90] ;  /* 0x00009000010c7983 */ /* 0x002ea80000300800 */
[----:B------:R-:W2:Y:S04]  /*191d0*/  LDL.LU R13, [R1+0x94] ;  /* 0x00009400010d7983 */ /* 0x000ea80000300800 */
[----:B------:R-:W2:Y:S04]  /*191e0*/  LDL.LU R14, [R1+0x98] ;  /* 0x00009800010e7983 */ /* 0x000ea80000300800 */
[----:B------:R-:W2:Y:S04]  /*191f0*/  LDL.LU R15, [R1+0x9c] ;  /* 0x00009c00010f7983 */ /* 0x000ea80000300800 */
[----:B0-----:R-:W-:Y:S04]  /*19200*/  STL.64 [R1+0xdb8], R18 ;  /* 0x000db81201007387 */ /* 0x001fe80000100a00 */
[----:B------:R-:W-:Y:S04]  /*19210*/  STL.64 [R1+0xdb0], R16 ;  /* 0x000db01001007387 */ /* 0x000fe80000100a00 */
[----:B------:R-:W0:Y:S04]  /*19220*/  LDSM.16.MT88.4 R16, [R5+0xf000] ;  /* 0x00f000000510783b */ /* 0x000e280000004200 */
[----:B---3--:R-:W-:Y:S04]  /*19230*/  STL.64 [R1+0xda8], R22 ;  /* 0x000da81601007387 */ /* 0x008fe80000100a00 */
[----:B------:R-:W-:Y:S04]  /*19240*/  STL.64 [R1+0xda0], R20 ;  /* 0x000da01401007387 */ /* 0x000fe80000100a00 */
[----:B----4-:R1:W-:Y:S04]  /*19250*/  STL.64 [R1+0xd90], R26 ;  /* 0x000d901a01007387 */ /* 0x0103e80000100a00 */
[----:B------:R3:W-:Y:S01]  /*19260*/  STL.64 [R1+0xd88], R24 ;  /* 0x000d881801007387 */ /* 0x0007e20000100a00 */
[----:B-1----:R-:W-:Y:S01]  /*19270*/  IMAD.MOV.U32 R26, RZ, RZ, R29 ;  /* 0x000000ffff1a7224 */ /* 0x002fe200078e001d */
[----:B------:R-:W-:-:S02]  /*19280*/  MOV R27, R4 ;  /* 0x00000004001b7202 */ /* 0x000fc40000000f00 */
[----:B---3--:R-:W-:Y:S02]  /*19290*/  MOV R24, R3 ;  /* 0x0000000300187202 */ /* 0x008fe40000000f00 */
[----:B------:R-:W-:Y:S01]  /*192a0*/  MOV R25, R28 ;  /* 0x0000001c00197202 */ /* 0x000fe20000000f00 */
[----:B------:R-:W3:Y:S04]  /*192b0*/  LDL.LU R3, [R1+0xde4] ;  /* 0x000de40001037983 */ /* 0x000ee80000300800 */
[----:B------:R-:W4:Y:S01]  /*192c0*/  LDL.LU R28, [R1+0xde0] ;  /* 0x000de000011c7983 */ /* 0x000f220000300800 */
[----:B0-----:R-:W-:Y:S01]  /*192d0*/  MOV R29, R17 ;  /* 0x00000011001d7202 */ /* 0x001fe20000000f00 */
[----:B------:R-:W-:Y:S02]  /*192e0*/  IMAD.MOV.U32 R5, RZ, RZ, R18 ;  /* 0x000000ffff057224 */ /* 0x000fe400078e0012 */
[----:B------:R0:W-:Y:S01]  /*192f0*/  STL [R1+0x10], R16 ;  /* 0x0000101001007387 */ /* 0x0001e20000100800 */
[----:B------:R-:W-:-:S03]  /*19300*/  MOV R4, R19 ;  /* 0x0000001300047202 */ /* 0x000fc60000000f00 */
[----:B0-----:R-:W4:Y:S04]  /*19310*/  LDL.LU R16, [R1+0x80] ;  /* 0x0000800001107983 */ /* 0x001f280000300800 */
[----:B------:R-:W4:Y:S04]  /*19320*/  LDL.LU R17, [R1+0x84] ;  /* 0x0000840001117983 */ /* 0x000f280000300800 */
[----:B------:R-:W4:Y:S04]  /*19330*/  LDL.LU R18, [R1+0x88] ;  /* 0x0000880001127983 */ /* 0x000f280000300800 */
[----:B------:R-:W4:Y:S01]  /*19340*/  LDL.LU R19, [R1+0x8c] ;  /* 0x00008c0001137983 */ /* 0x000f220000300800 */
[----:B--2---:R-:W-:Y:S03]  /*19350*/  HMMA.16816.F32.BF16 R24, R24, R6, R8 ;  /* 0x000000061818723c */ /* 0x004fe60000041808 */
[----:B------:R-:W2:Y:S04]  /*19360*/  LDL.LU.64 R10, [R1+0xdd8] ;  /* 0x000dd800010a7983 */ /* 0x000ea80000300a00 */
[----:B------:R-:W2:Y:S01]  /*19370*/  LDL.LU.64 R8, [R1+0xdd0] ;  /* 0x000dd00001087983 */ /* 0x000ea20000300a00 */
[----:B------:R-:W-:-:S02]  /*19380*/  MOV R22, R2 ;  /* 0x0000000200167202 */ /* 0x000fc40000000f00 */
[----:B------:R-:W-:Y:S11]  /*19390*/  MOV R23, R0 ;  /* 0x0000000000177202 */ /* 0x000ff60000000f00 */
[----:B------:R-:W-:Y:S03]  /*193a0*/  @!UPT UIADD3 URZ, URZ, URZ, URZ ;  /* 0x0000003f3f3ff290 */ /* 0x000fe6000fffe03f */
[----:B------:R-:W-:Y:S01]  /*193b0*/  MOV R2, R26 ;  /* 0x0000001a00027202 */ /* 0x000fe20000000f00 */
[----:B------:R-:W-:Y:S02]  /*193c0*/  IMAD.MOV.U32 R0, RZ, RZ, R27 ;  /* 0x000000ffff007224 */ /* 0x000fe400078e001b */
[----:B---3--:R-:W-:Y:S01]  /*193d0*/  IMAD.MOV.U32 R21, RZ, RZ, R3 ;  /* 0x000000ffff157224 */ /* 0x008fe200078e0003 */
[----:B------:R-:W-:Y:S02]  /*193e0*/  MOV R3, R25 ;  /* 0x0000001900037202 */ /* 0x000fe40000000f00 */
[----:B----4-:R-:W-:Y:S01]  /*193f0*/  MOV R20, R28 ;  /* 0x0000001c00147202 */ /* 0x010fe20000000f00 */
[----:B------:R-:W-:Y:S02]  /*19400*/  IMAD.MOV.U32 R28, RZ, RZ, R24 ;  /* 0x000000ffff1c7224 */ /* 0x000fe400078e0018 */
[----:B------:R-:W3:Y:S04]  /*19410*/  LDL.LU R24, [R1+0x60] ;  /* 0x0000600001187983 */ /* 0x000ee80000300800 */
[----:B------:R-:W3:Y:S04]  /*19420*/  LDL.LU R25, [R1+0x64] ;  /* 0x0000640001197983 */ /* 0x000ee80000300800 */
[----:B------:R-:W3:Y:S04]  /*19430*/  LDL.LU R26, [R1+0x68] ;  /* 0x00006800011a7983 */ /* 0x000ee80000300800 */
[----:B------:R-:W3:Y:S01]  /*19440*/  LDL.LU R27, [R1+0x6c] ;  /* 0x00006c00011b7983 */ /* 0x000ee20000300800 */
[-C--:B--2---:R-:W-:Y:S03]  /*19450*/  HMMA.16816.F32.BF16 R8, R8, R6.reuse, R12 ;  /* 0x000000060808723c */ /* 0x084fe6000004180c */
[----:B------:R-:W2:Y:S04]  /*19460*/  LDL.LU.64 R14, [R1+0xdc8] ;  /* 0x000dc800010e7983 */ /* 0x000ea80000300a00 */
[----:B------:R-:W2:Y:S11]  /*19470*/  LDL.LU.64 R12, [R1+0xdc0] ;  /* 0x000dc000010c7983 */ /* 0x000eb60000300a00 */
[----:B------:R-:W-:Y:S05]  /*19480*/  @!UPT UIADD3 URZ, URZ, URZ, URZ ;  /* 0x0000003f3f3ff290 */ /* 0x000fea000fffe03f */
[----:B------:R0:W-:Y:S04]  /*19490*/  STL [R1+0xd58], R8 ;  /* 0x000d580801007387 */ /* 0x0001e80000100800 */
[----:B0-----:R-:W4:Y:S04]  /*194a0*/  LDL.LU R8, [R1+0x2c] ;  /* 0x00002c0001087983 */ /* 0x001f280000300800 */
[----:B------:R0:W-:Y:S04]  /*194b0*/  STL [R1+0xd54], R10 ;  /* 0x000d540a01007387 */ /* 0x0001e80000100800 */
[----:B0-----:R-:W2:Y:S04]  /*194c0*/  LDL.LU R10, [R1+0x24] ;  /* 0x00002400010a7983 */ /* 0x001ea80000300800 */
[----:B------:R0:W-:Y:S04]  /*194d0*/  STL [R1+0xd44], R9 ;  /* 0x000d440901007387 */ /* 0x0001e80000100800 */
[----:B0-----:R-:W4:Y:S04]  /*194e0*/  LDL.LU R9, [R1+0x20] ;  /* 0x0000200001097983 */ /* 0x001f280000300800 */
[----:B------:R-:W-:Y:S01]  /*194f0*/  STL [R1+0xd40], R11 ;  /* 0x000d400b01007387 */ /* 0x000fe20000100800 */
[----:B------:R-:W-:Y:S03]  /*19500*/  BSSY B0, `(.L_x_1) ;  /* 0x00001d4000007945 */ /* 0x000fe60003800000 */
[----:B------:R-:W-:Y:S06]  /*19510*/  BAR.SYNC.DEFER_BLOCKING 0x0 ;  /* 0x0000000000007b1d */ /* 0x000fec0000010000 */
[----:B--2---:R-:W-:Y:S04]  /*19520*/  STL [R1+0xd70], R10 ;  /* 0x000d700a01007387 */ /* 0x004fe80000100800 */
[----:B----4-:R0:W-:Y:S04]  /*19530*/  STL.64 [R1+0xd68], R8 ;  /* 0x000d680801007387 */ /* 0x0101e80000100a00 */
[----:B0-----:R-:W2:Y:S04]  /*19540*/  LDL.LU R8, [R1+0x50] ;  /* 0x0000500001087983 */ /* 0x001ea80000300800 */
[----:B------:R-:W2:Y:S04]  /*19550*/  LDL.LU R9, [R1+0x54] ;  /* 0x0000540001097983 */ /* 0x000ea80000300800 */
[----:B------:R-:W4:Y:S04]  /*19560*/  LDL.LU R10, [R1+0x58] ;  /* 0x00005800010a7983 */ /* 0x000f280000300800 */
[----:B------:R-:W4:Y:S01]  /*19570*/  LDL.LU R11, [R1+0x5c] ;  /* 0x00005c00010b7983 */ /* 0x000f220000300800 */
[-C--:B------:R-:W-:Y:S03]  /*19580*/  HMMA.16816.F32.BF16 R12, R12, R6.reuse, R16 ;  /* 0x000000060c0c723c */ /* 0x080fe60000041810 */
[----:B----4-:R-:W-:Y:S04]  /*19590*/  STL.64 [R1+0xd80], R10 ;  /* 0x000d800a01007387 */ /* 0x010fe80000100a00 */
[----:B--2---:R0:W-:Y:S04]  /*195a0*/  STL.64 [R1+0xd78], R8 ;  /* 0x000d780801007387 */ /* 0x0041e80000100a00 */
[----:B0-----:R-:W2:Y:S04]  /*195b0*/  LDL.LU R8, [R1+0x30] ;  /* 0x0000300001087983 */ /* 0x001ea80000300800 */
[----:B------:R-:W2:Y:S04]  /*195c0*/  LDL.LU R9, [R1+0x34] ;  /* 0x0000340001097983 */ /* 0x000ea80000300800 */
[----:B------:R-:W2:Y:S04]  /*195d0*/  LDL.LU R10, [R1+0x38] ;  /* 0x00003800010a7983 */ /* 0x000ea80000300800 */
[----:B------:R-:W2:Y:S04]  /*195e0*/  LDL.LU R11, [R1+0x3c] ;  /* 0x00003c00010b7983 */ /* 0x000ea80000300800 */
[----:B------:R-:W4:Y:S04]  /*195f0*/  LDL.LU.64 R18, [R1+0xdb8] ;  /* 0x000db80001127983 */ /* 0x000f280000300a00 */
[----:B------:R-:W4:Y:S02]  /*19600*/  LDL.LU.64 R16, [R1+0xdb0] ;  /* 0x000db00001107983 */ /* 0x000f240000300a00 */
[----:B----4-:R-:W-:Y:S02]  /*19610*/  HMMA.16816.F32.BF16 R16, R16, R6, R20 ;  /* 0x000000061010723c */ /* 0x010fe40000041814 */
[----:B------:R-:W3:Y:S04]  /*19620*/  LDL.LU.64 R22, [R1+0xda8] ;  /* 0x000da80001167983 */ /* 0x000ee80000300a00 */
[----:B------:R-:W3:Y:S11]  /*19630*/  LDL.LU.64 R20, [R1+0xda0] ;  /* 0x000da00001147983 */ /* 0x000ef60000300a00 */
[----:B------:R-:W-:Y:S06]  /*19640*/  @!UPT UIADD3 URZ, URZ, URZ, URZ ;  /* 0x0000003f3f3ff290 */ /* 0x000fec000fffe03f */
[----:B------:R0:W-:Y:S04]  /*19650*/  STL [R1+0xd60], R16 ;  /* 0x000d601001007387 */ /* 0x0001e80000100800 */
[----:B------:R-:W-:Y:S04]  /*19660*/  STL [R1+0xd5c], R18 ;  /* 0x000d5c1201007387 */ /* 0x000fe80000100800 */
[----:B------:R1:W-:Y:S04]  /*19670*/  STL [R1+0xd4c], R17 ;  /* 0x000d4c1101007387 */ /* 0x0003e80000100800 */
[----:B------:R4:W-:Y:S04]  /*19680*/  STL [R1+0xd48], R19 ;  /* 0x000d481301007387 */ /* 0x0009e80000100800 */
[----:B0-----:R-:W2:Y:S01]  /*19690*/  LDL.LU R16, [R1+0x10] ;  /* 0x0000100001107983 */ /* 0x001ea20000300800 */
[----:B-1----:R-:W-:-:S03]  /*196a0*/  MOV R17, R29 ;  /* 0x0000001d00117202 */ /* 0x002fc60000000f00 */
[----:B------:R-:W2:Y:S01]  /*196b0*/  LDL.LU R29, [R1+0xd98] ;  /* 0x000d9800011d7983 */ /* 0x000ea20000300800 */
[-C--:B---3--:R-:W-:Y:S03]  /*196c0*/  HMMA.16816.F32.BF16 R20, R20, R6.reuse, R24 ;  /* 0x000000061414723c */ /* 0x088fe60000041818 */
[----:B------:R-:W2:Y:S04]  /*196d0*/  LDL.LU.64 R26, [R1+0xd90] ;  /* 0x000d9000011a7983 */ /* 0x000ea80000300a00 */
[----:B------:R-:W2:Y:S01]  /*196e0*/  LDL.LU.64 R24, [R1+0xd88] ;  /* 0x000d880001187983 */ /* 0x000ea20000300a00 */
[----:B------:R-:W-:Y:S01]  /*196f0*/  MOV R18, R5 ;  /* 0x0000000500127202 */ /* 0x000fe20000000f00 */
[----:B----4-:R-:W-:Y:S01]  /*19700*/  IMAD.MOV.U32 R19, RZ, RZ, R4 ;  /* 0x000000ffff137224 */ /* 0x010fe200078e0004 */
[-C--:B--2---:R-:W-:Y:S01]  /*19710*/  HMMA.16816.F32.BF16 R24, R24, R6.reuse, R8 ;  /* 0x000000061818723c */ /* 0x084fe20000041808 */
[----:B------:R-:W2:Y:S04]  /*19720*/  LDL.LU.64 R10, [R1+0xd80] ;  /* 0x000d8000010a7983 */ /* 0x000ea80000300a00 */
[----:B------:R-:W2:Y:S03]  /*19730*/  LDL.LU.64 R8, [R1+0xd78] ;  /* 0x000d780001087983 */ /* 0x000ea60000300a00 */
[----:B--2---:R-:W-:Y:S01]  /*19740*/  HMMA.16816.F32.BF16 R4, R16, R6, R8 ;  /* 0x000000061004723c */ /* 0x004fe20000041808 */
[----:B------:R-:W2:Y:S04]  /*19750*/  LDL.LU R10, [R1+0xd70] ;  /* 0x000d7000010a7983 */ /* 0x000ea80000300800 */
[----:B------:R-:W3:Y:S02]  /*19760*/  LDL.LU.64 R8, [R1+0xd68] ;  /* 0x000d680001087983 */ /* 0x000ee40000300a00 */
[----:B------:R-:W-:-:S02]  /*19770*/  FMUL R11, R3, c[0x0][0x188] ;  /* 0x00006200030b7a20 */ /* 0x000fc40000400000 */
[----:B------:R-:W-:Y:S02]  /*19780*/  FMUL R3, R2, c[0x0][0x188] ;  /* 0x0000620002037a20 */ /* 0x000fe40000400000 */
[----:B------:R-:W0:Y:S11]  /*19790*/  S2R R2, SR_TID.X ;  /* 0x0000000000027919 */ /* 0x000e360000002100 */
[----:B------:R-:W-:Y:S01]  /*197a0*/  @!UPT UIADD3 URZ, URZ, URZ, URZ ;  /* 0x0000003f3f3ff290 */ /* 0x000fe2000fffe03f */
[----:B------:R3:W-:Y:S04]  /*197b0*/  STL [R1+0xd64], R6 ;  /* 0x000d640601007387 */ /* 0x0007e80000100800 */
[----:B------:R-:W1:Y:S04]  /*197c0*/  S2R R16, SR_CTAID.X ;  /* 0x0000000000107919 */ /* 0x000e680000002500 */
[----:B------:R4:W-:Y:S01]  /*197d0*/  STL [R1+0xd50], R7 ;  /* 0x000d500701007387 */ /* 0x0009e20000100800 */
[----:B-1----:R-:W-:Y:S02]  /*197e0*/  IMAD.SHL.U32 R16, R16, 0x80, RZ ;  /* 0x0000008010107824 */ /* 0x002fe400078e00ff */
[----:B------:R-:W-:-:S02]  /*197f0*/  FMUL R26, R26, c[0x0][0x188] ;  /* 0x000062001a1a7a20 */ /* 0x000fc40000400000 */
[----:B------:R-:W-:Y:S02]  /*19800*/  FMUL R24, R24, c[0x0][0x188] ;  /* 0x0000620018187a20 */ /* 0x000fe40000400000 */
[----:B---3--:R-:W-:Y:S02]  /*19810*/  FMUL R6, R9, c[0x0][0x188] ;  /* 0x0000620009067a20 */ /* 0x008fe40000400000 */
[----:B------:R-:W-:Y:S01]  /*19820*/  FMUL R9, R0, c[0x0][0x188] ;  /* 0x0000620000097a20 */ /* 0x000fe20000400000 */
[C---:B0-----:R-:W-:Y:S02]  /*19830*/  LOP3.LUT R0, R2.reuse, 0x3, RZ, 0xc0, !PT ;  /* 0x0000000302007812 */ /* 0x041fe400078ec0ff */
[----:B------:R-:W-:Y:S02]  /*19840*/  LOP3.LUT R2, R2, 0x60, RZ, 0xc0, !PT ;  /* 0x0000006002027812 */ /* 0x000fe400078ec0ff */
[----:B------:R-:W-:-:S04]  /*19850*/  SHF.L.U32 R0, R0, 0x1, RZ ;  /* 0x0000000100007819 */ /* 0x000fc800000006ff */
[----:B------:R-:W-:Y:S02]  /*19860*/  LEA.HI R0, R2, R0, RZ, 0x1e ;  /* 0x0000000002007211 */ /* 0x000fe400078ff0ff */
[----:B------:R-:W0:Y:S01]  /*19870*/  S2R R2, SR_TID.X ;  /* 0x0000000000027919 */ /* 0x000e220000002100 */
[----:B--2---:R-:W-:-:S03]  /*19880*/  FMUL R17, R10, c[0x0][0x188] ;  /* 0x000062000a117a20 */ /* 0x004fc60000400000 */
[----:B------:R-:W1:Y:S01]  /*19890*/  S2R R10, SR_CTAID.X ;  /* 0x00000000000a7919 */ /* 0x000e620000002500 */
[----:B------:R-:W-:-:S03]  /*198a0*/  FMUL R19, R8, c[0x0][0x188] ;  /* 0x0000620008137a20 */ /* 0x000fc60000400000 */
[----:B------:R2:W-:Y:S01]  /*198b0*/  STL [R1+0x10], R6 ;  /* 0x0000100601007387 */ /* 0x0005e20000100800 */
[----:B0-----:R-:W-:-:S04]  /*198c0*/  LOP3.LUT R2, R2, 0x1c, RZ, 0xc0, !PT ;  /* 0x0000001c02027812 */ /* 0x001fc800078ec0ff */
[C---:B------:R-:W-:Y:S02]  /*198d0*/  LEA.HI R8, R2.reuse, 0x78, RZ, 0x1e ;  /* 0x0000007802087811 */ /* 0x040fe400078ff0ff */
[----:B------:R-:W-:Y:S02]  /*198e0*/  LEA.HI R18, R2, 0x70, RZ, 0x1e ;  /* 0x0000007002127811 */ /* 0x000fe400078ff0ff */
[----:B-1----:R-:W-:Y:S02]  /*198f0*/  SHF.L.U32 R10, R10, 0x7, RZ ;  /* 0x000000070a0a7819 */ /* 0x002fe400000006ff */
[----:B------:R-:W-:-:S05]  /*19900*/  LEA.HI R2, R2, 0x68, RZ, 0x1e ;  /* 0x0000006802027811 */ /* 0x000fca00078ff0ff */
[----:B----4-:R-:W-:Y:S02]  /*19910*/  IMAD.IADD R7, R10, 0x1, R2 ;  /* 0x000000010a077824 */ /* 0x010fe400078e0202 */
[----:B------:R-:W0:Y:S01]  /*19920*/  S2R R2, SR_TID.X ;  /* 0x0000000000027919 */ /* 0x000e220000002100 */
[C---:B--2---:R-:W-:Y:S02]  /*19930*/  IADD3 R6, R16.reuse, R18, RZ ;  /* 0x0000001210067210 */ /* 0x044fe40007ffe0ff */
[----:B------:R-:W-:Y:S01]  /*19940*/  IADD3 R8, R16, R8, RZ ;  /* 0x0000000810087210 */ /* 0x000fe20007ffe0ff */
[----:B------:R-:W1:Y:S01]  /*19950*/  S2R R18, SR_CTAID.X ;  /* 0x0000000000127919 */ /* 0x000e620000002500 */
[----:B------:R-:W-:-:S04]  /*19960*/  IADD3 R0, P2, R0, UR4, RZ ;  /* 0x0000000400007c10 */ /* 0x000fc8000ff5e0ff */
[C---:B------:R-:W-:Y:S02]  /*19970*/  ISETP.GT.U32.AND P0, PT, R0.reuse, R8, PT ;  /* 0x000000080000720c */ /* 0x040fe40003f04070 */
[----:B------:R-:W2:Y:S01]  /*19980*/  S2R R8, SR_CTAID.X ;  /* 0x0000000000087919 */ /* 0x000ea20000002500 */
[----:B------:R-:W-:Y:S02]  /*19990*/  ISETP.GT.U32.AND P1, PT, R0, R6, PT ;  /* 0x000000060000720c */ /* 0x000fe40003f24070 */
[----:B0-----:R-:W-:Y:S02]  /*199a0*/  LOP3.LUT R16, R2, 0x1c, RZ, 0xc0, !PT ;  /* 0x0000001c02107812 */ /* 0x001fe400078ec0ff */
[----:B-1----:R-:W-:Y:S02]  /*199b0*/  SHF.L.U32 R18, R18, 0x7, RZ ;  /* 0x0000000712127819 */ /* 0x002fe400000006ff */
[----:B------:R-:W-:-:S04]  /*199c0*/  LEA.HI R6, R16, 0x60, RZ, 0x1e ;  /* 0x0000006010067811 */ /* 0x000fc800078ff0ff */
[----:B------:R-:W-:Y:S02]  /*199d0*/  IADD3 R6, R18, R6, RZ ;  /* 0x0000000612067210 */ /* 0x000fe40007ffe0ff */
[----:B------:R-:W-:Y:S02]  /*199e0*/  LEA.HI R18, R16, 0x58, RZ, 0x1e ;  /* 0x0000005810127811 */ /* 0x000fe400078ff0ff */
[----:B--2---:R-:W-:Y:S02]  /*199f0*/  SHF.L.U32 R8, R8, 0x7, RZ ;  /* 0x0000000708087819 */ /* 0x004fe400000006ff */
[----:B------:R-:W-:Y:S02]  /*19a00*/  LEA.HI R16, R16, 0x50, RZ, 0x1e ;  /* 0x0000005010107811 */ /* 0x000fe400078ff0ff */
[----:B------:R-:W-:-:S03]  /*19a10*/  IADD3 R18, R8, R18, RZ ;  /* 0x0000001208127210 */ /* 0x000fc60007ffe0ff */
[----:B------:R-:W-:Y:S02]  /*19a20*/  IMAD.IADD R16, R8, 0x1, R16 ;  /* 0x0000000108107824 */ /* 0x000fe400078e0210 */
[----:B------:R-:W0:Y:S01]  /*19a30*/  S2R R8, SR_TID.X ;  /* 0x0000000000087919 */ /* 0x000e220000002100 */
[----:B------:R-:W-:Y:S02]  /*19a40*/  IMAD.X R2, RZ, RZ, UR5, P2 ;  /* 0x00000005ff027e24 */ /* 0x000fe400090e06ff */
[----:B------:R-:W-:Y:S02]  /*19a50*/  ISETP.GT.U32.AND P2, PT, R0, R16, PT ;  /* 0x000000100000720c */ /* 0x000fe40003f44070 */
[----:B0-----:R-:W-:Y:S02]  /*19a60*/  LOP3.LUT R16, R8, 0x1c, RZ, 0xc0, !PT ;  /* 0x0000001c08107812 */ /* 0x001fe400078ec0ff */
[----:B------:R-:W0:Y:S01]  /*19a70*/  S2R R8, SR_CTAID.X ;  /* 0x0000000000087919 */ /* 0x000e220000002500 */
[----:B------:R-:W-:-:S02]  /*19a80*/  ISETP.GT.U32.AND P3, PT, R0, R18, PT ;  /* 0x000000120000720c */ /* 0x000fc40003f64070 */
[----:B------:R-:W-:Y:S01]  /*19a90*/  LEA.HI R16, R16, 0x48, RZ, 0x1e ;  /* 0x0000004810107811 */ /* 0x000fe200078ff0ff */
[----:B------:R-:W1:Y:S01]  /*19aa0*/  S2R R18, SR_TID.X ;  /* 0x0000000000127919 */ /* 0x000e620000002100 */
[----:B0-----:R-:W-:-:S04]  /*19ab0*/  SHF.L.U32 R8, R8, 0x7, RZ ;  /* 0x0000000708087819 */ /* 0x001fc800000006ff */
[----:B------:R-:W-:Y:S02]  /*19ac0*/  IADD3 R16, R8, R16, RZ ;  /* 0x0000001008107210 */ /* 0x000fe40007ffe0ff */
[----:B------:R-:W0:Y:S01]  /*19ad0*/  S2R R8, SR_CTAID.X ;  /* 0x0000000000087919 */ /* 0x000e220000002500 */
[----:B-1----:R-:W-:Y:S02]  /*19ae0*/  LOP3.LUT R18, R18, 0x1c, RZ, 0xc0, !PT ;  /* 0x0000001c12127812 */ /* 0x002fe400078ec0ff */
[C---:B------:R-:W-:Y:S02]  /*19af0*/  ISETP.GT.U32.AND.EX P0, PT, R2.reuse, RZ, PT, P0 ;  /* 0x000000ff0200720c */ /* 0x040fe40003f04100 */
[----:B------:R-:W-:Y:S02]  /*19b00*/  ISETP.GT.U32.AND.EX P1, PT, R2, RZ, PT, P1 ;  /* 0x000000ff0200720c */ /* 0x000fe40003f24110 */
[----:B------:R-:W-:Y:S02]  /*19b10*/  LEA.HI R18, R18, 0x40, RZ, 0x1e ;  /* 0x0000004012127811 */ /* 0x000fe400078ff0ff */
[----:B------:R-:W-:-:S02]  /*19b20*/  FSEL R26, R26, -INF , !P0 ;  /* 0xff8000001a1a7808 */ /* 0x000fc40004000000 */
[----:B------:R-:W-:Y:S02]  /*19b30*/  ISETP.GT.U32.AND P5, PT, R0, R6, PT ;  /* 0x000000060000720c */ /* 0x000fe40003fa4070 */
[----:B------:R-:W-:Y:S01]  /*19b40*/  FSEL R24, R24, -INF , !P1 ;  /* 0xff80000018187808 */ /* 0x000fe20004800000 */
[----:B------:R-:W2:Y:S01]  /*19b50*/  LDL.LU R6, [R1+0xd64] ;  /* 0x000d640001067983 */ /* 0x000ea20000300800 */
[----:B------:R-:W-:-:S03]  /*19b60*/  ISETP.GT.U32.AND P0, PT, R0, R16, PT ;  /* 0x000000100000720c */ /* 0x000fc60003f04070 */
[----:B------:R-:W3:Y:S01]  /*19b70*/  LDL.LU R16, [R1+0xd60] ;  /* 0x000d600001107983 */ /* 0x000ee20000300800 */
[----:B0-----:R-:W-:-:S03]  /*19b80*/  IMAD.SHL.U32 R8, R8, 0x80, RZ ;  /* 0x0000008008087824 */ /* 0x001fc600078e00ff */
[----:B------:R-:W-:Y:S02]  /*19b90*/  STL [R1+0x88], R26 ;  /* 0x0000881a01007387 */ /* 0x000fe40000100800 */
[----:B------:R-:W-:Y:S02]  /*19ba0*/  IADD3 R18, R8, R18, RZ ;  /* 0x0000001208127210 */ /* 0x000fe40007ffe0ff */
[----:B------:R-:W0:Y:S04]  /*19bb0*/  S2R R8, SR_TID.X ;  /* 0x0000000000087919 */ /* 0x000e280000002100 */
[----:B------:R-:W-:Y:S04]  /*19bc0*/  STL [R1+0xd38], R26 ;  /* 0x000d381a01007387 */ /* 0x000fe80000100800 */
[----:B------:R-:W-:Y:S04]  /*19bd0*/  STL [R1+0x80], R24 ;  /* 0x0000801801007387 */ /* 0x000fe80000100800 */
[----:B------:R1:W-:Y:S04]  /*19be0*/  STL [R1+0xd3c], R24 ;  /* 0x000d3c1801007387 */ /* 0x0003e80000100800 */
[----:B-1----:R-:W1:Y:S01]  /*19bf0*/  S2R R24, SR_CTAID.X ;  /* 0x0000000000187919 */ /* 0x002e620000002500 */
[----:B------:R-:W-:-:S02]  /*19c00*/  ISETP.GT.U32.AND P1, PT, R0, R18, PT ;  /* 0x000000120000720c */ /* 0x000fc40003f24070 */
[----:B0-----:R-:W-:-:S04]  /*19c10*/  LOP3.LUT R18, R8, 0x1c, RZ, 0xc0, !PT ;  /* 0x0000001c08127812 */ /* 0x001fc800078ec0ff */
[C---:B------:R-:W-:Y:S02]  /*19c20*/  LEA.HI R26, R18.reuse, 0x30, RZ, 0x1e ;  /* 0x00000030121a7811 */ /* 0x040fe400078ff0ff */
[----:B------:R-:W-:Y:S01]  /*19c30*/  LEA.HI R18, R18, 0x38, RZ, 0x1e ;  /* 0x0000003812127811 */ /* 0x000fe200078ff0ff */
[----:B-1----:R-:W-:-:S05]  /*19c40*/  IMAD.SHL.U32 R24, R24, 0x80, RZ ;  /* 0x0000008018187824 */ /* 0x002fca00078e00ff */
[----:B------:R-:W-:Y:S02]  /*19c50*/  IADD3 R24, R24, R18, RZ ;  /* 0x0000001218187210 */ /* 0x000fe40007ffe0ff */
[----:B------:R-:W4:Y:S04]  /*19c60*/  LDL.LU R18, [R1+0xd5c] ;  /* 0x000d5c0001127983 */ /* 0x000f280000300800 */
[----:B------:R-:W0:Y:S01]  /*19c70*/  S2R R8, SR_CTAID.X ;  /* 0x0000000000087919 */ /* 0x000e220000002500 */
[----:B------:R-:W-:Y:S01]  /*19c80*/  FMUL R20, R20, c[0x0][0x188] ;  /* 0x0000620014147a20 */ /* 0x000fe20000400000 */
[----:B------:R-:W-:Y:S02]  /*19c90*/  ISETP.GT.U32.AND.EX P5, PT, R2, RZ, PT, P5 ;  /* 0x000000ff0200720c */ /* 0x000fe40003fa4150 */
[----:B------:R-:W-:-:S02]  /*19ca0*/  ISETP.GT.U32.AND P4, PT, R0, R7, PT ;  /* 0x000000070000720c */ /* 0x000fc40003f84070 */
[----:B------:R-:W-:Y:S01]  /*19cb0*/  FSEL R20, R20, -INF , !P5 ;  /* 0xff80000014147808 */ /* 0x000fe20006800000 */
[----:B------:R-:W-:Y:S01]  /*19cc0*/  FMUL R22, R22, c[0x0][0x188] ;  /* 0x0000620016167a20 */ /* 0x000fe20000400000 */
[----:B------:R-:W-:Y:S02]  /*19cd0*/  ISETP.GT.U32.AND.EX P4, PT, R2, RZ, PT, P4 ;  /* 0x000000ff0200720c */ /* 0x000fe40003f84140 */
[----:B0-----:R-:W-:-:S04]  /*19ce0*/  SHF.L.U32 R8, R8, 0x7, RZ ;  /* 0x0000000708087819 */ /* 0x001fc800000006ff */
[----:B------:R-:W-:-:S04]  /*19cf0*/  IADD3 R26, R8, R26, RZ ;  /* 0x0000001a081a7210 */ /* 0x000fc80007ffe0ff */
[----:B------:R-:W-:Y:S02]  /*19d00*/  ISETP.GT.U32.AND P5, PT, R0, R26, PT ;  /* 0x0000001a0000720c */ /* 0x000fe40003fa4070 */
[----:B------:R-:W0:Y:S01]  /*19d10*/  S2R R26, SR_TID.X ;  /* 0x00000000001a7919 */ /* 0x000e220000002100 */
[----:B------:R-:W-:Y:S02]  /*19d20*/  FSEL R22, R22, -INF , !P4 ;  /* 0xff80000016167808 */ /* 0x000fe40006000000 */
[----:B------:R-:W-:Y:S02]  /*19d30*/  ISETP.GT.U32.AND P4, PT, R0, R24, PT ;  /* 0x000000180000720c */ /* 0x000fe40003f84070 */
[----:B------:R-:W1:Y:S04]  /*19d40*/  S2R R24, SR_CTAID.X ;  /* 0x0000000000187919 */ /* 0x000e680000002500 */
[----:B------:R0:W-:Y:S04]  /*19d50*/  STL [R1+0x78], R22 ;  /* 0x0000781601007387 */ /* 0x0001e80000100800 */
[----:B------:R-:W1:Y:S04]  /*19d60*/  S2R R8, SR_TID.X ;  /* 0x0000000000087919 */ /* 0x000e680000002100 */
[----:B------:R0:W-:Y:S02]  /*19d70*/  STL [R1+0x70], R20 ;  /* 0x0000701401007387 */ /* 0x0001e40000100800 */
[----:B0-----:R-:W-:-:S02]  /*19d80*/  LOP3.LUT R22, R26, 0x1c, RZ, 0xc0, !PT ;  /* 0x0000001c1a167812 */ /* 0x001fc400078ec0ff */
[----:B------:R-:W-:Y:S01]  /*19d90*/  LOP3.LUT R26, R26, 0x1c, RZ, 0xc0, !PT ;  /* 0x0000001c1a1a7812 */ /* 0x000fe200078ec0ff */
[----:B------:R-:W0:Y:S03]  /*19da0*/  S2R R20, SR_CTAID.X ;  /* 0x0000000000147919 */ /* 0x000e260000002500 */
[----:B------:R-:W-:Y:S02]  /*19db0*/  LEA.HI R26, R26, 0x18, RZ, 0x1e ;  /* 0x000000181a1a7811 */ /* 0x000fe400078ff0ff */
[----:B-1----:R-:W-:Y:S02]  /*19dc0*/  SHF.L.U32 R24, R24, 0x7, RZ ;  /* 0x0000000718187819 */ /* 0x002fe400000006ff */
[----:B------:R-:W-:Y:S02]  /*19dd0*/  LEA.HI R22, R22, 0x20, RZ, 0x1e ;  /* 0x0000002016167811 */ /* 0x000fe400078ff0ff */
[----:B------:R-:W-:-:S02]  /*19de0*/  IADD3 R26, R10, R26, RZ ;  /* 0x0000001a0a1a7210 */ /* 0x000fc40007ffe0ff */
[----:B------:R-:W1:Y:S01]  /*19df0*/  S2R R10, SR_TID.X ;  /* 0x00000000000a7919 */ /* 0x000e620000002100 */
[----:B------:R-:W-:Y:S01]  /*19e00*/  IMAD.IADD R24, R24, 0x1, R22 ;  /* 0x0000000118187824 */ /* 0x000fe200078e0216 */
[----:B------:R-:W-:Y:S02]  /*19e10*/  ISETP.GT.U32.AND.EX P0, PT, R2, RZ, PT, P0 ;  /* 0x000000ff0200720c */ /* 0x000fe40003f04100 */
[----:B------:R-:W1:Y:S02]  /*19e20*/  S2R R22, SR_CTAID.X ;  /* 0x0000000000167919 */ /* 0x000e640000002500 */
[----:B------:R-:W-:Y:S02]  /*19e30*/  FSEL R3, R3, -INF , !P0 ;  /* 0xff80000003037808 */ /* 0x000fe40004000000 */
[----:B------:R-:W-:Y:S02]  /*19e40*/  ISETP.GT.U32.AND P0, PT, R0, R26, PT ;  /* 0x0000001a0000720c */ /* 0x000fe40003f04070 */
[----:B------:R-:W1:Y:S01]  /*19e50*/  S2R R26, SR_TID.X ;  /* 0x00000000001a7919 */ /* 0x000e620000002100 */
[----:B------:R-:W-:Y:S01]  /*19e60*/  LOP3.LUT R8, R8, 0x1c, RZ, 0xc0, !PT ;  /* 0x0000001c08087812 */ /* 0x000fe200078ec0ff */
[----:B------:R-:W-:Y:S01]  /*19e70*/  FMUL R14, R14, c[0x0][0x188] ;  /* 0x000062000e0e7a20 */ /* 0x000fe20000400000 */
[----:B------:R-:W-:Y:S01]  /*19e80*/  ISETP.GT.U32.AND.EX P3, PT, R2, RZ, PT, P3 ;  /* 0x000000ff0200720c */ /* 0x000fe20003f64130 */
[----:B------:R-:W-:Y:S01]  /*19e90*/  FMUL R12, R12, c[0x0][0x188] ;  /* 0x000062000c0c7a20 */ /* 0x000fe20000400000 */
[----:B------:R-:W-:Y:S01]  /*19ea0*/  ISETP.GT.U32.AND.EX P2, PT, R2, RZ, PT, P2 ;  /* 0x000000ff0200720c */ /* 0x000fe20003f44120 */
[----:B0-----:R-:W-:Y:S01]  /*19eb0*/  IMAD.SHL.U32 R20, R20, 0x80, RZ ;  /* 0x0000008014147824 */ /* 0x001fe200078e00ff */
[----:B------:R-:W-:-:S02]  /*19ec0*/  LEA.HI R8, R8, 0x28, RZ, 0x1e ;  /* 0x0000002808087811 */ /* 0x000fc400078ff0ff */
[----:B------:R-:W-:Y:S02]  /*19ed0*/  FSEL R14, R14, -INF , !P3 ;  /* 0xff8000000e0e7808 */ /* 0x000fe40005800000 */
[----:B------:R-:W-:Y:S02]  /*19ee0*/  FSEL R12, R12, -INF , !P2 ;  /* 0xff8000000c0c7808 */ /* 0x000fe40005000000 */
[----:B-1----:R-:W-:Y:S01]  /*19ef0*/  LOP3.LUT R10, R10, 0x1c, RZ, 0xc0, !PT ;  /* 0x0000001c0a0a7812 */ /* 0x002fe200078ec0ff */
[----:B------:R-:W-:Y:S01]  /*19f00*/  FMUL R28, R28, c[0x0][0x188] ;  /* 0x000062001c1c7a20 */ /* 0x000fe20000400000 */
[----:B------:R-:W-:Y:S02]  /*19f10*/  IADD3 R20, R20, R8, RZ ;  /* 0x0000000814147210 */ /* 0x000fe40007ffe0ff */
[----:B------:R-:W-:Y:S01]  /*19f20*/  ISETP.GT.U32.AND P2, PT, R0, R24, PT ;  /* 0x000000180000720c */ /* 0x000fe20003f44070 */
[----:B------:R-:W3:Y:S01]  /*19f30*/  LDL.LU R8, [R1+0xd58] ;  /* 0x000d580001087983 */ /* 0x000ee20000300800 */
[----:B------:R-:W-:-:S02]  /*19f40*/  ISETP.GT.U32.AND.EX P1, PT, R2, RZ, PT, P1 ;  /* 0x000000ff0200720c */ /* 0x000fc40003f24110 */
[----:B------:R-:W-:Y:S01]  /*19f50*/  SHF.L.U32 R22, R22, 0x7, RZ ;  /* 0x0000000716167819 */ /* 0x000fe200000006ff */
[----:B------:R-:W-:Y:S01]  /*19f60*/  STL [R1+0x68], R14 ;  /* 0x0000680e01007387 */ /* 0x000fe20000100800 */
[----:B------:R-:W-:-:S03]  /*19f70*/  LEA.HI R24, R10, 0x10, RZ, 0x1e ;  /* 0x000000100a187811 */ /* 0x000fc600078ff0ff */
[----:B------:R-:W-:Y:S04]  /*19f80*/  STL [R1+0x60], R12 ;  /* 0x0000600c01007387 */ /* 0x000fe80000100800 */
[----:B------:R0:W-:Y:S02]  /*19f90*/  STL [R1+0x64], R3 ;  /* 0x0000640301007387 */ /* 0x0001e40000100800 */
[----:B0-----:R-:W-:Y:S01]  /*19fa0*/  FSEL R3, R28, -INF , !P1 ;  /* 0xff8000001c037808 */ /* 0x001fe20004800000 */
[----:B------:R-:W-:Y:S01]  /*19fb0*/  IMAD.IADD R28, R22, 0x1, R24 ;  /* 0x00000001161c7824 */ /* 0x000fe200078e0218 */
[----:B------:R-:W-:Y:S02]  /*19fc0*/  LOP3.LUT R24, R26, 0x1c, RZ, 0xc0, !PT ;  /* 0x0000001c1a187812 */ /* 0x000fe400078ec0ff */
[----:B------:R-:W0:Y:S01]  /*19fd0*/  S2R R26, SR_CTAID.X ;  /* 0x00000000001a7919 */ /* 0x000e220000002500 */
[----:B------:R-:W-:-:S02]  /*19fe0*/  ISETP.GT.U32.AND P3, PT, R0, R20, PT ;  /* 0x000000140000720c */ /* 0x000fc40003f64070 */
[----:B------:R-:W-:Y:S01]  /*19ff0*/  LEA.HI R24, R24, 0x8, RZ, 0x1e ;  /* 0x0000000818187811 */ /* 0x000fe200078ff0ff */
[----:B------:R-:W1:Y:S01]  /*1a000*/  S2R R10, SR_TID.X ;  /* 0x00000000000a7919 */ /* 0x000e620000002100 */
[----:B------:R-:W-:Y:S02]  /*1a010*/  ISETP.GT.U32.AND.EX P3, PT, R2, RZ, PT, P3 ;  /* 0x000000ff0200720c */ /* 0x000fe40003f64130 */
[----:B0-----:R-:W-:-:S04]  /*1a020*/  SHF.L.U32 R26, R26, 0x7, RZ ;  /* 0x000000071a1a7819 */ /* 0x001fc800000006ff */
[----:B------:R-:W-:Y:S02]  /*1a030*/  IADD3 R12, R26, R24, RZ ;  /* 0x000000181a0c7210 */ /* 0x000fe40007ffe0ff */
[----:B------:R-:W-:Y:S01]  /*1a040*/  ISETP.GT.U32.AND.EX P4, PT, R2, RZ, PT, P4 ;  /* 0x000000ff0200720c */ /* 0x000fe20003f84140 */
[----:B------:R-:W-:Y:S01]  /*1a050*/  FMUL R4, R4, c[0x0][0x188] ;  /* 0x0000620004047a20 */ /* 0x000fe20000400000 */
[C---:B-1----:R-:W-:Y:S02]  /*1a060*/  LOP3.LUT R20, R10.reuse, 0x1c, RZ, 0xc0, !PT ;  /* 0x0000001c0a147812 */ /* 0x042fe400078ec0ff */
[----:B------:R-:W-:Y:S01]  /*1a070*/  LOP3.LUT R10, R10, 0x1c, RZ, 0xc0, !PT ;  /* 0x0000001c0a0a7812 */ /* 0x000fe200078ec0ff */
[----:B------:R-:W-:Y:S01]  /*1a080*/  STL [R1+0x5c], R3 ;  /* 0x00005c0301007387 */ /* 0x000fe20000100800 */
[----:B------:R-:W-:Y:S01]  /*1a090*/  ISETP.GT.U32.AND.EX P5, PT, R2, RZ, PT, P5 ;  /* 0x000000ff0200720c */ /* 0x000fe20003fa4150 */
[----:B--2---:R-:W-:-:S05]  /*1a0a0*/  FMUL R6, R6, c[0x0][0x188] ;  /* 0x0000620006067a20 */ /* 0x004fca0000400000 */
[----:B------:R-:W-:Y:S02]  /*1a0b0*/  FSEL R14, R6, -INF , !P4 ;  /* 0xff800000060e7808 */ /* 0x000fe40006000000 */
[----:B------:R-:W-:-:S03]  /*1a0c0*/  ISETP.GT.U32.AND P4, PT, R0, R12, PT ;  /* 0x0000000c0000720c */ /* 0x000fc60003f84070 */
[----:B------:R0:W-:Y:S01]  /*1a0d0*/  STL [R1+0x58], R14 ;  /* 0x0000580e01007387 */ /* 0x0001e20000100800 */
[----:B------:R-:W-:-:S03]  /*1a0e0*/  FSEL R12, R4, -INF , !P5 ;  /* 0xff800000040c7808 */ /* 0x000fc60006800000 */
[----:B------:R-:W2:Y:S01]  /*1a0f0*/  LDL.LU R4, [R1+0x10] ;  /* 0x0000100001047983 */ /* 0x000ea20000300800 */
[C---:B0-----:R-:W-:Y:S02]  /*1a100*/  LEA.HI R14, R10.reuse, 0x70, RZ, 0x1e ;  /* 0x000000700a0e7811 */ /* 0x041fe400078ff0ff */
[----:B------:R-:W-:Y:S01]  /*1a110*/  LEA.HI R10, R10, 0x78, RZ, 0x1e ;  /* 0x000000780a0a7811 */ /* 0x000fe200078ff0ff */
[----:B------:R-:W-:Y:S01]  /*1a120*/  STL [R1+0x50], R12 ;  /* 0x0000500c01007387 */ /* 0x000fe20000100800 */
[----:B----4-:R-:W-:-:S05]  /*1a130*/  FMUL R18, R18, c[0x0][0x188] ;  /* 0x0000620012127a20 */ /* 0x010fca0000400000 */
[----:B------:R-:W-:Y:S02]  /*1a140*/  FSEL R26, R18, -INF , !P3 ;  /* 0xff800000121a7808 */ /* 0x000fe40005800000 */
[----:B------:R-:W0:Y:S02]  /*1a150*/  S2R R18, SR_CTAID.X ;  /* 0x0000000000127919 */ /* 0x000e240000002500 */
[----:B0-----:R-:W-:-:S05]  /*1a160*/  SHF.L.U32 R18, R18, 0x7, RZ ;  /* 0x0000000712127819 */ /* 0x001fca00000006ff */
[----:B------:R-:W-:Y:S02]  /*1a170*/  IMAD.IADD R18, R18, 0x1, R10 ;  /* 0x0000000112127824 */ /* 0x000fe400078e020a */
[----:B------:R-:W4:Y:S04]  /*1a180*/  LDL.LU R10, [R1+0xd54] ;  /* 0x000d5400010a7983 */ /* 0x000f280000300800 */
[----:B------:R-:W0:Y:S04]  /*1a190*/  S2R R24, SR_CTAID.X ;  /* 0x0000000000187919 */ /* 0x000e280000002500 */
[----:B------:R-:W1:Y:S01]  /*1a1a0*/  S2R R3, SR_CTAID.X ;  /* 0x0000000000037919 */ /* 0x000e620000002500 */
[----:B---3--:R-:W-:Y:S01]  /*1a1b0*/  FMUL R16, R16, c[0x0][0x188] ;  /* 0x0000620010107a20 */ /* 0x008fe20000400000 */
[----:B------:R-:W-:-:S02]  /*1a1c0*/  ISETP.GT.U32.AND.EX P2, PT, R2, RZ, PT, P2 ;  /* 0x000000ff0200720c */ /* 0x000fc40003f44120 */
[----:B------:R-:W-:Y:S02]  /*1a1d0*/  ISETP.GE.U32.AND P3, PT, R0, R18, PT ;  /* 0x000000120000720c */ /* 0x000fe40003f66070 */
[----:B------:R-:W3:Y:S01]  /*1a1e0*/  S2R R18, SR_TID.X ;  /* 0x0000000000127919 */ /* 0x000ee20000002100 */
[----:B0-----:R-:W-:-:S04]  /*1a1f0*/  SHF.L.U32 R24, R24, 0x7, RZ ;  /* 0x0000000718187819 */ /* 0x001fc800000006ff */
[----:B------:R-:W-:Y:S02]  /*1a200*/  IADD3 R24, R24, R14, RZ ;  /* 0x0000000e18187210 */ /* 0x000fe40007ffe0ff */
[----:B------:R-:W-:Y:S02]  /*1a210*/  FSEL R14, R16, -INF , !P2 ;  /* 0xff800000100e7808 */ /* 0x000fe40005000000 */
[----:B------:R-:W0:Y:S01]  /*1a220*/  S2R R16, SR_CTAID.X ;  /* 0x0000000000107919 */ /* 0x000e220000002500 */
[----:B-1----:R-:W-:Y:S01]  /*1a230*/  IMAD.SHL.U32 R3, R3, 0x80, RZ ;  /* 0x0000008003037824 */ /* 0x002fe200078e00ff */
[----:B------:R-:W-:Y:S02]  /*1a240*/  ISETP.GT.U32.AND.EX P0, PT, R2, RZ, PT, P0 ;  /* 0x000000ff0200720c */ /* 0x000fe40003f04100 */
[----:B------:R-:W-:Y:S02]  /*1a250*/  ISETP.GE.U32.AND P2, PT, R0, R24, PT ;  /* 0x000000180000720c */ /* 0x000fe40003f46070 */
[----:B------:R-:W-:-:S02]  /*1a260*/  LEA.HI R6, R20, R3, RZ, 0x1e ;  /* 0x0000000314067211 */ /* 0x000fc400078ff0ff */
[----:B------:R-:W-:Y:S01]  /*1a270*/  LEA.HI R20, R20, 0x58, RZ, 0x1e ;  /* 0x0000005814147811 */ /* 0x000fe200078ff0ff */
[----:B------:R-:W-:Y:S01]  /*1a280*/  FMUL R27, R27, c[0x0][0x188] ;  /* 0x000062001b1b7a20 */ /* 0x000fe20000400000 */
[----:B------:R-:W-:Y:S02]  /*1a290*/  ISETP.GT.U32.AND P1, PT, R0, R28, PT ;  /* 0x0000001c0000720c */ /* 0x000fe40003f24070 */
[----:B------:R-:W-:Y:S02]  /*1a2a0*/  ISETP.GE.U32.AND.EX P3, PT, R2, RZ, PT, P3 ;  /* 0x000000ff0200720c */ /* 0x000fe40003f66130 */
[----:B------:R-:W-:Y:S02]  /*1a2b0*/  IADD3 R22, R22, R20, RZ ;  /* 0x0000001416167210 */ /* 0x000fe40007ffe0ff */
[----:B------:R-:W-:Y:S02]  /*1a2c0*/  ISETP.GT.U32.AND.EX P1, PT, R2, RZ, PT, P1 ;  /* 0x000000ff0200720c */ /* 0x000fe40003f24110 */
[----:B------:R-:W-:-:S02]  /*1a2d0*/  FSEL R20, R27, -INF , !P3 ;  /* 0xff8000001b147808 */ /* 0x000fc40005800000 */
[----:B------:R-:W-:Y:S02]  /*1a2e0*/  ISETP.GE.U32.AND P3, PT, R0, R22, PT ;  /* 0x000000160000720c */ /* 0x000fe40003f66070 */
[----:B0-----:R-:W-:Y:S01]  /*1a2f0*/  SHF.L.U32 R16, R16, 0x7, RZ ;  /* 0x0000000710107819 */ /* 0x001fe200000006ff */
[----:B------:R-:W0:Y:S01]  /*1a300*/  S2R R22, SR_TID.X ;  /* 0x0000000000167919 */ /* 0x000e220000002100 */
[----:B------:R-:W-:Y:S01]  /*1a310*/  FMUL R8, R8, c[0x0][0x188] ;  /* 0x0000620008087a20 */ /* 0x000fe20000400000 */
[----:B------:R-:W-:Y:S01]  /*1a320*/  ISETP.GT.U32.AND P5, PT, R0, R6, PT ;  /* 0x000000060000720c */ /* 0x000fe20003fa4070 */
[----:B------:R-:W-:Y:S01]  /*1a330*/  FMUL R29, R29, c[0x0][0x188] ;  /* 0x000062001d1d7a20 */ /* 0x000fe20000400000 */
[C---:B------:R-:W-:Y:S02]  /*1a340*/  ISETP.GT.U32.AND.EX P4, PT, R2.reuse, RZ, PT, P4 ;  /* 0x000000ff0200720c */ /* 0x040fe40003f84140 */
[C---:B------:R-:W-:Y:S01]  /*1a350*/  ISETP.GT.U32.AND.EX P5, PT, R2.reuse, RZ, PT, P5 ;  /* 0x000000ff0200720c */ /* 0x040fe20003fa4150 */
[----:B------:R-:W-:Y:S01]  /*1a360*/  FMUL R25, R25, c[0x0][0x188] ;  /* 0x0000620019197a20 */ /* 0x000fe20000400000 */
[----:B------:R-:W-:Y:S01]  /*1a370*/  STL [R1+0x4c], R26 ;  /* 0x00004c1a01007387 */ /* 0x000fe20000100800 */
[----:B------:R-:W-:-:S03]  /*1a380*/  ISETP.GE.U32.AND.EX P2, PT, R2, RZ, PT, P2 ;  /* 0x000000ff0200720c */ /* 0x000fc60003f46120 */
[----:B------:R-:W-:Y:S01]  /*1a390*/  STL [R1+0x3c], R14 ;  /* 0x00003c0e01007387 */ /* 0x000fe20000100800 */
[----:B------:R-:W-:Y:S02]  /*1a3a0*/  FMUL R21, R21, c[0x0][0x188] ;  /* 0x0000620015157a20 */ /* 0x000fe40000400000 */
[----:B------:R-:W-:Y:S01]  /*1a3b0*/  FMUL R23, R23, c[0x0][0x188] ;  /* 0x0000620017177a20 */ /* 0x000fe20000400000 */
[----:B--2---:R-:W-:Y:S02]  /*1a3c0*/  FSEL R4, R4, -INF , !P5 ;  /* 0xff80000004047808 */ /* 0x004fe40006800000 */
[----:B------:R-:W-:-:S04]  /*1a3d0*/  ISETP.GE.U32.AND P5, PT, R0, R6, PT ;  /* 0x000000060000720c */ /* 0x000fc80003fa6070 */
[----:B------:R-:W-:Y:S01]  /*1a3e0*/  ISETP.GE.U32.AND.EX P5, PT, R2, RZ, PT, P5 ;  /* 0x000000ff0200720c */ /* 0x000fe20003fa6150 */
[----:B----4-:R-:W-:-:S05]  /*1a3f0*/  FMUL R10, R10, c[0x0][0x188] ;  /* 0x000062000a0a7a20 */ /* 0x010fca0000400000 */
[----:B------:R-:W-:Y:S02]  /*1a400*/  FSEL R24, R10, -INF , !P0 ;  /* 0xff8000000a187808 */ /* 0x000fe40004000000 */
[----:B---3--:R-:W-:-:S04]  /*1a410*/  LOP3.LUT R10, R18, 0x1c, RZ, 0xc0, !PT ;  /* 0x0000001c120a7812 */ /* 0x008fc800078ec0ff */
[----:B------:R-:W-:-:S05]  /*1a420*/  LEA.HI R10, R10, 0x60, RZ, 0x1e ;  /* 0x000000600a0a7811 */ /* 0x000fca00078ff0ff */
[----:B------:R-:W-:Y:S01]  /*1a430*/  IMAD.IADD R10, R16, 0x1, R10 ;  /* 0x00000001100a7824 */ /* 0x000fe200078e020a */
[----:B------:R-:W-:Y:S02]  /*1a440*/  FSEL R16, R8, -INF , !P1 ;  /* 0xff80000008107808 */ /* 0x000fe40004800000 */
[----:B------:R-:W1:Y:S01]  /*1a450*/  S2R R8, SR_CTAID.X ;  /* 0x0000000000087919 */ /* 0x000e620000002500 */
[----:B------:R-:W-:-:S04]  /*1a460*/  LOP3.LUT R18, R18, 0x1c, RZ, 0xc0, !PT ;  /* 0x0000001c12127812 */ /* 0x000fc800078ec0ff */
[----:B------:R-:W-:-:S04]  /*1a470*/  LEA.HI R18, R18, 0x8, RZ, 0x1e ;  /* 0x0000000812127811 */ /* 0x000fc800078ff0ff */
[----:B------:R-:W-:Y:S02]  /*1a480*/  IADD3 R18, R3, R18, RZ ;  /* 0x0000001203127210 */ /* 0x000fe40007ffe0ff */
[----:B------:R-:W-:Y:S02]  /*1a490*/  FSEL R3, R29, -INF , !P4 ;  /* 0xff8000001d037808 */ /* 0x000fe40006000000 */
[----:B0-----:R-:W-:Y:S02]  /*1a4a0*/  LOP3.LUT R29, R22, 0x1c, RZ, 0xc0, !PT ;  /* 0x0000001c161d7812 */ /* 0x001fe400078ec0ff */
[----:B------:R-:W-:Y:S02]  /*1a4b0*/  ISETP.GE.U32.AND P1, PT, R0, R10, PT ;  /* 0x0000000a0000720c */ /* 0x000fe40003f26070 */
[C---:B------:R-:W-:Y:S02]  /*1a4c0*/  LEA.HI R6, R29.reuse, 0x50, RZ, 0x1e ;  /* 0x000000501d067811 */ /* 0x040fe400078ff0ff */
[----:B------:R-:W-:Y:S01]  /*1a4d0*/  LEA.HI R29, R29, 0x48, RZ, 0x1e ;  /* 0x000000481d1d7811 */ /* 0x000fe200078ff0ff */
[----:B------:R-:W0:Y:S01]  /*1a4e0*/  S2R R10, SR_TID.X ;  /* 0x00000000000a7919 */ /* 0x000e220000002100 */
[----:B-1----:R-:W-:Y:S01]  /*1a4f0*/  IMAD.SHL.U32 R8, R8, 0x80, RZ ;  /* 0x0000008008087824 */ /* 0x002fe200078e00ff */
[----:B------:R-:W-:-:S02]  /*1a500*/  ISETP.GE.U32.AND P0, PT, R0, R7, PT ;  /* 0x000000070000720c */ /* 0x000fc40003f06070 */
[----:B------:R-:W-:Y:S01]  /*1a510*/  ISETP.GE.U32.AND P4, PT, R0, R18, PT ;  /* 0x000000120000720c */ /* 0x000fe20003f86070 */
[----:B------:R-:W2:Y:S01]  /*1a520*/  LDL.LU R7, [R1+0xd50] ;  /* 0x000d500001077983 */ /* 0x000ea20000300800 */
[C---:B------:R-:W-:Y:S01]  /*1a530*/  IADD3 R6, R8.reuse, R6, RZ ;  /* 0x0000000608067210 */ /* 0x040fe20007ffe0ff */
[----:B------:R-:W-:Y:S01]  /*1a540*/  IMAD.IADD R8, R8, 0x1, R29 ;  /* 0x0000000108087824 */ /* 0x000fe200078e021d */
[----:B------:R-:W-:Y:S01]  /*1a550*/  FSEL R22, R25, -INF , !P2 ;  /* 0xff80000019167808 */ /* 0x000fe20005000000 */
[----:B------:R-:W-:Y:S01]  /*1a560*/  STL [R1+0x38], R24 ;  /* 0x0000381801007387 */ /* 0x000fe20000100800 */
[----:B------:R-:W-:Y:S02]  /*1a570*/  ISETP.GE.U32.AND.EX P4, PT, R2, RZ, PT, P4 ;  /* 0x000000ff0200720c */ /* 0x000fe40003f86140 */
[----:B------:R-:W-:Y:S01]  /*1a580*/  ISETP.GE.U32.AND P2, PT, R0, R6, PT ;  /* 0x000000060000720c */ /* 0x000fe20003f46070 */
[----:B------:R-:W-:Y:S01]  /*1a590*/  STL [R1+0x2c], R16 ;  /* 0x00002c1001007387 */ /* 0x000fe20000100800 */
[----:B------:R-:W-:-:S03]  /*1a5a0*/  FSEL R6, R17, -INF , !P5 ;  /* 0xff80000011067808 */ /* 0x000fc60006800000 */
[----:B------:R-:W1:Y:S01]  /*1a5b0*/  S2R R18, SR_CTAID.X ;  /* 0x0000000000127919 */ /* 0x000e620000002500 */
[----:B------:R-:W-:-:S03]  /*1a5c0*/  ISETP.GE.U32.AND P5, PT, R0, R8, PT ;  /* 0x000000080000720c */ /* 0x000fc60003fa6070 */
[----:B------:R-:W-:Y:S01]  /*1a5d0*/  STL [R1+0x1c], R3 ;  /* 0x00001c0301007387 */ /* 0x000fe20000100800 */
[----:B------:R-:W-:-:S03]  /*1a5e0*/  FSEL R8, R19, -INF , !P4 ;  /* 0xff80000013087808 */ /* 0x000fc60006000000 */
[----:B------:R-:W-:Y:S04]  /*1a5f0*/  STL [R1+0x28], R4 ;  /* 0x0000280401007387 */ /* 0x000fe80000100800 */
[----:B------:R-:W-:Y:S04]  /*1a600*/  STL [R1+0x84], R20 ;  /* 0x0000841401007387 */ /* 0x000fe80000100800 */
[----:B------:R-:W3:Y:S04]  /*1a610*/  LDL.LU R17, [R1+0xd4c] ;  /* 0x000d4c0001117983 */ /* 0x000ee80000300800 */
[----:B------:R-:W-:Y:S04]  /*1a620*/  STL [R1+0x7c], R22 ;  /* 0x00007c1601007387 */ /* 0x000fe80000100800 */
[----:B------:R-:W3:Y:S04]  /*1a630*/  LDL.LU R19, [R1+0xd48] ;  /* 0x000d480001137983 */ /* 0x000ee80000300800 */
[----:B------:R0:W-:Y:S02]  /*1a640*/  STL [R1+0x20], R6 ;  /* 0x0000200601007387 */ /* 0x0001e40000100800 */
[----:B0-----:R-:W-:-:S02]  /*1a650*/  FMNMX R6, R4, R6, !PT ;  /* 0x0000000604067209 */ /* 0x001fc40007800000 */
[----:B------:R-:W0:Y:S01]  /*1a660*/  S2R R4, SR_TID.X ;  /* 0x0000000000047919 */ /* 0x000e220000002100 */
[----:B------:R-:W-:Y:S02]  /*1a670*/  LOP3.LUT R10, R10, 0x1c, RZ, 0xc0, !PT ;  /* 0x0000001c0a0a7812 */ /* 0x000fe400078ec0ff */
[----:B-1----:R-:W-:Y:S02]  /*1a680*/  SHF.L.U32 R18, R18, 0x7, RZ ;  /* 0x0000000712127819 */ /* 0x002fe400000006ff */
[----:B------:R-:W-:-:S04]  /*1a690*/  LEA.HI R10, R10, 0x40, RZ, 0x1e ;  /* 0x000000400a0a7811 */ /* 0x000fc800078ff0ff */
[----:B------:R-:W-:Y:S02]  /*1a6a0*/  IADD3 R18, R18, R10, RZ ;  /* 0x0000000a12127210 */ /* 0x000fe40007ffe0ff */
[----:B------:R-:W1:Y:S02]  /*1a6b0*/  S2R R10, SR_CTAID.X ;  /* 0x00000000000a7919 */ /* 0x000e640000002500 */
[----:B------:R-:W-:Y:S02]  /*1a6c0*/  ISETP.GE.U32.AND P4, PT, R0, R18, PT ;  /* 0x000000120000720c */ /* 0x000fe40003f86070 */
[----:B0-----:R-:W-:-:S04]  /*1a6d0*/  LOP3.LUT R18, R4, 0x1c, RZ, 0xc0, !PT ;  /* 0x0000001c04127812 */ /* 0x001fc800078ec0ff */
[----:B------:R-:W-:Y:S02]  /*1a6e0*/  LEA.HI R29, R18, 0x38, RZ, 0x1e ;  /* 0x00000038121d7811 */ /* 0x000fe400078ff0ff */
[----:B------:R-:W0:Y:S01]  /*1a6f0*/  S2R R18, SR_CTAID.X ;  /* 0x0000000000127919 */ /* 0x000e220000002500 */
[----:B------:R-:W-:Y:S02]  /*1a700*/  LOP3.LUT R4, R4, 0x1c, RZ, 0xc0, !PT ;  /* 0x0000001c04047812 */ /* 0x000fe400078ec0ff */
[----:B-1----:R-:W-:-:S05]  /*1a710*/  SHF.L.U32 R10, R10, 0x7, RZ ;  /* 0x000000070a0a7819 */ /* 0x002fca00000006ff */
[----:B------:R-:W-:Y:S01]  /*1a720*/  IMAD.IADD R29, R10, 0x1, R29 ;  /* 0x000000010a1d7824 */ /* 0x000fe200078e021d */
[----:B------:R-:W-:Y:S02]  /*1a730*/  LEA.HI R10, R4, 0x30, RZ, 0x1e ;  /* 0x00000030040a7811 */ /* 0x000fe400078ff0ff */
[----:B0-----:R-:W-:-:S04]  /*1a740*/  SHF.L.U32 R18, R18, 0x7, RZ ;  /* 0x0000000712127819 */ /* 0x001fc800000006ff */
[----:B------:R-:W-:Y:S02]  /*1a750*/  IADD3 R10, R18, R10, RZ ;  /* 0x0000000a120a7210 */ /* 0x000fe40007ffe0ff */
[----:B------:R-:W0:Y:S01]  /*1a760*/  S2R R18, SR_TID.X ;  /* 0x0000000000127919 */ /* 0x000e220000002100 */
[C---:B------:R-:W-:Y:S02]  /*1a770*/  ISETP.GE.U32.AND.EX P1, PT, R2.reuse, RZ, PT, P1 ;  /* 0x000000ff0200720c */ /* 0x040fe40003f26110 */
[----:B------:R-:W-:Y:S02]  /*1a780*/  ISETP.GE.U32.AND.EX P0, PT, R2, RZ, PT, P0 ;  /* 0x000000ff0200720c */ /* 0x000fe40003f06100 */
[----:B------:R-:W-:Y:S02]  /*1a790*/  FSEL R21, R21, -INF , !P1 ;  /* 0xff80000015157808 */ /* 0x000fe40004800000 */
[----:B------:R-:W-:Y:S02]  /*1a7a0*/  ISETP.GE.U32.AND P1, PT, R0, R10, PT ;  /* 0x0000000a0000720c */ /* 0x000fe40003f26070 */
[----:B------:R-:W1:Y:S01]  /*1a7b0*/  S2R R10, SR_CTAID.X ;  /* 0x00000000000a7919 */ /* 0x000e620000002500 */
[----:B------:R-:W-:-:S02]  /*1a7c0*/  FSEL R23, R23, -INF , !P0 ;  /* 0xff80000017177808 */ /* 0x000fc40004000000 */
[----:B------:R-:W-:Y:S02]  /*1a7d0*/  ISETP.GE.U32.AND P0, PT, R0, R29, PT ;  /* 0x0000001d0000720c */ /* 0x000fe40003f06070 */
[----:B0-----:R-:W-:-:S04]  /*1a7e0*/  LOP3.LUT R18, R18, 0x1c, RZ, 0xc0, !PT ;  /* 0x0000001c12127812 */ /* 0x001fc800078ec0ff */
[----:B------:R-:W-:Y:S02]  /*1a7f0*/  LEA.HI R29, R18, 0x28, RZ, 0x1e ;  /* 0x00000028121d7811 */ /* 0x000fe400078ff0ff */
[----:B------:R-:W0:Y:S01]  /*1a800*/  S2R R18, SR_TID.X ;  /* 0x0000000000127919 */ /* 0x000e220000002100 */
[----:B-1----:R-:W-:-:S05]  /*1a810*/  IMAD.SHL.U32 R10, R10, 0x80, RZ ;  /* 0x000000800a0a7824 */ /* 0x002fca00078e00ff */
[----:B------:R-:W-:Y:S02]  /*1a820*/  IADD3 R10, R10, R29, RZ ;  /* 0x0000001d0a0a7210 */ /* 0x000fe40007ffe0ff */
[----:B0-----:R-:W-:Y:S02]  /*1a830*/  LOP3.LUT R29, R18, 0x1c, RZ, 0xc0, !PT ;  /* 0x0000001c121d7812 */ /* 0x001fe400078ec0ff */
[----:B------:R-:W0:Y:S01]  /*1a840*/  S2R R18, SR_CTAID.X ;  /* 0x0000000000127919 */ /* 0x000e220000002500 */
[----:B------:R-:W-:Y:S01]  /*1a850*/  FMUL R15, R15, c[0x0][0x188] ;  /* 0x000062000f0f7a20 */ /* 0x000fe20000400000 */
[----:B------:R-:W-:-:S04]  /*1a860*/  ISETP.GE.U32.AND.EX P3, PT, R2, RZ, PT, P3 ;  /* 0x000000ff0200720c */ /* 0x000fc80003f66130 */
[----:B------:R-:W-:Y:S02]  /*1a870*/  FSEL R25, R15, -INF , !P3 ;  /* 0xff8000000f197808 */ /* 0x000fe40005800000 */
[----:B------:R-:W-:Y:S02]  /*1a880*/  ISETP.GE.U32.AND P3, PT, R0, R10, PT ;  /* 0x0000000a0000720c */ /* 0x000fe40003f66070 */
[----:B------:R-:W-:Y:S01]  /*1a890*/  LEA.HI R10, R29, 0x20, RZ, 0x1e ;  /* 0x000000201d0a7811 */ /* 0x000fe200078ff0ff */
[----:B------:R-:W-:Y:S01]  /*1a8a0*/  FMUL R13, R13, c[0x0][0x188] ;  /* 0x000062000d0d7a20 */ /* 0x000fe20000400000 */
[C---:B------:R-:W-:Y:S02]  /*1a8b0*/  ISETP.GE.U32.AND.EX P2, PT, R2.reuse, RZ, PT, P2 ;  /* 0x000000ff0200720c */ /* 0x040fe40003f46120 */
[----:B------:R-:W-:Y:S02]  /*1a8c0*/  ISETP.GE.U32.AND.EX P5, PT, R2, RZ, PT, P5 ;  /* 0x000000ff0200720c */ /* 0x000fe40003fa6150 */
[----:B0-----:R-:W-:-:S05]  /*1a8d0*/  SHF.L.U32 R18, R18, 0x7, RZ ;  /* 0x0000000712127819 */ /* 0x001fca00000006ff */
[----:B------:R-:W-:Y:S01]  /*1a8e0*/  IMAD.IADD R10, R18, 0x1, R10 ;  /* 0x00000001120a7824 */ /* 0x000fe200078e020a */
[----:B------:R-:W-:Y:S01]  /*1a8f0*/  FSEL R13, R13, -INF , !P2 ;  /* 0xff8000000d0d7808 */ /* 0x000fe20005000000 */
[----:B------:R-:W-:Y:S01]  /*1a900*/  STL [R1+0x34], R8 ;  /* 0x0000340801007387 */ /* 0x000fe20000100800 */
[----:B------:R-:W-:Y:S02]  /*1a910*/  ISETP.GE.U32.AND.EX P4, PT, R2, RZ, PT, P4 ;  /* 0x000000ff0200720c */ /* 0x000fe40003f86140 */
[----:B------:R-:W-:Y:S01]  /*1a920*/  ISETP.GE.U32.AND P2, PT, R0, R10, PT ;  /* 0x0000000a0000720c */ /* 0x000fe20003f46070 */
[----:B------:R-:W-:Y:S01]  /*1a930*/  STL [R1+0x74], R23 ;  /* 0x0000741701007387 */ /* 0x000fe20000100800 */
[----:B------:R-:W-:-:S03]  /*1a940*/  FSEL R10, R9, -INF , !P5 ;  /* 0xff800000090a7808 */ /* 0x000fc60006800000 */
[----:B------:R-:W-:Y:S04]  /*1a950*/  STL [R1+0x6c], R21 ;  /* 0x00006c1501007387 */ /* 0x000fe80000100800 */
[----:B------:R-:W-:Y:S04]  /*1a960*/  STL [R1+0x54], R25 ;  /* 0x0000541901007387 */ /* 0x000fe80000100800 */
[----:B------:R0:W-:Y:S04]  /*1a970*/  STL [R1+0x40], R13 ;  /* 0x0000400d01007387 */ /* 0x0001e80000100800 */
[----:B------:R-:W4:Y:S04]  /*1a980*/  LDL.LU R9, [R1+0xd44] ;  /* 0x000d440001097983 */ /* 0x000f280000300800 */
[----:B------:R1:W-:Y:S01]  /*1a990*/  STL [R1+0x44], R10 ;  /* 0x0000440a01007387 */ /* 0x0003e20000100800 */
[----:B0-----:R-:W-:-:S03]  /*1a9a0*/  FSEL R13, R11, -INF , !P4 ;  /* 0xff8000000b0d7808 */ /* 0x001fc60006000000 */
[----:B------:R-:W4:Y:S01]  /*1a9b0*/  LDL.LU R11, [R1+0xd40] ;  /* 0x000d4000010b7983 */ /* 0x000f220000300800 */
[----:B------:R-:W-:-:S03]  /*1a9c0*/  FMNMX R3, R3, R8, !PT ;  /* 0x0000000803037209 */ /* 0x000fc60007800000 */
[----:B------:R-:W0:Y:S04]  /*1a9d0*/  SHFL.BFLY PT, R8, R6, 0x2, 0x1f ;  /* 0x0c401f0006087f89 */ /* 0x000e2800000e0000 */
[----:B------:R-:W0:Y:S01]  /*1a9e0*/  SHFL.BFLY PT, R4, R3, 0x2, 0x1f ;  /* 0x0c401f0003047f89 */ /* 0x000e2200000e0000 */
[----:B------:R-:W-:Y:S01]  /*1a9f0*/  LEA.HI R29, R29, 0x18, RZ, 0x1e ;  /* 0x000000181d1d7811 */ /* 0x000fe200078ff0ff */
[----:B------:R-:W-:Y:S01]  /*1aa00*/  FMUL R5, R5, c[0x0][0x188] ;  /* 0x0000620005057a20 */ /* 0x000fe20000400000 */
[----:B------:R-:W-:Y:S01]  /*1aa10*/  ISETP.GE.U32.AND P4, PT, R0, R28, PT ;  /* 0x0000001c0000720c */ /* 0x000fe20003f86070 */
[----:B-1----:R-:W4:Y:S01]  /*1aa20*/  LDL R10, [R1+0x5c] ;  /* 0x00005c00010a7983 */ /* 0x002f220000100800 */
[----:B------:R-:W-:Y:S02]  /*1aa30*/  IADD3 R18, R18, R29, RZ ;  /* 0x0000001d12127210 */ /* 0x000fe40007ffe0ff */
[----:B------:R-:W-:-:S02]  /*1aa40*/  ISETP.GE.U32.AND.EX P1, PT, R2, RZ, PT, P1 ;  /* 0x000000ff0200720c */ /* 0x000fc40003f26110 */
[----:B------:R-:W-:Y:S02]  /*1aa50*/  ISETP.GE.U32.AND P5, PT, R0, R18, PT ;  /* 0x000000120000720c */ /* 0x000fe40003fa6070 */
[C---:B------:R-:W-:Y:S02]  /*1aa60*/  ISETP.GE.U32.AND.EX P4, PT, R2.reuse, RZ, PT, P4 ;  /* 0x000000ff0200720c */ /* 0x040fe40003f86140 */
[C---:B------:R-:W-:Y:S02]  /*1aa70*/  ISETP.GE.U32.AND.EX P0, PT, R2.reuse, RZ, PT, P0 ;  /* 0x000000ff0200720c */ /* 0x040fe40003f06100 */
[C---:B------:R-:W-:Y:S01]  /*1aa80*/  ISETP.GE.U32.AND.EX P5, PT, R2.reuse, RZ, PT, P5 ;  /* 0x000000ff0200720c */ /* 0x040fe20003fa6150 */
[----:B------:R1:W-:Y:S01]  /*1aa90*/  STL [R1+0x48], R13 ;  /* 0x0000480d01007387 */ /* 0x0003e20000100800 */
[----:B------:R-:W-:Y:S02]  /*1aaa0*/  FSEL R15, R5, -INF , !P1 ;  /* 0xff800000050f7808 */ /* 0x000fe40004800000 */
[C---:B------:R-:W-:Y:S01]  /*1aab0*/  ISETP.GE.U32.AND.EX P3, PT, R2.reuse, RZ, PT, P3 ;  /* 0x000000ff0200720c */ /* 0x040fe20003f66130 */
[----:B------:R-:W4:Y:S01]  /*1aac0*/  LDL R27, [R1+0x68] ;  /* 0x00006800011b7983 */ /* 0x000f220000100800 */
[----:B------:R-:W-:-:S02]  /*1aad0*/  ISETP.GE.U32.AND.EX P2, PT, R2, RZ, PT, P2 ;  /* 0x000000ff0200720c */ /* 0x000fc40003f46120 */
[----:B0-----:R-:W-:Y:S01]  /*1aae0*/  FMNMX R2, R6, R8, !PT ;  /* 0x0000000806027209 */ /* 0x001fe20007800000 */
[----:B------:R-:W4:Y:S01]  /*1aaf0*/  LDL R29, [R1+0x70] ;  /* 0x00007000011d7983 */ /* 0x000f220000100800 */
[----:B------:R-:W-:-:S03]  /*1ab00*/  FMNMX R0, R3, R4, !PT ;  /* 0x0000000403007209 */ /* 0x000fc60007800000 */
[----:B------:R-:W4:Y:S04]  /*1ab10*/  LDL R28, [R1+0x78] ;  /* 0x00007800011c7983 */ /* 0x000f280000100800 */
[----:B------:R-:W4:Y:S04]  /*1ab20*/  LDL R6, [R1+0x40] ;  /* 0x0000400001067983 */ /* 0x000f280000100800 */
[----:B------:R-:W4:Y:S04]  /*1ab30*/  LDL R8, [R1+0x60] ;  /* 0x0000600001087983 */ /* 0x000f280000100800 */
[----:B------:R-:W4:Y:S04]  /*1ab40*/  LDL R3, [R1+0x44] ;  /* 0x0000440001037983 */ /* 0x000f280000100800 */
[----:B------:R-:W4:Y:S04]  /*1ab50*/  LDL R4, [R1+0x64] ;  /* 0x0000640001047983 */ /* 0x000f280000100800 */
[----:B------:R-:W4:Y:S01]  /*1ab60*/  LDL R5, [R1+0x58] ;  /* 0x0000580001057983 */ /* 0x000f220000100800 */
[----:B--2---:R-:W-:-:S02]  /*1ab70*/  FMUL R7, R7, c[0x0][0x188] ;  /* 0x0000620007077a20 */ /* 0x004fc40000400000 */
[----:B---3--:R-:W-:Y:S02]  /*1ab80*/  FMUL R18, R17, c[0x0][0x188] ;  /* 0x0000620011127a20 */ /* 0x008fe40000400000 */
[----:B------:R-:W-:Y:S01]  /*1ab90*/  FMUL R17, R19, c[0x0][0x188] ;  /* 0x0000620013117a20 */ /* 0x000fe20000400000 */
[----:B------:R-:W-:Y:S02]  /*1aba0*/  FSEL R19, R7, -INF , !P0 ;  /* 0xff80000007137808 */ /* 0x000fe40004000000 */
[----:B------:R-:W2:Y:S04]  /*1abb0*/  LDL R7, [R1+0x48] ;  /* 0x0000480001077983 */ /* 0x000ea80000100800 */
[----:B------:R0:W-:Y:S01]  /*1abc0*/  STL [R1+0x18], R15 ;  /* 0x0000180f01007387 */ /* 0x0001e20000100800 */
[----:B----4-:R-:W-:-:S02]  /*1abd0*/  FMUL R9, R9, c[0x0][0x188] ;  /* 0x0000620009097a20 */ /* 0x010fc40000400000 */
[----:B------:R-:W-:-:S03]  /*1abe0*/  FMUL R11, R11, c[0x0][0x188] ;  /* 0x000062000b0b7a20 */ /* 0x000fc60000400000 */
[----:B-1----:R-:W-:Y:S02]  /*1abf0*/  FSEL R13, R9, -INF , !P4 ;  /* 0xff800000090d7808 */ /* 0x002fe40006000000 */
[----:B------:R-:W3:Y:S01]  /*1ac00*/  LDL R9, [R1+0x18] ;  /* 0x0000180001097983 */ /* 0x000ee20000100800 */
[----:B------:R-:W-:-:S03]  /*1ac10*/  FSEL R11, R11, -INF , !P5 ;  /* 0xff8000000b0b7808 */ /* 0x000fc60006800000 */
[----:B------:R1:W-:Y:S01]  /*1ac20*/  STL [R1+0x14], R13 ;  /* 0x0000140d01007387 */ /* 0x0003e20000100800 */
[----:B0-----:R-:W-:-:S03]  /*1ac30*/  FMNMX R15, R24, R11, !PT ;  /* 0x0000000b180f7209 */ /* 0x001fc60007800000 */
[----:B------:R0:W-:Y:S04]  /*1ac40*/  STL [R1+0x10], R11 ;  /* 0x0000100b01007387 */ /* 0x0001e80000100800 */
[----:B------:R-:W4:Y:S01]  /*1ac50*/  LDL.LU R24, [R1+0xd3c] ;  /* 0x000d3c0001187983 */ /* 0x000f220000300800 */
[----:B------:R-:W-:Y:S02]  /*1ac60*/  FSEL R18, R18, -INF , !P2 ;  /* 0xff80000012127808 */ /* 0x000fe40005000000 */
[----:B------:R-:W-:Y:S02]  /*1ac70*/  FSEL R17, R17, -INF , !P3 ;  /* 0xff80000011117808 */ /* 0x000fe40005800000 */
[----:B------:R-:W-:Y:S01]  /*1ac80*/  FMNMX R16, R16, R13, !PT ;  /* 0x0000000d10107209 */ /* 0x000fe20007800000 */
[----:B------:R-:W-:Y:S01]  /*1ac90*/  STL [R1+0xd2c], R18 ;  /* 0x000d2c1201007387 */ /* 0x000fe20000100800 */
[----:B-1----:R-:W-:-:S03]  /*1aca0*/  FMNMX R13, R26, R17, !PT ;  /* 0x000000111a0d7209 */ /* 0x002fc60007800000 */
[----:B------:R-:W4:Y:S01]  /*1acb0*/  LDL.LU R26, [R1+0xd38] ;  /* 0x000d3800011a7983 */ /* 0x000f220000300800 */
[----:B------:R-:W-:-:S03]  /*1acc0*/  FMNMX R14, R14, R18, !PT ;  /* 0x000000120e0e7209 */ /* 0x000fc60007800000 */
[----:B------:R-:W-:Y:S04]  /*1acd0*/  STL [R1+0xd30], R17 ;  /* 0x000d301101007387 */ /* 0x000fe80000100800 */
[----:B------:R-:W-:Y:S01]  /*1ace0*/  STL [R1+0xd34], R19 ;  /* 0x000d341301007387 */ /* 0x000fe20000100800 */
[----:B------:R-:W-:Y:S02]  /*1acf0*/  FMNMX R8, R8, R6, !PT ;  /* 0x0000000608087209 */ /* 0x000fe40007800000 */
[----:B------:R-:W-:Y:S02]  /*1ad00*/  FMNMX R6, R29, R21, !PT ;  /* 0x000000151d067209 */ /* 0x000fe40007800000 */
[----:B------:R-:W1:Y:S01]  /*1ad10*/  SHFL.BFLY PT, R29, R16, 0x2, 0x1f ;  /* 0x0c401f00101d7f89 */ /* 0x000e6200000e0000 */
[----:B0-----:R-:W-:-:S02]  /*1ad20*/  FMNMX R11, R5, R19, !PT ;  /* 0x00000013050b7209 */ /* 0x001fc40007800000 */
[----:B------:R-:W-:Y:S01]  /*1ad30*/  FMNMX R5, R28, R23, !PT ;  /* 0x000000171c057209 */ /* 0x000fe20007800000 */
[----:B------:R-:W0:Y:S04]  /*1ad40*/  SHFL.BFLY PT, R19, R6, 0x2, 0x1f ;  /* 0x0c401f0006137f89 */ /* 0x000e2800000e0000 */
[----:B------:R-:W0:Y:S04]  /*1ad50*/  SHFL.BFLY PT, R17, R5, 0x2, 0x1f ;  /* 0x0c401f0005117f89 */ /* 0x000e2800000e0000 */
[----:B------:R-:W2:Y:S01]  /*1ad60*/  SHFL.BFLY PT, R28, R15, 0x2, 0x1f ;  /* 0x0c401f000f1c7f89 */ /* 0x000ea200000e0000 */
[----:B-1----:R-:W-:-:S03]  /*1ad70*/  FMNMX R16, R16, R29, !PT ;  /* 0x0000001d10107209 */ /* 0x002fc60007800000 */
[----:B0-----:R-:W-:Y:S04]  /*1ad80*/  STL [R1], R19 ;  /* 0x0000001301007387 */ /* 0x001fe80000100800 */
[----:B------:R-:W-:Y:S01]  /*1ad90*/  STL [R1+0x4], R17 ;  /* 0x0000041101007387 */ /* 0x000fe20000100800 */
[----:B--2---:R-:W-:Y:S02]  /*1ada0*/  FMNMX R10, R10, R7, !PT ;  /* 0x000000070a0a7209 */ /* 0x004fe40007800000 */
[----:B------:R-:W-:Y:S02]  /*1adb0*/  FMNMX R7, R27, R25, !PT ;  /* 0x000000191b077209 */ /* 0x000fe40007800000 */
[----:B------:R-:W0:Y:S01]  /*1adc0*/  SHFL.BFLY PT, R27, R14, 0x2, 0x1f ;  /* 0x0c401f000e1b7f89 */ /* 0x000e2200000e0000 */
[----:B------:R-:W-:-:S02]  /*1add0*/  FMNMX R15, R15, R28, !PT ;  /* 0x0000001c0f0f7209 */ /* 0x000fc40007800000 */
[----:B0-----:R-:W-:Y:S02]  /*1ade0*/  FMNMX R14, R14, R27, !PT ;  /* 0x0000001b0e0e7209 */ /* 0x001fe40007800000 */
[----:B---3--:R-:W-:Y:S02]  /*1adf0*/  FMNMX R12, R12, R9, !PT ;  /* 0x000000090c0c7209 */ /* 0x008fe40007800000 */
[----:B------:R-:W-:Y:S02]  /*1ae00*/  FMNMX R9, R4, R3, !PT ;  /* 0x0000000304097209 */ /* 0x000fe40007800000 */
[----:B----4-:R-:W-:-:S05]  /*1ae10*/  FMNMX R4, R24, R22, !PT ;  /* 0x0000001618047209 */ /* 0x010fca0007800000 */
[----:B------:R-:W0:Y:S04]  /*1ae20*/  SHFL.BFLY PT, R18, R4, 0x2, 0x1f ;  /* 0x0c401f0004127f89 */ /* 0x000e2800000e0000 */
[----:B0-----:R-:W-:Y:S04]  /*1ae30*/  STL [R1+0x8], R18 ;  /* 0x0000081201007387 */ /* 0x001fe80000100800 */
[----:B------:R-:W2:Y:S04]  /*1ae40*/  LDL.LU R29, [R1+0x8] ;  /* 0x00000800011d7983 */ /* 0x000ea80000300800 */
[----:B------:R-:W3:Y:S04]  /*1ae50*/  LDL.LU R28, [R1+0x4] ;  /* 0x00000400011c7983 */ /* 0x000ee80000300800 */
[----:B------:R-:W4:Y:S04]  /*1ae60*/  LDL.LU R27, [R1] ;  /* 0x00000000011b7983 */ /* 0x000f280000300800 */
[----:B------:R-:W0:Y:S01]  /*1ae70*/  SHFL.BFLY PT, R22, R9, 0x2, 0x1f ;  /* 0x0c401f0009167f89 */ /* 0x000e2200000e0000 */
[----:B------:R-:W-:-:S03]  /*1ae80*/  FMNMX R3, R26, R20, !PT ;  /* 0x000000141a037209 */ /* 0x000fc60007800000 */
[----:B------:R-:W1:Y:S04]  /*1ae90*/  SHFL.BFLY PT, R26, R13, 0x2, 0x1f ;  /* 0x0c401f000d1a7f89 */ /* 0x000e6800000e0000 */
[----:B------:R-:W1:Y:S04]  /*1aea0*/  SHFL.BFLY PT, R19, R3, 0x2, 0x1f ;  /* 0x0c401f0003137f89 */ /* 0x000e6800000e0000 */
[----:B------:R-:W1:Y:S04]  /*1aeb0*/  SHFL.BFLY PT, R17, R2, 0x1, 0x1f ;  /* 0x0c201f0002117f89 */ /* 0x000e6800000e0000 */
[----:B------:R-:W1:Y:S04]  /*1aec0*/  SHFL.BFLY PT, R20, R7, 0x2, 0x1f ;  /* 0x0c401f0007147f89 */ /* 0x000e6800000e0000 */
[----:B------:R-:W1:Y:S04]  /*1aed0*/  SHFL.BFLY PT, R18, R0, 0x1, 0x1f ;  /* 0x0c201f0000127f89 */ /* 0x000e6800000e0000 */
[----:B------:R-:W1:Y:S01]  /*1aee0*/  SHFL.BFLY PT, R21, R8, 0x2, 0x1f ;  /* 0x0c401f0008157f89 */ /* 0x000e6200000e0000 */
[----:B0-----:R-:W-:-:S03]  /*1aef0*/  FMNMX R9, R9, R22, !PT ;  /* 0x0000001609097209 */ /* 0x001fc60007800000 */
[----:B------:R-:W0:Y:S01]  /*1af00*/  SHFL.BFLY PT, R22, R16, 0x1, 0x1f ;  /* 0x0c201f0010167f89 */ /* 0x000e2200000e0000 */
[----:B-1----:R-:W-:Y:S02]  /*1af10*/  FMNMX R13, R13, R26, !PT ;  /* 0x0000001a0d0d7209 */ /* 0x002fe40007800000 */
[----:B------:R-:W-:Y:S01]  /*1af20*/  FMNMX R3, R3, R19, !PT ;  /* 0x0000001303037209 */ /* 0x000fe20007800000 */
[----:B------:R-:W1:Y:S01]  /*1af30*/  SHFL.BFLY PT, R25, R12, 0x2, 0x1f ;  /* 0x0c401f000c197f89 */ /* 0x000e6200000e0000 */
[----:B------:R-:W-:-:S03]  /*1af40*/  FMNMX R2, R2, R17, !PT ;  /* 0x0000001102027209 */ /* 0x000fc60007800000 */
[----:B------:R-:W0:Y:S01]  /*1af50*/  SHFL.BFLY PT, R24, R11, 0x2, 0x1f ;  /* 0x0c401f000b187f89 */ /* 0x000e2200000e0000 */
[----:B------:R-:W-:-:S03]  /*1af60*/  FMNMX R7, R7, R20, !PT ;  /* 0x0000001407077209 */ /* 0x000fc60007800000 */
[----:B------:R-:W0:Y:S01]  /*1af70*/  SHFL.BFLY PT, R23, R10, 0x2, 0x1f ;  /* 0x0c401f000a177f89 */ /* 0x000e2200000e0000 */
[----:B------:R-:W-:-:S03]  /*1af80*/  FMNMX R0, R0, R18, !PT ;  /* 0x0000001200007209 */ /* 0x000fc60007800000 */
[----:B------:R0:W5:Y:S01]  /*1af90*/  LDL.LU R19, [R1+0xd34] ;  /* 0x000d340001137983 */ /* 0x0001620000300800 */
[----:B------:R-:W-:-:S03]  /*1afa0*/  FMNMX R8, R8, R21, !PT ;  /* 0x0000001508087209 */ /* 0x000fc60007800000 */
[----:B------:R0:W5:Y:S04]  /*1afb0*/  LDL.LU R17, [R1+0xd30] ;  /* 0x000d300001117983 */ /* 0x0001680000300800 */
[----:B------:R0:W5:Y:S04]  /*1afc0*/  LDL.LU R18, [R1+0xd2c] ;  /* 0x000d2c0001127983 */ /* 0x0001680000300800 */
[----:B------:R-:W1:Y:S04]  /*1afd0*/  SHFL.BFLY PT, R20, R15, 0x1, 0x1f ;  /* 0x0c201f000f147f89 */ /* 0x000e6800000e0000 */
[----:B------:R-:W1:Y:S04]  /*1afe0*/  SHFL.BFLY PT, R21, R14, 0x1, 0x1f ;  /* 0x0c201f000e157f89 */ /* 0x000e6800000e0000 */
[----:B0-----:R-:W-:Y:S04]  /*1aff0*/  STL [R1+0x8], R22 ;  /* 0x0000081601007387 */ /* 0x001fe80000100800 */
[----:B------:R-:W0:Y:S01]  /*1b000*/  SHFL.BFLY PT, R22, R13, 0x1, 0x1f ;  /* 0x0c201f000d167f89 */ /* 0x000e2200000e0000 */
[----:B-1----:R-:W-:-:S02]  /*1b010*/  FMNMX R12, R12, R25, !PT ;  /* 0x000000190c0c7209 */ /* 0x002fc40007800000 */
[----:B------:R-:W-:Y:S02]  /*1b020*/  FMNMX R11, R11, R24, !PT ;  /* 0x000000180b0b7209 */ /* 0x000fe40007800000 */
[----:B------:R-:W-:Y:S01]  /*1b030*/  FMNMX R10, R10, R23, !PT ;  /* 0x000000170a0a7209 */ /* 0x000fe20007800000 */
[----:B------:R1:W1:Y:S04]  /*1b040*/  SHFL.BFLY PT, R24, R8, 0x1, 0x1f ;  /* 0x0c201f0008187f89 */ /* 0x00026800000e0000 */
[----:B------:R0:W-:Y:S04]  /*1b050*/  STL [R1+0xc], R20 ;  /* 0x00000c1401007387 */ /* 0x0001e80000100800 */
[----:B------:R1:W-:Y:S04]  /*1b060*/  STL [R1+0x4], R21 ;  /* 0x0000041501007387 */ /* 0x0003e80000100800 */
[----:B------:R1:W1:Y:S04]  /*1b070*/  SHFL.BFLY PT, R20, R12, 0x1, 0x1f ;  /* 0x0c201f000c147f89 */ /* 0x00026800000e0000 */
[----:B0-----:R0:W-:Y:S04]  /*1b080*/  STL [R1], R22 ;  /* 0x0000001601007387 */ /* 0x0011e80000100800 */
[----:B------:R0:W0:Y:S04]  /*1b090*/  SHFL.BFLY PT, R21, R11, 0x1, 0x1f ;  /* 0x0c201f000b157f89 */ /* 0x00002800000e0000 */
[----:B------:R0:W0:Y:S04]  /*1b0a0*/  SHFL.BFLY PT, R22, R10, 0x1, 0x1f ;  /* 0x0c201f000a167f89 */ /* 0x00002800000e0000 */
[----:B------:R0:W0:Y:S04]  /*1b0b0*/  SHFL.BFLY PT, R23, R9, 0x1, 0x1f ;  /* 0x0c201f0009177f89 */ /* 0x00002800000e0000 */
[----:B------:R0:W0:Y:S01]  /*1b0c0*/  SHFL.BFLY PT, R25, R7, 0x1, 0x1f ;  /* 0x0c201f0007197f89 */ /* 0x00002200000e0000 */
[----:B--2---:R-:W-:-:S02]  /*1b0d0*/  FMNMX R4, R4, R29, !PT ;  /* 0x0000001d04047209 */ /* 0x004fc40007800000 */
[----:B---3--:R-:W-:Y:S02]  /*1b0e0*/  FMNMX R5, R5, R28, !PT ;  /* 0x0000001c05057209 */ /* 0x008fe40007800000 */
[----:B----4-:R-:W-:Y:S01]  /*1b0f0*/  FMNMX R6, R6, R27, !PT ;  /* 0x0000001b06067209 */ /* 0x010fe20007800000 */
[----:B------:R2:W3:Y:S04]  /*1b100*/  SHFL.BFLY PT, R28, R4, 0x1, 0x1f ;  /* 0x0c201f00041c7f89 */ /* 0x0004e800000e0000 */
[----:B------:R2:W4:Y:S04]  /*1b110*/  SHFL.BFLY PT, R26, R6, 0x1, 0x1f ;  /* 0x0c201f00061a7f89 */ /* 0x00052800000e0000 */
[----:B------:R2:W0:Y:S04]  /*1b120*/  SHFL.BFLY PT, R27, R5, 0x1, 0x1f ;  /* 0x0c201f00051b7f89 */ /* 0x00042800000e0000 */
[----:B------:R2:W0:Y:S01]  /*1b130*/  SHFL.BFLY PT, R29, R3, 0x1, 0x1f ;  /* 0x0c201f00031d7f89 */ /* 0x00042200000e0000 */
[----:B------:R-:W-:Y:S05]  /*1b140*/  @P6 BRA `(.L_x_2) ;  /* 0x000000f000006947 */ /* 0x000fea0003800000 */
[----:B-1----:R1:W-:Y:S04]  /*1b150*/  STL [R1+0xd30], R4 ;  /* 0x000d300401007387 */ /* 0x0023e80000100800 */
[----:B------:R2:W-:Y:S04]  /*1b160*/  STL [R1+0xd2c], R3 ;  /* 0x000d2c0301007387 */ /* 0x0005e80000100800 */
[----:B-12---:R-:W1:Y:S04]  /*1b170*/  S2R R4, SR_TID.X ;  /* 0x0000000000047919 */ /* 0x006e680000002100 */
[----:B------:R-:W2:Y:S01]  /*1b180*/  S2R R3, SR_TID.X ;  /* 0x0000000000037919 */ /* 0x000ea20000002100 */
[----:B-1----:R-:W-:-:S02]  /*1b190*/  LOP3.LUT R4, R4, 0x1c, RZ, 0xc0, !PT ;  /* 0x0000001c04047812 */ /* 0x002fc400078ec0ff */
[----:B--2---:R-:W-:Y:S02]  /*1b1a0*/  LOP3.LUT R3, R3, 0x7f, RZ, 0xc0, !PT ;  /* 0x0000007f03037812 */ /* 0x004fe400078ec0ff */
[----:B------:R-:W-:Y:S02]  /*1b1b0*/  SHF.L.U32 R4, R4, 0x2, RZ ;  /* 0x0000000204047819 */ /* 0x000fe400000006ff */
[----:B------:R-:W-:-:S04]  /*1b1c0*/  SHF.R.U32.HI R3, RZ, 0x3, R3 ;  /* 0x00000003ff037819 */ /* 0x000fc80000011603 */
[----:B------:R-:W-:-:S05]  /*1b1d0*/  LOP3.LUT R3, R3, 0xc, RZ, 0xc0, !PT ;  /* 0x0000000c03037812 */ /* 0x000fca00078ec0ff */
[----:B------:R-:W-:Y:S02]  /*1b1e0*/  IMAD.IADD R3, R4, 0x1, R3 ;  /* 0x0000000104037824 */ /* 0x000fe400078e0203 */
[----:B------:R1:W5:Y:S04]  /*1b1f0*/  LDL.LU R4, [R1+0xd30] ;  /* 0x000d300001047983 */ /* 0x0003680000300800 */
[----:B------:R2:W-:Y:S04]  /*1b200*/  STS [R3+0x10000], R2 ;  /* 0x0100000203007388 */ /* 0x0005e80000000800 */
[----:B--2---:R1:W5:Y:S04]  /*1b210*/  LDL.LU R3, [R1+0xd2c] ;  /* 0x000d2c0001037983 */ /* 0x0043680000300800 */
[----:B------:R-:W2:Y:S04]  /*1b220*/  LDL R2, [R1+0x878] ;  /* 0x0008780001027983 */ /* 0x000ea80000100800 */
[----:B--2---:R1:W-:Y:S02]  /*1b230*/  STS [R2+0x10000], R0 ;  /* 0x0100000002007388 */ /* 0x0043e40000000800 */
.L_x_2:
[----:B-1----:R-:W-:Y:S05]  /*1b240*/  BSYNC B0 ;  /* 0x0000000000007941 */ /* 0x002fea0003800000 */
.L_x_1:
[----:B--2---:R-:W2:Y:S04]  /*1b250*/  LDL.LU R0, [R1+0x8] ;  /* 0x0000080001007983 */ /* 0x004ea80000300800 */
[----:B----4-:R-:W4:Y:S01]  /*1b260*/  LDL.LU R2, [R1+0xc] ;  /* 0x00000c0001027983 */ /* 0x010f220000300800 */
[----:B--2---:R-:W-:-:S03]  /*1b270*/  FMNMX R0, R16, R0, !PT ;  /* 0x0000000010007209 */ /* 0x004fc60007800000 */
[----:B------:R-:W2:Y:S01]  /*1b280*/  LDL.LU R16, [R1] ;  /* 0x0000000001107983 */ /* 0x000ea20000300800 */
[----:B----4-:R-:W-:-:S03]  /*1b290*/  FMNMX R2, R15, R2, !PT ;  /* 0x000000020f027209 */ /* 0x010fc60007800000 */
[----:B------:R-:W4:Y:S01]  /*1b2a0*/  LDL.LU R15, [R1+0x4] ;  /* 0x00000400010f7983 */ /* 0x000f220000300800 */
[----:B------:R-:W-:Y:S01]  /*1b2b0*/  BSSY B0, `(.L_x_3) ;  /* 0x0000095000007945 */ /* 0x000fe20003800000 */
[----:B------:R-:W-:Y:S01]  /*1b2c0*/  BSSY B1, `(.L_x_4) ;  /* 0x000008a000017945 */ /* 0x000fe20003800000 */
[----:B------:R-:W-:Y:S02]  /*1b2d0*/  FMNMX R12, R12, R20, !PT ;  /* 0x000000140c0c7209 */ /* 0x000fe40007800000 */
[----:B0-----:R-:W-:Y:S02]  /*1b2e0*/  FMNMX R11, R11, R21, !PT ;  /* 0x000000150b0b7209 */ /* 0x001fe40007800000 */
[----:B------:R-:W-:Y:S02]  /*1b2f0*/  FMNMX R10, R10, R22, !PT ;  /* 0x000000160a0a7209 */ /* 0x000fe40007800000 */
[----:B------:R-:W-:Y:S02]  /*1b300*/  FMNMX R9, R9, R23, !PT ;  /* 0x0000001709097209 */ /* 0x000fe40007800000 */
[----:B------:R-:W-:-:S02]  /*1b310*/  FMNMX R8, R8, R24, !PT ;  /* 0x0000001808087209 */ /* 0x000fc40007800000 */
[----:B------:R-:W-:Y:S02]  /*1b320*/  FMNMX R7, R7, R25, !PT ;  /* 0x0000001907077209 */ /* 0x000fe40007800000 */
[----:B------:R-:W-:Y:S02]  /*1b330*/  FMNMX R6, R6, R26, !PT ;  /* 0x0000001a06067209 */ /* 0x000fe40007800000 */
[----:B------:R-:W-:Y:S02]  /*1b340*/  FMNMX R5, R5, R27, !PT ;  /* 0x0000001b05057209 */ /* 0x000fe40007800000 */
[----:B---3-5:R-:W-:Y:S02]  /*1b350*/  FMNMX R4, R4, R28, !PT ;  /* 0x0000001c04047209 */ /* 0x028fe40007800000 */
[----:B------:R-:W-:Y:S02]  /*1b360*/  FMNMX R3, R3, R29, !PT ;  /* 0x0000001d03037209 */ /* 0x000fe40007800000 */
[----:B--2---:R-:W-:-:S02]  /*1b370*/  FMNMX R13, R13, R16, !PT ;  /* 0x000000100d0d7209 */ /* 0x004fc40007800000 */
[----:B----4-:R-:W-:Y:S01]  /*1b380*/  FMNMX R14, R14, R15, !PT ;  /* 0x0000000f0e0e7209 */ /* 0x010fe20007800000 */
[----:B------:R-:W-:Y:S05]  /*1b390*/  @P6 BRA `(.L_x_5) ;  /* 0x000000d000006947 */ /* 0x000fea0003800000 */
[----:B------:R-:W2:Y:S04]  /*1b3a0*/  LDL R16, [R1+0x874] ;  /* 0x0008740001107983 */ /* 0x000ea80000100800 */
[----:B--2---:R0:W-:Y:S01]  /*1b3b0*/  STS [R16+0x10000], R0 ;  /* 0x0100000010007388 */ /* 0x0041e20000000800 */
[----:B------:R-:W-:Y:S05]  /*1b3c0*/  @P6 BRA `(.L_x_6) ;  /* 0x0000014000006947 */ /* 0x000fea0003800000 */
[----:B0-----:R-:W0:Y:S04]  /*1b3d0*/  S2R R16, SR_TID.X ;  /* 0x0000000000107919 */ /* 0x001e280000002100 */
[----:B------:R-:W1:Y:S01]  /*1b3e0*/  S2R R15, SR_TID.X ;  /* 0x00000000000f7919 */ /* 0x000e620000002100 */
[----:B0-----:R-:W-:-:S02]  /*1b3f0*/  LOP3.LUT R16, R16, 0x1c, RZ, 0xc0, !PT ;  /* 0x0000001c10107812 */ /* 0x001fc400078ec0ff */
[----:B-1----:R-:W-:Y:S02]  /*1b400*/  LOP3.LUT R15, R15, 0x7f, RZ, 0xc0, !PT ;  /* 0x0000007f0f0f7812 */ /* 0x002fe400078ec0ff */
[----:B------:R-:W-:Y:S02]  /*1b410*/  LEA.HI R16, R16, 0x18, RZ, 0x1e ;  /* 0x0000001810107811 */ /* 0x000fe400078ff0ff */
[----:B------:R-:W-:Y:S02]  /*1b420*/  SHF.R.U32.HI R15, RZ, 0x3, R15 ;  /* 0x00000003ff0f7819 */ /* 0x000fe4000001160f */
[----:B------:R-:W-:Y:S02]  /*1b430*/  SHF.L.U32 R16, R16, 0x4, RZ ;  /* 0x0000000410107819 */ /* 0x000fe400000006ff */
[----:B------:R-:W-:-:S04]  /*1b440*/  LOP3.LUT R15, R15, 0xc, RZ, 0xc0, !PT ;  /* 0x0000000c0f0f7812 */ /* 0x000fc800078ec0ff */
[----:B------:R-:W-:-:S05]  /*1b450*/  IADD3 R15, R15, R16, RZ ;  /* 0x000000100f0f7210 */ /* 0x000fca0007ffe0ff */
[----:B------:R0:W-:Y:S02]  /*1b460*/  STS [R15+0x10000], R2 ;  /* 0x010000020f007388 */ /* 0x0001e40000000800 */
.L_x_5:
[----:B------:R-:W-:Y:S05]  /*1b470*/  @P6 BRA `(.L_x_7) ;  /* 0x0000013000006947 */ /* 0x000fea0003800000 */
[----:B------:R-:W1:Y:S02]  /*1b480*/  S2R R0, SR_TID.X ;  /* 0x0000000000007919 */ /* 0x000e640000002100 */
[C---:B01----:R-:W-:Y:S02]  /*1b490*/  LOP3.LUT R2, R0.reuse, 0x1c, RZ, 0xc0, !PT ;  /* 0x0000001c00027812 */ /* 0x043fe400078ec0ff */
[----:B------:R-:W-:Y:S02]  /*1b4a0*/  LOP3.LUT R0, R0, 0x7f, RZ, 0xc0, !PT ;  /* 0x0000007f00007812 */ /* 0x000fe400078ec0ff */
[----:B------:R-:W-:Y:S02]  /*1b4b0*/  LEA.HI R2, R2, 0x20, RZ, 0x1e ;  /* 0x0000002002027811 */ /* 0x000fe400078ff0ff */
[----:B------:R-:W-:-:S03]  /*1b4c0*/  SHF.R.U32.HI R0, RZ, 0x3, R0 ;  /* 0x00000003ff007819 */ /* 0x000fc60000011600 */
[----:B------:R-:W-:Y:S01]  /*1b4d0*/  IMAD.SHL.U32 R2, R2, 0x10, RZ ;  /* 0x0000001002027824 */ /* 0x000fe200078e00ff */
[----:B------:R-:W-:-:S04]  /*1b4e0*/  LOP3.LUT R0, R0, 0xc, RZ, 0xc0, !PT ;  /* 0x0000000c00007812 */ /* 0x000fc800078ec0ff */
[----:B------:R-:W-:-:S05]  /*1b4f0*/  IADD3 R0, R0, R2, RZ ;  /* 0x0000000200007210 */ /* 0x000fca0007ffe0ff */
[----:B------:R0:W-:Y:S02]  /*1b500*/  STS [R0+0x10000], R14 ;  /* 0x0100000e00007388 */ /* 0x0001e40000000800 */
.L_x_6:
[----:B------:R-:W-:Y:S05]  /*1b510*/  @P6 BRA `(.L_x_8) ;  /* 0x0000013000006947 */ /* 0x000fea0003800000 */
[----:B0-----:R-:W0:Y:S02]  /*1b520*/  S2R R0, SR_TID.X ;  /* 0x0000000000007919 */ /* 0x001e240000002100 */
[C---:B0-----:R-:W-:Y:S02]  /*1b530*/  LOP3.LUT R2, R0.reuse, 0x1c, RZ, 0xc0, !PT ;  /* 0x0000001c00027812 */ /* 0x041fe400078ec0ff */
[----:B------:R-:W-:Y:S02]  /*1b540*/  LOP3.LUT R0, R0, 0x7f, RZ, 0xc0, !PT ;  /* 0x0000007f00007812 */ /* 0x000fe400078ec0ff */
[----:B------:R-:W-:Y:S02]  /*1b550*/  LEA.HI R2, R2, 0x28, RZ, 0x1e ;  /* 0x0000002802027811 */ /* 0x000fe400078ff0ff */
[----:B------:R-:W-:Y:S02]  /*1b560*/  SHF.R.U32.HI R0, RZ, 0x3, R0 ;  /* 0x00000003ff007819 */ /* 0x000fe40000011600 */
[----:B------:R-:W-:-:S02]  /*1b570*/  SHF.L.U32 R2, R2, 0x4, RZ ;  /* 0x0000000402027819 */ /* 0x000fc400000006ff */
[----:B------:R-:W-:-:S05]  /*1b580*/  LOP3.LUT R0, R0, 0xc, RZ, 0xc0, !PT ;  /* 0x0000000c00007812 */ /* 0x000fca00078ec0ff */
[----:B------:R-:W-:-:S05]  /*1b590*/  IMAD.IADD R0, R0, 0x1, R2 ;  /* 0x0000000100007824 */ /* 0x000fca00078e0202 */
[----:B------:R0:W-:Y:S02]  /*1b5a0*/  STS [R0+0x10000], R13 ;  /* 0x0100000d00007388 */ /* 0x0001e40000000800 */
.L_x_7:
[----:B------:R-:W-:Y:S05]  /*1b5b0*/  @P6 BRA `(.L_x_9) ;  /* 0x0000013000006947 */ /* 0x000fea0003800000 */
[----:B0-----:R-:W0:Y:S02]  /*1b5c0*/  S2R R0, SR_TID.X ;  /* 0x0000000000007919 */ /* 0x001e240000002100 */
[C---:B0-----:R-:W-:Y:S02]  /*1b5d0*/  LOP3.LUT R2, R0.reuse, 0x1c, RZ, 0xc0, !PT ;  /* 0x0000001c00027812 */ /* 0x041fe400078ec0ff */
[----:B------:R-:W-:Y:S02]  /*1b5e0*/  LOP3.LUT R0, R0, 0x7f, RZ, 0xc0, !PT ;  /* 0x0000007f00007812 */ /* 0x000fe400078ec0ff */
[----:B------:R-:W-:Y:S02]  /*1b5f0*/  LEA.HI R2, R2, 0x30, RZ, 0x1e ;  /* 0x0000003002027811 */ /* 0x000fe400078ff0ff */
[----:B------:R-:W-:Y:S02]  /*1b600*/  SHF.R.U32.HI R0, RZ, 0x3, R0 ;  /* 0x00000003ff007819 */ /* 0x000fe40000011600 */
[----:B------:R-:W-:-:S02]  /*1b610*/  SHF.L.U32 R2, R2, 0x4, RZ ;  /* 0x0000000402027819 */ /* 0x000fc400000006ff */
[----:B------:R-:W-:-:S04]  /*1b620*/  LOP3.LUT R0, R0, 0xc, RZ, 0xc0, !PT ;  /* 0x0000000c00007812 */ /* 0x000fc800078ec0ff */
[----:B------:R-:W-:-:S05]  /*1b630*/  IADD3 R0, R0, R2, RZ ;  /* 0x0000000200007210 */ /* 0x000fca0007ffe0ff */
[----:B------:R0:W-:Y:S02]  /*1b640*/  STS [R0+0x10000], R12 ;  /* 0x0100000c00007388 */ /* 0x0001e40000000800 */
.L_x_8:
[----:B------:R-:W-:Y:S05]  /*1b650*/  @P6 BRA `(.L_x_10) ;  /* 0x0000013000006947 */ /* 0x000fea0003800000 */
[----:B0-----:R-:W0:Y:S02]  /*1b660*/  S2R R0, SR_TID.X ;  /* 0x0000000000007919 */ /* 0x001e240000002100 */
[C---:B0-----:R-:W-:Y:S02]  /*1b670*/  LOP3.LUT R2, R0.reuse, 0x1c, RZ, 0xc0, !PT ;  /* 0x0000001c00027812 */ /* 0x041fe400078ec0ff */
[----:B------:R-:W-:Y:S02]  /*1b680*/  LOP3.LUT R0, R0, 0x7f, RZ, 0xc0, !PT ;  /* 0x0000007f00007812 */ /* 0x000fe400078ec0ff */
[----:B------:R-:W-:Y:S02]  /*1b690*/  LEA.HI R2, R2, 0x38, RZ, 0x1e ;  /* 0x0000003802027811 */ /* 0x000fe400078ff0ff */
[----:B------:R-:W-:-:S03]  /*1b6a0*/  SHF.R.U32.HI R0, RZ, 0x3, R0 ;  /* 0x00000003ff007819 */ /* 0x000fc60000011600 */
[----:B------:R-:W-:Y:S01]  /*1b6b0*/  IMAD.SHL.U32 R2, R2, 0x10, RZ ;  /* 0x0000001002027824 */ /* 0x000fe200078e00ff */
[----:B------:R-:W-:-:S04]  /*1b6c0*/  LOP3.LUT R0, R0, 0xc, RZ, 0xc0, !PT ;  /* 0x0000000c00007812 */ /* 0x000fc800078ec0ff */
[----:B------:R-:W-:-:S05]  /*1b6d0*/  IADD3 R0, R0, R2, RZ ;  /* 0x0000000200007210 */ /* 0x000fca0007ffe0ff */
[----:B------:R0:W-:Y:S02]  /*1b6e0*/  STS [R0+0x10000], R11 ;  /* 0x0100000b00007388 */ /* 0x0001e40000000800 */
.L_x_9:
        /* <DEDUP_REMOVED lines=10> */
.L_x_10:
        /* <DEDUP_REMOVED lines=10> */
.L_x_11:
        /* <DEDUP_REMOVED lines=10> */
.L_x_12:
        /* <DEDUP_REMOVED lines=10> */
.L_x_13:
        /* <DEDUP_REMOVED lines=10> */
.L_x_14:
        /* <DEDUP_REMOVED lines=10> */
.L_x_15:
[----:B------:R-:W-:Y:S01]  /*1bab0*/  @P6 BREAK B1 ;  /* 0x0000000000016942 */ /* 0x000fe20003800000 */
        /* <DEDUP_REMOVED lines=10> */
.L_x_16:
[----:B------:R-:W-:Y:S05]  /*1bb60*/  BSYNC B1 ;  /* 0x0000000000017941 */ /* 0x000fea0003800000 */
.L_x_4:
        /* <DEDUP_REMOVED lines=8> */
[----:B------:R0:W-:Y:S02]  /*1bbf0*/  @!P6 STS [R0+0x10000], R3 ;  /* 0x010000030000e388 */ /* 0x0001e40000000800 */
.L_x_17:
[----:B------:R-:W-:Y:S05]  /*1bc00*/  BSYNC B0 ;  /* 0x0000000000007941 */ /* 0x000fea0003800000 */
.L_x_3:
[----:B------:R-:W-:Y:S01]  /*1bc10*/  WARPSYNC 0xffffffff ;  /* 0xffffffff00007948 */ /* 0x000fe20003800000 */
[----:B0-----:R-:W0:Y:S04]  /*1bc20*/  S2R R11, SR_TID.X ;  /* 0x00000000000b7919 */ /* 0x001e280000002100 */
[----:B------:R-:W-:Y:S06]  /*1bc30*/  BAR.SYNC.DEFER_BLOCKING 0x0 ;  /* 0x0000000000007b1d */ /* 0x000fec0000010000 */
[----:B------:R-:W2:Y:S04]  /*1bc40*/  LDL.LU R12, [R1+0x28] ;  /* 0x00002800010c7983 */ /* 0x000ea80000300800 */
[----:B------:R-:W3:Y:S04]  /*1bc50*/  LDL.LU R13, [R1+0x20] ;  /* 0x00002000010d7983 */ /* 0x000ee80000300800 */
[----:B------:R-:W4:Y:S04]  /*1bc60*/  LDL.LU R9, [R1+0xc0] ;  /* 0x0000c00001097983 */ /* 0x000f280000300800 */
[----:B------:R-:W2:Y:S01]  /*1bc70*/  LDL.LU R14, [R1+0x1c] ;  /* 0x00001c00010e7983 */ /* 0x000ea20000300800 */
[----:B0-----:R-:W-:-:S03]  /*1bc80*/  LOP3.LUT R15, R11, 0x7f, RZ, 0xc0, !PT ;  /* 0x0000007f0b0f7812 */ /* 0x001fc600078ec0ff */
[----:B------:R-:W3:Y:S04]  /*1bc90*/  LDL.LU R10, [R1+0x34] ;  /* 0x00003400010a7983 */ /* 0x000ee80000300800 */
[----:B------:R-:W0:Y:S04]  /*1bca0*/  LDS R3, [R15.X4+0x10600] ;  /* 0x010600000f037984 */ /* 0x000e280000004800 */
[----:B------:R-:W1:Y:S04]  /*1bcb0*/  LDS R7, [R15.X4+0x10000] ;  /* 0x010000000f077984 */ /* 0x000e680000004800 */
[----:B------:R-:W-:Y:S04]  /*1bcc0*/  LDS R5, [R15.X4+0x10200] ;  /* 0x010200000f057984 */ /* 0x000fe80000004800 */
[----:B------:R-:W-:Y:S04]  /*1bcd0*/  LDS R4, [R15.X4+0x10400] ;  /* 0x010400000f047984 */ /* 0x000fe80000004800 */
[----:B0-----:R-:W0:Y:S04]  /*1bce0*/  SHFL.BFLY PT, R2, R3, 0x2, 0x1f ;  /* 0x0c401f0003027f89 */ /* 0x001e2800000e0000 */
[----:B-1----:R-:W1:Y:S01]  /*1bcf0*/  SHFL.BFLY PT, R8, R7, 0x2, 0x1f ;  /* 0x0c401f0007087f89 */ /* 0x002e6200000e0000 */
[----:B0-----:R-:W-:-:S02]  /*1bd00*/  FMNMX R2, R3, R2, !PT ;  /* 0x0000000203027209 */ /* 0x001fc40007800000 */
[----:B-1----:R-:W-:-:S03]  /*1bd10*/  FMNMX R7, R7, R8, !PT ;  /* 0x0000000807077209 */ /* 0x002fc60007800000 */
[----:B------:R-:W0:Y:S02]  /*1bd20*/  SHFL.BFLY PT, R8, R2, 0x1, 0x1f ;  /* 0x0c201f0002087f89 */ /* 0x000e2400000e0000 */
[----:B0-----:R-:W-:Y:S02]  /*1bd30*/  FMNMX R2, R2, R8, !PT ;  /* 0x0000000802027209 */ /* 0x001fe40007800000 */
[----:B------:R-:W3:Y:S04]  /*1bd40*/  LDL.LU R8, [R1+0xc4] ;  /* 0x0000c40001087983 */ /* 0x000ee80000300800 */
[----:B------:R-:W0:Y:S04]  /*1bd50*/  SHFL.BFLY PT, R6, R5, 0x2, 0x1f ;  /* 0x0c401f0005067f89 */ /* 0x000e2800000e0000 */
[----:B------:R-:W1:Y:S04]  /*1bd60*/  SHFL.BFLY PT, R0, R4, 0x2, 0x1f ;  /* 0x0c401f0004007f89 */ /* 0x000e6800000e0000 */
[----:B------:R-:W1:Y:S01]  /*1bd70*/  SHFL.BFLY PT, R3, R7, 0x1, 0x1f ;  /* 0x0c201f0007037f89 */ /* 0x000e6200000e0000 */
[----:B0-----:R-:W-:-:S02]  /*1bd80*/  FMNMX R6, R5, R6, !PT ;  /* 0x0000000605067209 */ /* 0x001fc40007800000 */
[----:B-1----:R-:W-:-:S03]  /*1bd90*/  FMNMX R0, R4, R0, !PT ;  /* 0x0000000004007209 */ /* 0x002fc60007800000 */
[----:B------:R-:W0:Y:S04]  /*1bda0*/  SHFL.BFLY PT, R4, R6, 0x1, 0x1f ;  /* 0x0c201f0006047f89 */ /* 0x000e2800000e0000 */
[----:B------:R-:W1:Y:S01]  /*1bdb0*/  SHFL.BFLY PT, R5, R0, 0x1, 0x1f ;  /* 0x0c201f0000057f89 */ /* 0x000e6200000e0000 */
[----:B------:R-:W-:-:S03]  /*1bdc0*/  FMNMX R3, R7, R3, !PT ;  /* 0x0000000307037209 */ /* 0x000fc60007800000 */
[----:B------:R-:W1:Y:S04]  /*1bdd0*/  S2R R29, SR_TID.X ;  /* 0x00000000001d7919 */ /* 0x000e680000002100 */
[----:B------:R-:W-:Y:S01]  /*1bde0*/  @!P6 STS [R15.X4+0x10000], R3 ;  /* 0x010000030f00e388 */ /* 0x000fe20000004800 */
[----:B0-----:R-:W-:Y:S02]  /*1bdf0*/  FMNMX R4, R6, R4, !PT ;  /* 0x0000000406047209 */ /* 0x001fe40007800000 */
[----:B-1----:R-:W-:-:S03]  /*1be00*/  FMNMX R0, R0, R5, !PT ;  /* 0x0000000500007209 */ /* 0x002fc60007800000 */
[----:B------:R-:W-:Y:S04]  /*1be10*/  @!P6 STS [R15.X4+0x10200], R4 ;  /* 0x010200040f00e388 */ /* 0x000fe80000004800 */
[----:B------:R-:W-:Y:S04]  /*1be20*/  @!P6 STS [R15.X4+0x10400], R0 ;  /* 0x010400000f00e388 */ /* 0x000fe80000004800 */
[----:B------:R0:W-:Y:S01]  /*1be30*/  @!P6 STS [R15.X4+0x10600], R2 ;  /* 0x010600020f00e388 */ /* 0x0001e20000004800 */
[----:B------:R-:W-:-:S03]  /*1be40*/  LOP3.LUT R21, R29, 0x1c, RZ, 0xc0, !PT ;  /* 0x0000001c1d157812 */ /* 0x000fc600078ec0ff */
[----:B------:R-:W-:Y:S01]  /*1be50*/  BAR.SYNC.DEFER_BLOCKING 0x0 ;  /* 0x0000000000007b1d */ /* 0x000fe20000010000 */
[----:B------:R-:W-:-:S05]  /*1be60*/  LOP3.LUT R11, R11, 0x1c, RZ, 0xc0, !PT ;  /* 0x0000001c0b0b7812 */ /* 0x000fca00078ec0ff */
[----:B------:R-:W4:Y:S01]  /*1be70*/  LDS R3, [R21.X4+0x10000] ;  /* 0x0100000015037984 */ /* 0x000f220000004800 */
[C---:B------:R-:W-:Y:S02]  /*1be80*/  LEA.HI R16, R11.reuse, 0x8, RZ, 0x1e ;  /* 0x000000080b107811 */ /* 0x040fe400078ff0ff */
[----:B0-----:R-:W-:Y:S02]  /*1be90*/  LEA.HI R15, R11, 0x10, RZ, 0x1e ;  /* 0x000000100b0f7811 */ /* 0x001fe400078ff0ff */
[----:B------:R-:W0:Y:S04]  /*1bea0*/  S2R R11, SR_TID.X ;  /* 0x00000000000b7919 */ /* 0x000e280000002100 */
[----:B------:R-:W1:Y:S04]  /*1beb0*/  LDS R2, [R16.X16+0x10000] ;  /* 0x0100000010027984 */ /* 0x000e68000000c800 */
[----:B------:R-:W1:Y:S01]  /*1bec0*/  LDS R0, [R15.X16+0x10000] ;  /* 0x010000000f007984 */ /* 0x000e62000000c800 */
[----:B0-----:R-:W-:-:S04]  /*1bed0*/  LOP3.LUT R11, R11, 0x1c, RZ, 0xc0, !PT ;  /* 0x0000001c0b0b7812 */ /* 0x001fc800078ec0ff */
[----:B------:R-:W-:Y:S02]  /*1bee0*/  LEA.HI R11, R11, 0x18, RZ, 0x1e ;  /* 0x000000180b0b7811 */ /* 0x000fe400078ff0ff */
[----:B----4-:R-:W-:-:S05]  /*1bef0*/  FMNMX R6, R3, R9, !PT ;  /* 0x0000000903067209 */ /* 0x010fca0007800000 */
[--C-:B--2---:R-:W-:Y:S02]  /*1bf00*/  FADD R3, R12, -R6.reuse ;  /* 0x800000060c037221 */ /* 0x104fe40000000000 */
[----:B---3--:R-:W-:Y:S02]  /*1bf10*/  FADD R4, R13, -R6 ;  /* 0x800000060d047221 */ /* 0x008fe40000000000 */
[----:B------:R-:W-:Y:S01]  /*1bf20*/  FMUL R3, R3, 1.4426950216293334961 ;  /* 0x3fb8aa3b03037820 */ /* 0x000fe20000400000 */
[----:B------:R-:W-:Y:S01]  /*1bf30*/  STL [R1+0x7f0], R6 ;  /* 0x0007f00601007387 */ /* 0x000fe20000100800 */
[----:B------:R-:W-:Y:S02]  /*1bf40*/  FMUL R5, R4, 1.4426950216293334961 ;  /* 0x3fb8aa3b04057820 */ /* 0x000fe40000400000 */
[----:B------:R0:W2:Y:S01]  /*1bf50*/  MUFU.EX2 R24, R3 ;  /* 0x0000000300187308 */ /* 0x0000a20000000800 */
[----:B------:R-:W3:Y:S01]  /*1bf60*/  LDL.LU R12, [R1+0x2c] ;  /* 0x00002c00010c7983 */ /* 0x000ee20000300800 */
[----:B------:R-:W-:-:S03]  /*1bf70*/  FADD R4, -R6, R9 ;  /* 0x0000000906047221 */ /* 0x000fc60000000100 */
[----:B0-----:R0:W4:Y:S01]  /*1bf80*/  LDS R3, [R11.X16+0x10000] ;  /* 0x010000000b037984 */ /* 0x001122000000c800 */
[----:B------:R-:W-:-:S03]  /*1bf90*/  FMUL R20, R4, 1.4426950216293334961 ;  /* 0x3fb8aa3b04147820 */ /* 0x000fc60000400000 */
[----:B0-----:R-:W3:Y:S04]  /*1bfa0*/  LDL.LU R11, [R1+0x14] ;  /* 0x00001400010b7983 */ /* 0x001ee80000300800 */
[----:B------:R-:W3:Y:S01]  /*1bfb0*/  LDL.LU R9, [R1+0xc8] ;  /* 0x0000c80001097983 */ /* 0x000ee20000300800 */
[----:B------:R0:W0:Y:S08]  /*1bfc0*/  MUFU.EX2 R26, R5 ;  /* 0x00000005001a7308 */ /* 0x0000300000000800 */
[----:B------:R-:W0:Y:S01]  /*1bfd0*/  MUFU.EX2 R20, R20 ;  /* 0x0000001400147308 */ /* 0x000e220000000800 */
[----:B--2---:R-:W-:Y:S01]  /*1bfe0*/  STL [R1+0x78c], R24 ;  /* 0x00078c1801007387 */ /* 0x004fe20000100800 */
[----:B-1----:R-:W-:-:S05]  /*1bff0*/  FMNMX R7, R2, R8, !PT ;  /* 0x0000000802077209 */ /* 0x002fca0007800000 */
[----:B------:R-:W-:Y:S01]  /*1c000*/  FADD R4, R14, -R7 ;  /* 0x800000070e047221 */ /* 0x000fe20000000000 */
[----:B------:R-:W-:Y:S04]  /*1c010*/  STL [R1+0x7ec], R7 ;  /* 0x0007ec0701007387 */ /* 0x000fe80000100800 */
[----:B------:R-:W2:Y:S01]  /*1c020*/  LDL.LU R14, [R1+0x38] ;  /* 0x00003800010e7983 */ /* 0x000ea20000300800 */
[----:B0-----:R-:W-:-:S03]  /*1c030*/  FMUL R5, R4, 1.4426950216293334961 ;  /* 0x3fb8aa3b04057820 */ /* 0x001fc60000400000 */
[----:B------:R-:W-:Y:S01]  /*1c040*/  STL [R1+0x788], R26 ;  /* 0x0007881a01007387 */ /* 0x000fe20000100800 */
[----:B------:R-:W-:-:S03]  /*1c050*/  FADD R4, R10, -R7 ;  /* 0x800000070a047221 */ /* 0x000fc60000000000 */
[----:B------:R-:W-:Y:S04]  /*1c060*/  STL [R1+0xd2c], R20 ;  /* 0x000d2c1401007387 */ /* 0x000fe80000100800 */
[----:B------:R-:W2:Y:S04]  /*1c070*/  LDL.LU R23, [R1+0x10] ;  /* 0x0000100001177983 */ /* 0x000ea80000300800 */
[----:B------:R-:W4:Y:S04]  /*1c080*/  LDL.LU R10, [R1+0xcc] ;  /* 0x0000cc00010a7983 */ /* 0x000f280000300800 */
[----:B------:R-:W0:Y:S04]  /*1c090*/  S2R R13, SR_TID.X ;  /* 0x00000000000d7919 */ /* 0x000e280000002100 */
[----:B------:R-:W1:Y:S01]  /*1c0a0*/  S2R R22, SR_TID.X ;  /* 0x0000000000167919 */ /* 0x000e620000002100 */
[----:B------:R-:W-:Y:S01]  /*1c0b0*/  FMUL R4, R4, 1.4426950216293334961 ;  /* 0x3fb8aa3b04047820 */ /* 0x000fe20000400000 */
[----:B------:R-:W0:Y:S02]  /*1c0c0*/  MUFU.EX2 R15, R5 ;  /* 0x00000005000f7308 */ /* 0x000e240000000800 */
[----:B0-----:R-:W-:-:S04]  /*1c0d0*/  LOP3.LUT R13, R13, 0x1c, RZ, 0xc0, !PT ;  /* 0x0000001c0d0d7812 */ /* 0x001fc800078ec0ff */
[----:B------:R-:W-:-:S05]  /*1c0e0*/  LEA.HI R6, R13, 0x20, RZ, 0x1e ;  /* 0x000000200d067811 */ /* 0x000fca00078ff0ff */
[----:B------:R3:W0:Y:S01]  /*1c0f0*/  LDS R2, [R6.X16+0x10000] ;  /* 0x0100000006027984 */ /* 0x000622000000c800 */
[----:B------:R-:W0:Y:S01]  /*1c100*/  MUFU.EX2 R16, R4 ;  /* 0x0000000400107308 */ /* 0x000e220000000800 */
[----:B-1----:R-:W-:Y:S02]  /*1c110*/  LOP3.LUT R22, R22, 0x1c, RZ, 0xc0, !PT ;  /* 0x0000001c16167812 */ /* 0x002fe400078ec0ff */
[----:B------:R-:W-:Y:S01]  /*1c120*/  STL [R1+0x784], R15 ;  /* 0x0007840f01007387 */ /* 0x000fe20000100800 */
[----:B---3--:R-:W-:Y:S01]  /*1c130*/  FMNMX R6, R0, R9, !PT ;  /* 0x0000000900067209 */ /* 0x008fe20007800000 */
[----:B------:R-:W-:-:S04]  /*1c140*/  FADD R0, -R7, R8 ;  /* 0x0000000807007221 */ /* 0x000fc80000000100 */
[----:B------:R-:W-:-:S06]  /*1c150*/  FMUL R13, R0, 1.4426950216293334961 ;  /* 0x3fb8aa3b000d7820 */ /* 0x000fcc0000400000 */
[----:B------:R-:W1:Y:S01]  /*1c160*/  MUFU.EX2 R13, R13 ;  /* 0x0000000d000d7308 */ /* 0x000e620000000800 */
[--C-:B------:R-:W-:Y:S01]  /*1c170*/  FADD R0, R12, -R6.reuse ;  /* 0x800000060c007221 */ /* 0x100fe20000000000 */
[----:B------:R-:W-:Y:S01]  /*1c180*/  LEA.HI R7, R22, 0x28, RZ, 0x1e ;  /* 0x0000002816077811 */ /* 0x000fe200078ff0ff */
[----:B------:R-:W-:Y:S02]  /*1c190*/  STL [R1+0x7e8], R6 ;  /* 0x0007e80601007387 */ /* 0x000fe40000100800 */
[----:B------:R-:W-:Y:S02]  /*1c1a0*/  FMUL R5, R0, 1.4426950216293334961 ;  /* 0x3fb8aa3b00057820 */ /* 0x000fe40000400000 */
[----:B------:R-:W3:Y:S04]  /*1c1b0*/  LDL.LU R12, [R1+0x3c] ;  /* 0x00003c00010c7983 */ /* 0x000ee80000300800 */
[----:B0-----:R-:W-:Y:S01]  /*1c1c0*/  STL [R1+0x780], R16 ;  /* 0x0007801001007387 */ /* 0x001fe20000100800 */
[----:B------:R-:W-:-:S03]  /*1c1d0*/  FADD R4, R11, -R6 ;  /* 0x800000060b047221 */ /* 0x000fc60000000000 */
[----:B------:R0:W2:Y:S04]  /*1c1e0*/  LDS R0, [R7.X16+0x10000] ;  /* 0x0100000007007984 */ /* 0x0000a8000000c800 */
[----:B-1----:R1:W-:Y:S04]  /*1c1f0*/  STL [R1+0xd30], R13 ;  /* 0x000d300d01007387 */ /* 0x0023e80000100800 */
[----:B0-----:R-:W3:Y:S01]  /*1c200*/  LDL.LU R7, [R1+0xd0] ;  /* 0x0000d00001077983 */ /* 0x001ee20000300800 */
[----:B------:R-:W-:Y:S01]  /*1c210*/  FMUL R4, R4, 1.4426950216293334961 ;  /* 0x3fb8aa3b04047820 */ /* 0x000fe20000400000 */
[----:B------:R-:W0:Y:S08]  /*1c220*/  MUFU.EX2 R11, R5 ;  /* 0x00000005000b7308 */ /* 0x000e300000000800 */
[----:B-1----:R-:W1:Y:S01]  /*1c230*/  MUFU.EX2 R13, R4 ;  /* 0x00000004000d7308 */ /* 0x002e620000000800 */
[----:B0-----:R-:W-:Y:S01]  /*1c240*/  STL [R1+0x77c], R11 ;  /* 0x00077c0b01007387 */ /* 0x001fe20000100800 */
[----:B----4-:R-:W-:Y:S01]  /*1c250*/  FMNMX R8, R3, R10, !PT ;  /* 0x0000000a03087209 */ /* 0x010fe20007800000 */
[----:B------:R-:W-:-:S04]  /*1c260*/  FADD R3, -R6, R9 ;  /* 0x0000000906037221 */ /* 0x000fc80000000100 */
[----:B------:R-:W-:-:S06]  /*1c270*/  FMUL R9, R3, 1.4426950216293334961 ;  /* 0x3fb8aa3b03097820 */ /* 0x000fcc0000400000 */
[----:B------:R-:W0:Y:S01]  /*1c280*/  MUFU.EX2 R9, R9 ;  /* 0x0000000900097308 */ /* 0x000e220000000800 */
[----:B------:R-:W-:Y:S04]  /*1c290*/  STL [R1+0x7e4], R8 ;  /* 0x0007e40801007387 */ /* 0x000fe80000100800 */
[----:B------:R-:W4:Y:S04]  /*1c2a0*/  LDL.LU R22, [R1+0x4c] ;  /* 0x00004c0001167983 */ /* 0x000f280000300800 */
[----:B-1----:R-:W-:Y:S04]  /*1c2b0*/  STL [R1+0x778], R13 ;  /* 0x0007780d01007387 */ /* 0x002fe80000100800 */
[----:B0-----:R0:W-:Y:S04]  /*1c2c0*/  STL [R1+0xd34], R9 ;  /* 0x000d340901007387 */ /* 0x0011e80000100800 */
[----:B------:R-:W4:Y:S01]  /*1c2d0*/  LDL.LU R20, [R1+0xd4] ;  /* 0x0000d40001147983 */ /* 0x000f220000300800 */
[----:B--2---:R-:W-:-:S03]  /*1c2e0*/  FADD R3, R14, -R8 ;  /* 0x800000080e037221 */ /* 0x004fc60000000000 */
[----:B------:R-:W1:Y:S01]  /*1c2f0*/  S2R R14, SR_TID.X ;  /* 0x00000000000e7919 */ /* 0x000e620000002100 */
[----:B------:R-:W-:Y:S02]  /*1c300*/  FMUL R4, R3, 1.4426950216293334961 ;  /* 0x3fb8aa3b03047820 */ /* 0x000fe40000400000 */
[----:B------:R-:W-:Y:S02]  /*1c310*/  FADD R3, R23, -R8 ;  /* 0x8000000817037221 */ /* 0x000fe40000000000 */
[----:B0-----:R0:W2:Y:S02]  /*1c320*/  MUFU.EX2 R9, R4 ;  /* 0x0000000400097308 */ /* 0x0010a40000000800 */
[----:B------:R-:W-:Y:S02]  /*1c330*/  FMUL R3, R3, 1.4426950216293334961 ;  /* 0x3fb8aa3b03037820 */ /* 0x000fe40000400000 */
[----:B0-----:R-:W-:-:S04]  /*1c340*/  FADD R4, -R8, R10 ;  /* 0x0000000a08047221 */ /* 0x001fc80000000100 */
[----:B------:R-:W-:Y:S01]  /*1c350*/  FMUL R8, R4, 1.4426950216293334961 ;  /* 0x3fb8aa3b04087820 */ /* 0x000fe20000400000 */
[C---:B-1----:R-:W-:Y:S01]  /*1c360*/  LOP3.LUT R23, R14.reuse, 0x1c, RZ, 0xc0, !PT ;  /* 0x0000001c0e177812 */ /* 0x042fe200078ec0ff */
[----:B------:R0:W1:Y:S01]  /*1c370*/  MUFU.EX2 R10, R3 ;  /* 0x00000003000a7308 */ /* 0x0000620000000800 */
[----:B------:R-:W-:Y:S02]  /*1c380*/  LOP3.LUT R14, R14, 0x1c, RZ, 0xc0, !PT ;  /* 0x0000001c0e0e7812 */ /* 0x000fe400078ec0ff */
[----:B------:R-:W-:-:S05]  /*1c390*/  LEA.HI R5, R23, 0x30, RZ, 0x1e ;  /* 0x0000003017057811 */ /* 0x000fca00078ff0ff */
[----:B------:R-:W0:Y:S01]  /*1c3a0*/  MUFU.EX2 R8, R8 ;  /* 0x0000000800087308 */ /* 0x000e220000000800 */
[----:B--2---:R-:W-:Y:S01]  /*1c3b0*/  STL [R1+0x774], R9 ;  /* 0x0007740901007387 */ /* 0x004fe20000100800 */
[----:B---3--:R-:W-:-:S03]  /*1c3c0*/  FMNMX R6, R2, R7, !PT ;  /* 0x0000000702067209 */ /* 0x008fc60007800000 */
[----:B------:R2:W3:Y:S02]  /*1c3d0*/  LDS R2, [R5.X16+0x10000] ;  /* 0x0100000005027984 */ /* 0x0004e4000000c800 */
[----:B------:R-:W-:Y:S01]  /*1c3e0*/  FADD R4, R12, -R6 ;  /* 0x800000060c047221 */ /* 0x000fe20000000000 */
[----:B--2---:R-:W-:-:S05]  /*1c3f0*/  LEA.HI R5, R14, 0x38, RZ, 0x1e ;  /* 0x000000380e057811 */ /* 0x004fca00078ff0ff */
[----:B0-----:R0:W2:Y:S04]  /*1c400*/  LDS R3, [R5.X16+0x10000] ;  /* 0x0100000005037984 */ /* 0x0010a8000000c800 */
[----:B------:R-:W-:Y:S01]  /*1c410*/  STL [R1+0x7e0], R6 ;  /* 0x0007e00601007387 */ /* 0x000fe20000100800 */
[----:B0-----:R-:W-:-:S03]  /*1c420*/  FMUL R5, R4, 1.4426950216293334961 ;  /* 0x3fb8aa3b04057820 */ /* 0x001fc60000400000 */
[----:B------:R-:W2:Y:S01]  /*1c430*/  LDL.LU R12, [R1+0x50] ;  /* 0x00005000010c7983 */ /* 0x000ea20000300800 */
[----:B------:R-:W-:-:S03]  /*1c440*/  FADD R4, R18, -R6 ;  /* 0x8000000612047221 */ /* 0x000fc60000000000 */
[----:B-1----:R-:W-:Y:S01]  /*1c450*/  STL [R1+0x770], R10 ;  /* 0x0007700a01007387 */ /* 0x002fe20000100800 */
[----:B------:R-:W-:Y:S01]  /*1c460*/  FMUL R4, R4, 1.4426950216293334961 ;  /* 0x3fb8aa3b04047820 */ /* 0x000fe20000400000 */
[----:B------:R-:W0:Y:S02]  /*1c470*/  MUFU.EX2 R25, R5 ;  /* 0x0000000500197308 */ /* 0x000e240000000800 */
[----:B------:R1:W-:Y:S06]  /*1c480*/  STL [R1+0xd38], R8 ;  /* 0x000d380801007387 */ /* 0x0003ec0000100800 */
[----:B------:R-:W0:Y:S01]  /*1c490*/  MUFU.EX2 R4, R4 ;  /* 0x0000000400047308 */ /* 0x000e220000000800 */
[----:B-1----:R-:W3:Y:S01]  /*1c4a0*/  LDL R8, [R1+0xd8] ;  /* 0x0000d80001087983 */ /* 0x002ee20000100800 */
[----:B----4-:R-:W-:Y:S01]  /*1c4b0*/  FMNMX R14, R0, R20, !PT ;  /* 0x00000014000e7209 */ /* 0x010fe20007800000 */
[----:B------:R-:W-:-:S04]  /*1c4c0*/  FADD R0, -R6, R7 ;  /* 0x0000000706007221 */ /* 0x000fc80000000100 */
[----:B------:R-:W-:Y:S04]  /*1c4d0*/  STL [R1+0x7dc], R14 ;  /* 0x0007dc0e01007387 */ /* 0x000fe80000100800 */
[----:B0-----:R-:W-:Y:S04]  /*1c4e0*/  STL [R1+0x76c], R25 ;  /* 0x00076c1901007387 */ /* 0x001fe80000100800 */
[----:B------:R-:W4:Y:S04]  /*1c4f0*/  LDL R6, [R1+0xdc] ;  /* 0x0000dc0001067983 */ /* 0x000f280000100800 */
[----:B------:R0:W-:Y:S04]  /*1c500*/  STL [R1+0x768], R4 ;  /* 0x0007680401007387 */ /* 0x0001e80000100800 */
[----:B------:R-:W4:Y:S01]  /*1c510*/  LDL.LU R23, [R1+0x18] ;  /* 0x0000180001177983 */ /* 0x000f220000300800 */
[----:B------:R-:W-:-:S02]  /*1c520*/  FMUL R7, R0, 1.4426950216293334961 ;  /* 0x3fb8aa3b00077820 */ /* 0x000fc40000400000 */
[--C-:B------:R-:W-:Y:S02]  /*1c530*/  FADD R0, R22, -R14.reuse ;  /* 0x8000000e16007221 */ /* 0x100fe40000000000 */
[----:B------:R-:W4:Y:S02]  /*1c540*/  LDL.LU R22, [R1+0x58] ;  /* 0x0000580001167983 */ /* 0x000f240000300800 */
[----:B0-----:R-:W-:Y:S02]  /*1c550*/  FMUL R4, R0, 1.4426950216293334961 ;  /* 0x3fb8aa3b00047820 */ /* 0x001fe40000400000 */
[----:B------:R-:W-:Y:S01]  /*1c560*/  FADD R0, R17, -R14 ;  /* 0x8000000e11007221 */ /* 0x000fe20000000000 */
[----:B------:R-:W0:Y:S03]  /*1c570*/  MUFU.EX2 R7, R7 ;  /* 0x0000000700077308 */ /* 0x000e260000000800 */
[----:B------:R-:W-:-:S05]  /*1c580*/  FMUL R5, R0, 1.4426950216293334961 ;  /* 0x3fb8aa3b00057820 */ /* 0x000fca0000400000 */
[----:B------:R-:W1:Y:S01]  /*1c590*/  MUFU.EX2 R4, R4 ;  /* 0x0000000400047308 */ /* 0x000e620000000800 */
[----:B------:R-:W1:Y:S07]  /*1c5a0*/  S2R R27, SR_TID.X ;  /* 0x00000000001b7919 */ /* 0x000e6e0000002100 */
[----:B------:R-:W1:Y:S01]  /*1c5b0*/  MUFU.EX2 R5, R5 ;  /* 0x0000000500057308 */ /* 0x000e620000000800 */
[----:B0-----:R-:W-:Y:S04]  /*1c5c0*/  STL [R1+0xd3c], R7 ;  /* 0x000d3c0701007387 */ /* 0x001fe80000100800 */
[----:B-1----:R0:W-:Y:S02]  /*1c5d0*/  STL [R1+0x764], R4 ;  /* 0x0007640401007387 */ /* 0x0021e40000100800 */
[----:B0-----:R-:W-:-:S02]  /*1c5e0*/  FADD R4, -R14, R20 ;  /* 0x000000140e047221 */ /* 0x001fc40000000100 */
[----:B------:R2:W-:Y:S02]  /*1c5f0*/  STL [R1+0x760], R5 ;  /* 0x0007600501007387 */ /* 0x0005e40000100800 */
[----:B------:R-:W-:Y:S02]  /*1c600*/  FMUL R4, R4, 1.4426950216293334961 ;  /* 0x3fb8aa3b04047820 */ /* 0x000fe40000400000 */
[----:B------:R-:W0:Y:S01]  /*1c610*/  S2R R14, SR_TID.X ;  /* 0x00000000000e7919 */ /* 0x000e220000002100 */
[----:B------:R-:W-:-:S04]  /*1c620*/  LOP3.LUT R27, R27, 0x1c, RZ, 0xc0, !PT ;  /* 0x0000001c1b1b7812 */ /* 0x000fc800078ec0ff */
[----:B------:R-:W-:-:S05]  /*1c630*/  LEA.HI R27, R27, 0x40, RZ, 0x1e ;  /* 0x000000401b1b7811 */ /* 0x000fca00078ff0ff */
[----:B------:R-:W-:Y:S01]  /*1c640*/  LDS R0, [R27.X16+0x10000] ;  /* 0x010000001b007984 */ /* 0x000fe2000000c800 */
[----:B0-----:R-:W-:Y:S02]  /*1c650*/  LOP3.LUT R14, R14, 0x1c, RZ, 0xc0, !PT ;  /* 0x0000001c0e0e7812 */ /* 0x001fe400078ec0ff */
[----:B---3--:R-:W-:-:S05]  /*1c660*/  FMNMX R8, R2, R8, !PT ;  /* 0x0000000802087209 */ /* 0x008fca0007800000 */
[----:B--2---:R-:W-:Y:S02]  /*1c670*/  FADD R5, R12, -R8 ;  /* 0x800000080c057221 */ /* 0x004fe40000000000 */
[----:B------:R-:W0:Y:S01]  /*1c680*/  MUFU.EX2 R12, R4 ;  /* 0x00000004000c7308 */ /* 0x000e220000000800 */
[----:B------:R-:W-:Y:S02]  /*1c690*/  FADD R2, R24, R26 ;  /* 0x0000001a18027221 */ /* 0x000fe40000000000 */
[----:B------:R-:W-:Y:S01]  /*1c6a0*/  FMUL R18, R5, 1.4426950216293334961 ;  /* 0x3fb8aa3b05127820 */ /* 0x000fe20000400000 */
[----:B------:R-:W-:Y:S04]  /*1c6b0*/  STL [R1+0x7d8], R8 ;  /* 0x0007d80801007387 */ /* 0x000fe80000100800 */
[----:B0-----:R0:W-:Y:S02]  /*1c6c0*/  STL [R1+0xd40], R12 ;  /* 0x000d400c01007387 */ /* 0x0011e40000100800 */
[----:B0-----:R0:W1:Y:S01]  /*1c6d0*/  MUFU.EX2 R12, R18 ;  /* 0x00000012000c7308 */ /* 0x0010620000000800 */
[----:B----4-:R-:W-:-:S02]  /*1c6e0*/  FMNMX R7, R3, R6, !PT ;  /* 0x0000000603077209 */ /* 0x010fc40007800000 */
[----:B------:R-:W2:Y:S01]  /*1c6f0*/  SHFL.BFLY PT, R3, R2, 0x2, 0x1f ;  /* 0x0c401f0002037f89 */ /* 0x000ea200000e0000 */
[----:B------:R-:W-:-:S04]  /*1c700*/  FADD R17, R23, -R8 ;  /* 0x8000000817117221 */ /* 0x000fc80000000000 */
[----:B0-----:R-:W-:-:S04]  /*1c710*/  FMUL R18, R17, 1.4426950216293334961 ;  /* 0x3fb8aa3b11127820 */ /* 0x001fc80000400000 */
[----:B------:R-:W0:Y:S01]  /*1c720*/  MUFU.EX2 R27, R18 ;  /* 0x00000012001b7308 */ /* 0x000e220000000800 */
[----:B------:R-:W-:Y:S01]  /*1c730*/  STL [R1+0x7d4], R7 ;  /* 0x0007d40701007387 */ /* 0x000fe20000100800 */
[----:B------:R-:W-:-:S03]  /*1c740*/  LEA.HI R6, R14, 0x48, RZ, 0x1e ;  /* 0x000000480e067811 */ /* 0x000fc600078ff0ff */
[----:B------:R-:W3:Y:S01]  /*1c750*/  LDL.LU R20, [R1+0x5c] ;  /* 0x00005c0001147983 */ /* 0x000ee20000300800 */
[----:B------:R-:W-:-:S03]  /*1c760*/  LEA.HI R14, R14, 0x50, RZ, 0x1e ;  /* 0x000000500e0e7811 */ /* 0x000fc600078ff0ff */
[----:B------:R-:W4:Y:S01]  /*1c770*/  LDL.LU R28, [R1+0xe0] ;  /* 0x0000e000011c7983 */ /* 0x000f220000300800 */
[----:B------:R-:W-:-:S03]  /*1c780*/  FADD R17, R22, -R7 ;  /* 0x8000000716117221 */ /* 0x000fc60000000000 */
[----:B------:R-:W3:Y:S04]  /*1c790*/  LDL.LU R24, [R1+0x48] ;  /* 0x0000480001187983 */ /* 0x000ee80000300800 */
[----:B------:R-:W3:Y:S04]  /*1c7a0*/  LDL.LU R26, [R1+0x64] ;  /* 0x00006400011a7983 */ /* 0x000ee80000300800 */
[----:B------:R-:W3:Y:S04]  /*1c7b0*/  LDL.LU R23, [R1+0x44] ;  /* 0x0000440001177983 */ /* 0x000ee80000300800 */
[----:B------:R-:W3:Y:S01]  /*1c7c0*/  LDL.LU R22, [R1+0x60] ;  /* 0x0000600001167983 */ /* 0x000ee20000300800 */
[----:B------:R-:W-:-:S03]  /*1c7d0*/  FMUL R17, R17, 1.4426950216293334961 ;  /* 0x3fb8aa3b11117820 */ /* 0x000fc60000400000 */
[----:B------:R0:W-:Y:S04]  /*1c7e0*/  LDS R4, [R14.X16+0x10000] ;  /* 0x010000000e047984 */ /* 0x0001e8000000c800 */
[----:B-1----:R-:W-:Y:S01]  /*1c7f0*/  STL [R1+0x758], R12 ;  /* 0x0007580c01007387 */ /* 0x002fe20000100800 */
[----:B0-----:R-:W-:-:S03]  /*1c800*/  FADD R14, R9, R10 ;  /* 0x0000000a090e7221 */ /* 0x001fc60000000000 */
[----:B------:R-:W-:Y:S01]  /*1c810*/  STL [R1+0x754], R27 ;  /* 0x0007541b01007387 */ /* 0x000fe20000100800 */
[----:B--2---:R-:W-:-:S03]  /*1c820*/  FADD R3, R2, R3 ;  /* 0x0000000302037221 */ /* 0x004fc60000000000 */
[----:B------:R-:W2:Y:S01]  /*1c830*/  LDL R9, [R1+0xe4] ;  /* 0x0000e40001097983 */ /* 0x000ea20000100800 */
[----:B------:R-:W-:Y:S02]  /*1c840*/  FADD R2, R19, -R7 ;  /* 0x8000000713027221 */ /* 0x000fe40000000000 */
[----:B------:R-:W0:Y:S01]  /*1c850*/  MUFU.EX2 R7, R17 ;  /* 0x0000001100077308 */ /* 0x000e220000000800 */
[----:B------:R-:W2:Y:S04]  /*1c860*/  LDL R8, [R1+0xe8] ;  /* 0x0000e80001087983 */ /* 0x000ea80000100800 */
[----:B------:R-:W-:Y:S04]  /*1c870*/  LDS R6, [R6.X16+0x10000] ;  /* 0x0100000006067984 */ /* 0x000fe8000000c800 */
[----:B0-----:R0:W-:Y:S04]  /*1c880*/  STL [R1+0x750], R7 ;  /* 0x0007500701007387 */ /* 0x0011e80000100800 */
[----:B0-----:R-:W2:Y:S01]  /*1c890*/  LDL R7, [R1+0x768] ;  /* 0x0007680001077983 */ /* 0x001ea20000100800 */
[----:B------:R-:W-:-:S02]  /*1c8a0*/  FADD R16, R15, R16 ;  /* 0x000000100f107221 */ /* 0x000fc40000000000 */
[----:B------:R-:W-:-:S03]  /*1c8b0*/  FADD R15, R11, R13 ;  /* 0x0000000d0b0f7221 */ /* 0x000fc60000000000 */
[----:B------:R-:W0:Y:S04]  /*1c8c0*/  SHFL.BFLY PT, R10, R16, 0x2, 0x1f ;  /* 0x0c401f00100a7f89 */ /* 0x000e2800000e0000 */
[----:B------:R-:W1:Y:S04]  /*1c8d0*/  SHFL.BFLY PT, R5, R15, 0x2, 0x1f ;  /* 0x0c401f000f057f89 */ /* 0x000e6800000e0000 */
[----:B------:R-:W0:Y:S01]  /*1c8e0*/  SHFL.BFLY PT, R11, R14, 0x2, 0x1f ;  /* 0x0c401f000e0b7f89 */ /* 0x000e2200000e0000 */
[----:B------:R-:W-:Y:S01]  /*1c8f0*/  FMUL R2, R2, 1.4426950216293334961 ;  /* 0x3fb8aa3b02027820 */ /* 0x000fe20000400000 */
[----:B------:R-:W-:-:S02]  /*1c900*/  LOP3.LUT R29, R29, 0x1c, RZ, 0xc0, !PT ;  /* 0x0000001c1d1d7812 */ /* 0x000fc400078ec0ff */
[----:B----4-:R-:W-:Y:S01]  /*1c910*/  FMNMX R13, R0, R28, !PT ;  /* 0x0000001c000d7209 */ /* 0x010fe20007800000 */
[----:B0-----:R-:W-:Y:S02]  /*1c920*/  FADD R0, R16, R10 ;  /* 0x0000000a10007221 */ /* 0x001fe40000000000 */
[----:B------:R1:W0:Y:S02]  /*1c930*/  MUFU.EX2 R16, R2 ;  /* 0x0000000200107308 */ /* 0x0002240000000800 */
[----:B---3--:R-:W-:Y:S02]  /*1c940*/  FADD R10, R20, -R13 ;  /* 0x8000000d140a7221 */ /* 0x008fe40000000000 */
[----:B-1----:R-:W-:Y:S02]  /*1c950*/  FADD R2, R15, R5 ;  /* 0x000000050f027221 */ /* 0x002fe40000000000 */
[----:B------:R-:W-:Y:S02]  /*1c960*/  FADD R5, R14, R11 ;  /* 0x0000000b0e057221 */ /* 0x000fe40000000000 */
[----:B------:R-:W-:-:S02]  /*1c970*/  FADD R11, R24, -R13 ;  /* 0x8000000d180b7221 */ /* 0x000fc40000000000 */
[----:B------:R-:W-:Y:S02]  /*1c980*/  FMUL R14, R10, 1.4426950216293334961 ;  /* 0x3fb8aa3b0a0e7820 */ /* 0x000fe40000400000 */
[----:B------:R-:W-:Y:S02]  /*1c990*/  FMUL R11, R11, 1.4426950216293334961 ;  /* 0x3fb8aa3b0b0b7820 */ /* 0x000fe40000400000 */
[----:B------:R-:W1:Y:S01]  /*1c9a0*/  MUFU.EX2 R24, R14 ;  /* 0x0000000e00187308 */ /* 0x000e620000000800 */
[----:B------:R-:W-:Y:S01]  /*1c9b0*/  STL [R1+0x7d0], R13 ;  /* 0x0007d00d01007387 */ /* 0x000fe20000100800 */
[----:B--2---:R-:W-:-:S03]  /*1c9c0*/  FMNMX R6, R6, R9, !PT ;  /* 0x0000000906067209 */ /* 0x004fc60007800000 */
[----:B------:R-:W2:Y:S01]  /*1c9d0*/  LDL R17, [R1+0x764] ;  /* 0x0007640001117983 */ /* 0x000ea20000100800 */
[----:B------:R-:W-:Y:S01]  /*1c9e0*/  FMNMX R9, R4, R8, !PT ;  /* 0x0000000804097209 */ /* 0x000fe20007800000 */
[----:B------:R-:W-:Y:S02]  /*1c9f0*/  FADD R4, R26, -R6 ;  /* 0x800000061a047221 */ /* 0x000fe40000000000 */
[----:B------:R3:W4:Y:S01]  /*1ca00*/  MUFU.EX2 R26, R11 ;  /* 0x0000000b001a7308 */ /* 0x0007220000000800 */
[----:B0-----:R0:W-:Y:S01]  /*1ca10*/  STL [R1+0x74c], R16 ;  /* 0x00074c1001007387 */ /* 0x0011e20000100800 */
[----:B------:R-:W-:-:S03]  /*1ca20*/  LEA.HI R20, R29, 0x58, RZ, 0x1e ;  /* 0x000000581d147811 */ /* 0x000fc600078ff0ff */
[----:B------:R-:W2:Y:S04]  /*1ca30*/  LDL R15, [R1+0x760] ;  /* 0x00076000010f7983 */ /* 0x000ea80000100800 */
[----:B------:R-:W2:Y:S01]  /*1ca40*/  LDL.LU R29, [R1+0x40] ;  /* 0x00004000011d7983 */ /* 0x000ea20000300800 */
[----:B0-----:R-:W-:-:S03]  /*1ca50*/  LEA.HI R16, R21, 0x60, RZ, 0x1e ;  /* 0x0000006015107811 */ /* 0x001fc600078ff0ff */
[----:B------:R-:W-:Y:S01]  /*1ca60*/  STL [R1+0x7cc], R6 ;  /* 0x0007cc0601007387 */ /* 0x000fe20000100800 */
[----:B---3--:R-:W-:-:S03]  /*1ca70*/  FMUL R11, R4, 1.4426950216293334961 ;  /* 0x3fb8aa3b040b7820 */ /* 0x008fc60000400000 */
[----:B-1----:R-:W-:Y:S04]  /*1ca80*/  STL [R1+0x748], R24 ;  /* 0x0007481801007387 */ /* 0x002fe80000100800 */
[----:B------:R-:W-:Y:S04]  /*1ca90*/  STL [R1+0x7c8], R9 ;  /* 0x0007c80901007387 */ /* 0x000fe80000100800 */
[----:B------:R-:W3:Y:S04]  /*1caa0*/  LDL.LU R8, [R1+0x68] ;  /* 0x0000680001087983 */ /* 0x000ee80000300800 */
[----:B------:R0:W-:Y:S04]  /*1cab0*/  LDS R4, [R16.X16+0x10000] ;  /* 0x0100000010047984 */ /* 0x0001e8000000c800 */
[----:B----4-:R-:W-:Y:S01]  /*1cac0*/  STL [R1+0x744], R26 ;  /* 0x0007441a01007387 */ /* 0x010fe20000100800 */
[----:B0-----:R-:W-:-:S03]  /*1cad0*/  FADD R16, R25, R7 ;  /* 0x0000000719107221 */ /* 0x001fc60000000000 */
[----:B------:R0:W-:Y:S04]  /*1cae0*/  LDS R10, [R20.X16+0x10000] ;  /* 0x01000000140a7984 */ /* 0x0001e8000000c800 */
[----:B------:R-:W4:Y:S01]  /*1caf0*/  LDL R7, [R1+0xec] ;  /* 0x0000ec0001077983 */ /* 0x000f220000100800 */
[----:B------:R-:W-:-:S03]  /*1cb00*/  FADD R6, R23, -R6 ;  /* 0x8000000617067221 */ /* 0x000fc60000000000 */
[----:B------:R-:W1:Y:S01]  /*1cb10*/  SHFL.BFLY PT, R23, R3, 0x1, 0x1f ;  /* 0x0c201f0003177f89 */ /* 0x000e6200000e0000 */
[----:B------:R-:W-:-:S03]  /*1cb20*/  FMUL R14, R6, 1.4426950216293334961 ;  /* 0x3fb8aa3b060e7820 */ /* 0x000fc60000400000 */
[----:B------:R-:W3:Y:S04]  /*1cb30*/  LDL.LU R25, [R1+0x54] ;  /* 0x0000540001197983 */ /* 0x000ee80000300800 */
[----:B------:R-:W1:Y:S01]  /*1cb40*/  SHFL.BFLY PT, R21, R0, 0x1, 0x1f ;  /* 0x0c201f0000157f89 */ /* 0x000e6200000e0000 */
[----:B------:R-:W-:Y:S01]  /*1cb50*/  FADD R22, R22, -R9 ;  /* 0x8000000916167221 */ /* 0x000fe20000000000 */
[----:B0-----:R-:W0:Y:S01]  /*1cb60*/  MUFU.EX2 R20, R11 ;  /* 0x0000000b00147308 */ /* 0x001e220000000800 */
[----:B------:R-:W-:Y:S01]  /*1cb70*/  FADD R6, R12, R27 ;  /* 0x0000001b0c067221 */ /* 0x000fe20000000000 */
[----:B------:R-:W2:Y:S01]  /*1cb80*/  SHFL.BFLY PT, R19, R2, 0x1, 0x1f ;  /* 0x0c201f0002137f89 */ /* 0x000ea200000e0000 */
[----:B------:R-:W-:-:S05]  /*1cb90*/  FMUL R22, R22, 1.4426950216293334961 ;  /* 0x3fb8aa3b16167820 */ /* 0x000fca0000400000 */
[----:B------:R-:W1:Y:S01]  /*1cba0*/  MUFU.EX2 R27, R14 ;  /* 0x0000000e001b7308 */ /* 0x000e620000000800 */
[----:B------:R-:W2:Y:S01]  /*1cbb0*/  SHFL.BFLY PT, R18, R5, 0x1, 0x1f ;  /* 0x0c201f0005127f89 */ /* 0x000ea200000e0000 */
[----:B-1----:R-:W-:-:S03]  /*1cbc0*/  FADD R12, R3, R23 ;  /* 0x00000017030c7221 */ /* 0x002fc60000000000 */
[----:B0-----:R-:W-:Y:S01]  /*1cbd0*/  STL [R1+0x740], R20 ;  /* 0x0007401401007387 */ /* 0x001fe20000100800 */
[----:B------:R-:W-:-:S03]  /*1cbe0*/  FADD R0, R0, R21 ;  /* 0x0000001500007221 */ /* 0x000fc60000000000 */
[----:B------:R-:W-:Y:S01]  /*1cbf0*/  STL [R1+0x73c], R27 ;  /* 0x00073c1b01007387 */ /* 0x000fe20000100800 */
[----:B--2---:R-:W-:Y:S02]  /*1cc00*/  FADD R3, R29, -R9 ;  /* 0x800000091d037221 */ /* 0x004fe40000000000 */
[----:B------:R0:W1:Y:S01]  /*1cc10*/  MUFU.EX2 R9, R22 ;  /* 0x0000001600097308 */ /* 0x0000620000000800 */
[----:B------:R-:W2:Y:S04]  /*1cc20*/  LDL.LU R29, [R1+0xf0] ;  /* 0x0000f000011d7983 */ /* 0x000ea80000300800 */
[----:B------:R1:W-:Y:S01]  /*1cc30*/  STL [R1+0x4], R12 ;  /* 0x0000040c01007387 */ /* 0x0003e20000100800 */
[----:B------:R-:W-:-:S03]  /*1cc40*/  FMUL R3, R3, 1.4426950216293334961 ;  /* 0x3fb8aa3b03037820 */ /* 0x000fc60000400000 */
[----:B0-----:R-:W2:Y:S04]  /*1cc50*/  LDL R22, [R1+0x74c] ;  /* 0x00074c0001167983 */ /* 0x001ea80000100800 */
[----:B------:R-:W2:Y:S01]  /*1cc60*/  LDL R23, [R1+0x750] ;  /* 0x0007500001177983 */ /* 0x000ea20000100800 */
[----:B-1----:R0:W1:Y:S01]  /*1cc70*/  MUFU.EX2 R12, R3 ;  /* 0x00000003000c7308 */ /* 0x0020620000000800 */
[----:B----4-:R-:W-:-:S05]  /*1cc80*/  FMNMX R7, R10, R7, !PT ;  /* 0x000000070a077209 */ /* 0x010fca0007800000 */
[----:B------:R-:W-:Y:S04]  /*1cc90*/  STL [R1+0x7c4], R7 ;  /* 0x0007c40701007387 */ /* 0x000fe80000100800 */
[----:B------:R-:W4:Y:S04]  /*1cca0*/  LDL R21, [R1+0x7d4] ;  /* 0x0007d40001157983 */ /* 0x000f280000100800 */
[----:B------:R-:W-:Y:S04]  /*1ccb0*/  STL [R1+0x738], R9 ;  /* 0x0007380901007387 */ /* 0x000fe80000100800 */
[----:B------:R3:W-:Y:S04]  /*1ccc0*/  STL [R1], R0 ;  /* 0x0000000001007387 */ /* 0x0007e80000100800 */
[----:B0-----:R-:W4:Y:S01]  /*1ccd0*/  LDL.LU R3, [R1+0xdc] ;  /* 0x0000dc0001037983 */ /* 0x001f220000300800 */
[----:B---3--:R-:W-:-:S02]  /*1cce0*/  FADD R0, R8, -R7 ;  /* 0x8000000708007221 */ /* 0x008fc40000000000 */
[----:B------:R-:W-:Y:S02]  /*1ccf0*/  FADD R8, R2, R19 ;  /* 0x0000001302087221 */ /* 0x000fe40000000000 */
[----:B------:R-:W-:Y:S02]  /*1cd00*/  FADD R2, R5, R18 ;  /* 0x0000001205027221 */ /* 0x000fe40000000000 */
[----:B------:R-:W3:Y:S04]  /*1cd10*/  LDL.LU R5, [R1+0xd8] ;  /* 0x0000d80001057983 */ /* 0x000ee80000300800 */
[----:B------:R-:W-:Y:S04]  /*1cd20*/  STL [R1+0xc], R8 ;  /* 0x00000c0801007387 */ /* 0x000fe80000100800 */
[----:B------:R-:W3:Y:S04]  /*1cd30*/  LDL R18, [R1+0x7d8] ;  /* 0x0007d80001127983 */ /* 0x000ee80000100800 */
[----:B------:R0:W-:Y:S02]  /*1cd40*/  STL [R1+0x8], R2 ;  /* 0x0000080201007387 */ /* 0x0001e40000100800 */
[----:B0-----:R-:W-:-:S02]  /*1cd50*/  FMUL R2, R0, 1.4426950216293334961 ;  /* 0x3fb8aa3b00027820 */ /* 0x001fc40000400000 */
[----:B------:R-:W-:Y:S02]  /*1cd60*/  FADD R0, R25, -R7 ;  /* 0x8000000719007221 */ /* 0x000fe40000000000 */
[----:B------:R-:W0:Y:S02]  /*1cd70*/  S2R R7, SR_TID.X ;  /* 0x0000000000077919 */ /* 0x000e240000002100 */
[----:B------:R-:W-:Y:S01]  /*1cd80*/  FMUL R0, R0, 1.4426950216293334961 ;  /* 0x3fb8aa3b00007820 */ /* 0x000fe20000400000 */
[----:B------:R-:W0:Y:S01]  /*1cd90*/  MUFU.EX2 R8, R2 ;  /* 0x0000000200087308 */ /* 0x000e220000000800 */
[----:B-1----:R-:W-:Y:S04]  /*1cda0*/  STL [R1+0x734], R12 ;  /* 0x0007340c01007387 */ /* 0x002fe80000100800 */
[----:B------:R-:W4:Y:S01]  /*1cdb0*/  LDL.LU R25, [R1+0x70] ;  /* 0x0000700001197983 */ /* 0x000f220000300800 */
[----:B0-----:R-:W-:-:S03]  /*1cdc0*/  LOP3.LUT R19, R7, 0x1c, RZ, 0xc0, !PT ;  /* 0x0000001c07137812 */ /* 0x001fc600078ec0ff */
[----:B------:R-:W-:Y:S01]  /*1cdd0*/  STL [R1+0x730], R8 ;  /* 0x0007300801007387 */ /* 0x000fe20000100800 */
[----:B--2---:R-:W-:Y:S02]  /*1cde0*/  FMNMX R7, R4, R29, !PT ;  /* 0x0000001d04077209 */ /* 0x004fe40007800000 */
[----:B------:R0:W1:Y:S02]  /*1cdf0*/  MUFU.EX2 R4, R0 ;  /* 0x0000000000047308 */ /* 0x0000640000000800 */
[----:B0-----:R-:W-:Y:S02]  /*1ce00*/  FADD R0, -R13, R28 ;  /* 0x0000001c0d007221 */ /* 0x001fe40000000100 */
[----:B------:R-:W0:Y:S04]  /*1ce10*/  S2R R13, SR_TID.X ;  /* 0x00000000000d7919 */ /* 0x000e280000002100 */
[----:B------:R-:W-:Y:S04]  /*1ce20*/  STL [R1+0xd4c], R29 ;  /* 0x000d4c1d01007387 */ /* 0x000fe80000100800 */
[----:B------:R-:W-:Y:S04]  /*1ce30*/  STL [R1+0x79c], R7 ;  /* 0x00079c0701007387 */ /* 0x000fe80000100800 */
[----:B-1----:R-:W-:Y:S04]  /*1ce40*/  STL [R1+0x72c], R4 ;  /* 0x00072c0401007387 */ /* 0x002fe80000100800 */
[----:B------:R-:W2:Y:S01]  /*1ce50*/  LDL.LU R28, [R1+0x6c] ;  /* 0x00006c00011c7983 */ /* 0x000ea20000300800 */
[----:B0-----:R-:W-:-:S04]  /*1ce60*/  LOP3.LUT R13, R13, 0x1c, RZ, 0xc0, !PT ;  /* 0x0000001c0d0d7812 */ /* 0x001fc800078ec0ff */
[----:B------:R-:W-:Y:S01]  /*1ce70*/  LEA.HI R13, R13, 0x70, RZ, 0x1e ;  /* 0x000000700d0d7811 */ /* 0x000fe200078ff0ff */
[----:B---3--:R-:W-:-:S04]  /*1ce80*/  FADD R2, -R18, R5 ;  /* 0x0000000512027221 */ /* 0x008fc80000000100 */
[----:B------:R0:W-:Y:S01]  /*1ce90*/  LDS R18, [R13.X16+0x10000] ;  /* 0x010000000d127984 */ /* 0x0001e2000000c800 */
[----:B------:R-:W-:-:S04]  /*1cea0*/  FMUL R2, R2, 1.4426950216293334961 ;  /* 0x3fb8aa3b02027820 */ /* 0x000fc80000400000 */
[----:B------:R-:W1:Y:S02]  /*1ceb0*/  MUFU.EX2 R5, R2 ;  /* 0x0000000200057308 */ /* 0x000e640000000800 */
[----:B-1----:R1:W-:Y:S04]  /*1cec0*/  STL [R1+0xd44], R5 ;  /* 0x000d440501007387 */ /* 0x0023e80000100800 */
[----:B0-----:R-:W3:Y:S04]  /*1ced0*/  LDL.LU R13, [R1+0x78] ;  /* 0x00007800010d7983 */ /* 0x001ee80000300800 */
[----:B-1----:R-:W3:Y:S01]  /*1cee0*/  LDL.LU R5, [R1+0xf4] ;  /* 0x0000f40001057983 */ /* 0x002ee20000300800 */
[----:B------:R-:W-:-:S05]  /*1cef0*/  FADD R11, R17, R15 ;  /* 0x0000000f110b7221 */ /* 0x000fca0000000000 */
[----:B------:R-:W0:Y:S04]  /*1cf00*/  SHFL.BFLY PT, R15, R11, 0x2, 0x1f ;  /* 0x0c401f000b0f7f89 */ /* 0x000e2800000e0000 */
[----:B------:R-:W1:Y:S04]  /*1cf10*/  SHFL.BFLY PT, R17, R16, 0x2, 0x1f ;  /* 0x0c401f0010117f89 */ /* 0x000e6800000e0000 */
[----:B------:R-:W1:Y:S01]  /*1cf20*/  SHFL.BFLY PT, R14, R6, 0x2, 0x1f ;  /* 0x0c401f00060e7f89 */ /* 0x000e6200000e0000 */
[----:B------:R-:W-:Y:S01]  /*1cf30*/  LEA.HI R19, R19, 0x68, RZ, 0x1e ;  /* 0x0000006813137811 */ /* 0x000fe200078ff0ff */
[----:B----4-:R-:W-:-:S04]  /*1cf40*/  FADD R3, -R21, R3 ;  /* 0x0000000315037221 */ /* 0x010fc80000000100 */
[----:B------:R-:W-:Y:S02]  /*1cf50*/  FMUL R3, R3, 1.4426950216293334961 ;  /* 0x3fb8aa3b03037820 */ /* 0x000fe40000400000 */
[----:B0-----:R-:W-:Y:S02]  /*1cf60*/  FADD R11, R11, R15 ;  /* 0x0000000f0b0b7221 */ /* 0x001fe40000000000 */
[----:B------:R-:W-:Y:S02]  /*1cf70*/  FADD R15, R23, R22 ;  /* 0x00000016170f7221 */ /* 0x000fe40000000000 */
[----:B------:R-:W-:Y:S02]  /*1cf80*/  FADD R22, R20, R27 ;  /* 0x0000001b14167221 */ /* 0x000fe40000000000 */
[----:B-1----:R-:W-:Y:S01]  /*1cf90*/  FADD R10, R16, R17 ;  /* 0x00000011100a7221 */ /* 0x002fe20000000000 */
[----:B------:R-:W0:Y:S01]  /*1cfa0*/  S2R R27, SR_TID.X ;  /* 0x00000000001b7919 */ /* 0x000e220000002100 */
[----:B------:R-:W-:-:S03]  /*1cfb0*/  FADD R16, R24, R26 ;  /* 0x0000001a18107221 */ /* 0x000fc60000000000 */
[----:B------:R-:W-:Y:S01]  /*1cfc0*/  LDS R17, [R19.X16+0x10000] ;  /* 0x0100000013117984 */ /* 0x000fe2000000c800 */
[----:B------:R-:W-:Y:S02]  /*1cfd0*/  FADD R14, R6, R14 ;  /* 0x0000000e060e7221 */ /* 0x000fe40000000000 */
[----:B------:R-:W1:Y:S01]  /*1cfe0*/  MUFU.EX2 R6, R3 ;  /* 0x0000000300067308 */ /* 0x000e620000000800 */
[----:B------:R-:W4:Y:S01]  /*1cff0*/  SHFL.BFLY PT, R24, R16, 0x2, 0x1f ;  /* 0x0c401f0010187f89 */ /* 0x000f2200000e0000 */
[----:B------:R-:W-:Y:S02]  /*1d000*/  FMUL R0, R0, 1.4426950216293334961 ;  /* 0x3fb8aa3b00007820 */ /* 0x000fe40000400000 */
[----:B------:R-:W-:Y:S01]  /*1d010*/  FADD R2, R8, R4 ;  /* 0x0000000408027221 */ /* 0x000fe20000000000 */
[----:B------:R-:W2:Y:S01]  /*1d020*/  SHFL.BFLY PT, R23, R22, 0x2, 0x1f ;  /* 0x0c401f0016177f89 */ /* 0x000ea200000e0000 */
[----:B------:R-:W-:Y:S02]  /*1d030*/  FADD R21, R9, R12 ;  /* 0x0000000c09157221 */ /* 0x000fe40000000000 */
[----:B------:R-:W4:Y:S01]  /*1d040*/  MUFU.EX2 R4, R0 ;  /* 0x0000000000047308 */ /* 0x000f220000000800 */
[----:B------:R-:W-:Y:S01]  /*1d050*/  FADD R25, R25, -R7 ;  /* 0x8000000719197221 */ /* 0x000fe20000000000 */
[----:B-1----:R1:W-:Y:S01]  /*1d060*/  STL [R1+0xd48], R6 ;  /* 0x000d480601007387 */ /* 0x0023e20000100800 */
[----:B0-----:R-:W-:-:S03]  /*1d070*/  LOP3.LUT R9, R27, 0x1c, RZ, 0xc0, !PT ;  /* 0x0000001c1b097812 */ /* 0x001fc600078ec0ff */
[----:B------:R-:W3:Y:S01]  /*1d080*/  LDL.LU R20, [R1+0x74] ;  /* 0x0000740001147983 */ /* 0x000ee20000300800 */
[----:B------:R-:W-:-:S03]  /*1d090*/  FMUL R25, R25, 1.4426950216293334961 ;  /* 0x3fb8aa3b19197820 */ /* 0x000fc60000400000 */
[----:B------:R-:W3:Y:S04]  /*1d0a0*/  LDL.LU R27, [R1+0x80] ;  /* 0x00008000011b7983 */ /* 0x000ee80000300800 */
[----:B------:R-:W3:Y:S01]  /*1d0b0*/  LDL.LU R8, [R1+0xf8] ;  /* 0x0000f80001087983 */ /* 0x000ee20000300800 */
[----:B----4-:R-:W-:-:S03]  /*1d0c0*/  FADD R16, R16, R24 ;  /* 0x0000001810107221 */ /* 0x010fc60000000000 */
[----:B------:R-:W-:Y:S04]  /*1d0d0*/  STL [R1+0xd50], R4 ;  /* 0x000d500401007387 */ /* 0x000fe80000100800 */
[----:B-1----:R-:W4:Y:S04]  /*1d0e0*/  LDL.LU R6, [R1+0x7c] ;  /* 0x00007c0001067983 */ /* 0x002f280000300800 */
[----:B------:R0:W-:Y:S01]  /*1d0f0*/  STL [R1+0xd54], R7 ;  /* 0x000d540701007387 */ /* 0x0001e20000100800 */
[----:B--2---:R-:W-:Y:S02]  /*1d100*/  FADD R24, R28, -R7 ;  /* 0x800000071c187221 */ /* 0x004fe40000000000 */
[----:B------:R-:W1:Y:S02]  /*1d110*/  MUFU.EX2 R28, R25 ;  /* 0x00000019001c7308 */ /* 0x000e640000000800 */
[----:B-1----:R-:W-:Y:S01]  /*1d120*/  STL [R1+0x724], R28 ;  /* 0x0007241c01007387 */ /* 0x002fe20000100800 */
[----:B---3--:R-:W-:Y:S01]  /*1d130*/  FMNMX R12, R17, R5, !PT ;  /* 0x00000005110c7209 */ /* 0x008fe20007800000 */
[----:B------:R-:W-:-:S04]  /*1d140*/  FADD R17, R22, R23 ;  /* 0x0000001716117221 */ /* 0x000fc80000000000 */
[----:B------:R-:W-:Y:S01]  /*1d150*/  STL [R1+0x798], R12 ;  /* 0x0007980c01007387 */ /* 0x000fe20000100800 */
[----:B------:R-:W-:-:S03]  /*1d160*/  FADD R22, R13, -R12 ;  /* 0x8000000c0d167221 */ /* 0x000fc60000000000 */
[----:B------:R-:W2:Y:S01]  /*1d170*/  LDL.LU R13, [R1+0xfc] ;  /* 0x0000fc00010d7983 */ /* 0x000ea20000300800 */
[----:B------:R-:W-:-:S03]  /*1d180*/  LEA.HI R9, R9, 0x78, RZ, 0x1e ;  /* 0x0000007809097811 */ /* 0x000fc600078ff0ff */
[----:B------:R-:W1:Y:S04]  /*1d190*/  SHFL.BFLY PT, R19, R2, 0x2, 0x1f ;  /* 0x0c401f0002137f89 */ /* 0x000e6800000e0000 */
[----:B------:R-:W-:Y:S04]  /*1d1a0*/  LDS R0, [R9.X16+0x10000] ;  /* 0x0100000009007984 */ /* 0x000fe8000000c800 */
[----:B------:R-:W3:Y:S01]  /*1d1b0*/  SHFL.BFLY PT, R26, R15, 0x2, 0x1f ;  /* 0x0c401f000f1a7f89 */ /* 0x000ee200000e0000 */
[----:B------:R-:W-:Y:S02]  /*1d1c0*/  FMUL R24, R24, 1.4426950216293334961 ;  /* 0x3fb8aa3b18187820 */ /* 0x000fe40000400000 */
[----:B------:R-:W-:Y:S01]  /*1d1d0*/  FMUL R22, R22, 1.4426950216293334961 ;  /* 0x3fb8aa3b16167820 */ /* 0x000fe20000400000 */
[----:B------:R-:W3:Y:S01]  /*1d1e0*/  SHFL.BFLY PT, R23, R10, 0x1, 0x1f ;  /* 0x0c201f000a177f89 */ /* 0x000ee200000e0000 */
[----:B0-----:R-:W0:Y:S01]  /*1d1f0*/  MUFU.EX2 R7, R24 ;  /* 0x0000001800077308 */ /* 0x001e220000000800 */
[----:B-1----:R-:W-:-:S07]  /*1d200*/  FADD R2, R2, R19 ;  /* 0x0000001302027221 */ /* 0x002fce0000000000 */
[----:B------:R-:W1:Y:S01]  /*1d210*/  MUFU.EX2 R29, R22 ;  /* 0x00000016001d7308 */ /* 0x000e620000000800 */
[----:B------:R-:W1:Y:S01]  /*1d220*/  SHFL.BFLY PT, R25, R11, 0x1, 0x1f ;  /* 0x0c201f000b197f89 */ /* 0x000e6200000e0000 */
[----:B---3--:R-:W-:-:S03]  /*1d230*/  FADD R15, R15, R26 ;  /* 0x0000001a0f0f7221 */ /* 0x008fc60000000000 */
[----:B0-----:R-:W-:Y:S01]  /*1d240*/  STL [R1+0x720], R7 ;  /* 0x0007200701007387 */ /* 0x001fe20000100800 */
[----:B------:R-:W-:Y:S01]  /*1d250*/  FMNMX R9, R18, R8, !PT ;  /* 0x0000000812097209 */ /* 0x000fe20007800000 */
[----:B------:R-:W-:-:S04]  /*1d260*/  FADD R18, R20, -R12 ;  /* 0x8000000c14127221 */ /* 0x000fc80000000000 */
[----:B------:R-:W-:Y:S02]  /*1d270*/  FMUL R19, R18, 1.4426950216293334961 ;  /* 0x3fb8aa3b12137820 */ /* 0x000fe40000400000 */
[--C-:B------:R-:W-:Y:S02]  /*1d280*/  FADD R18, R27, -R9.reuse ;  /* 0x800000091b127221 */ /* 0x100fe40000000000 */
[----:B------:R-:W0:Y:S02]  /*1d290*/  MUFU.EX2 R4, R19 ;  /* 0x0000001300047308 */ /* 0x000e240000000800 */
[----:B------:R-:W-:Y:S02]  /*1d2a0*/  FMUL R27, R18, 1.4426950216293334961 ;  /* 0x3fb8aa3b121b7820 */ /* 0x000fe40000400000 */
[----:B----4-:R-:W-:-:S04]  /*1d2b0*/  FADD R26, R6, -R9 ;  /* 0x80000009061a7221 */ /* 0x010fc80000000000 */
[----:B------:R3:W4:Y:S01]  /*1d2c0*/  MUFU.EX2 R6, R27 ;  /* 0x0000001b00067308 */ /* 0x0007220000000800 */
[----:B------:R-:W-:Y:S04]  /*1d2d0*/  STL [R1+0x794], R9 ;  /* 0x0007940901007387 */ /* 0x000fe80000100800 */
[----:B-1----:R-:W-:Y:S01]  /*1d2e0*/  STL [R1+0x61c], R29 ;  /* 0x00061c1d01007387 */ /* 0x002fe20000100800 */
[----:B------:R-:W-:-:S03]  /*1d2f0*/  FADD R10, R10, R23 ;  /* 0x000000170a0a7221 */ /* 0x000fc60000000000 */
[----:B0-----:R-:W-:Y:S04]  /*1d300*/  STL [R1+0x618], R4 ;  /* 0x0006180401007387 */ /* 0x001fe80000100800 */
[----:B---3--:R-:W3:Y:S01]  /*1d310*/  LDL R27, [R1+0x7c8] ;  /* 0x0007c800011b7983 */ /* 0x008ee20000100800 */
[----:B------:R-:W-:-:S03]  /*1d320*/  FADD R11, R11, R25 ;  /* 0x000000190b0b7221 */ /* 0x000fc60000000000 */
[----:B------:R-:W0:Y:S01]  /*1d330*/  SHFL.BFLY PT, R3, R21, 0x2, 0x1f ;  /* 0x0c401f0015037f89 */ /* 0x000e2200000e0000 */
[----:B--2---:R-:W-:-:S05]  /*1d340*/  FMNMX R20, R0, R13, !PT ;  /* 0x0000000d00147209 */ /* 0x004fca0007800000 */
[----:B------:R-:W-:Y:S04]  /*1d350*/  STL [R1+0x790], R20 ;  /* 0x0007901401007387 */ /* 0x000fe80000100800 */
[----:B----4-:R-:W-:Y:S04]  /*1d360*/  STL [R1+0x614], R6 ;  /* 0x0006140601007387 */ /* 0x010fe80000100800 */
[----:B------:R-:W2:Y:S04]  /*1d370*/  LDL.LU R23, [R1+0x88] ;  /* 0x0000880001177983 */ /* 0x000ea80000300800 */
[----:B------:R-:W4:Y:S01]  /*1d380*/  LDL.LU R25, [R1+0x84] ;  /* 0x0000840001197983 */ /* 0x000f220000300800 */
[----:B0-----:R-:W-:-:S03]  /*1d390*/  FADD R3, R21, R3 ;  /* 0x0000000315037221 */ /* 0x001fc60000000000 */
[----:B------:R-:W0:Y:S04]  /*1d3a0*/  SHFL.BFLY PT, R24, R14, 0x1, 0x1f ;  /* 0x0c201f000e187f89 */ /* 0x000e2800000e0000 */
[----:B------:R-:W1:Y:S01]  /*1d3b0*/  SHFL.BFLY PT, R22, R15, 0x1, 0x1f ;  /* 0x0c201f000f167f89 */ /* 0x000e6200000e0000 */
[----:B------:R-:W-:-:S03]  /*1d3c0*/  FMUL R26, R26, 1.4426950216293334961 ;  /* 0x3fb8aa3b1a1a7820 */ /* 0x000fc60000400000 */
[----:B------:R-:W1:Y:S04]  /*1d3d0*/  SHFL.BFLY PT, R21, R16, 0x1, 0x1f ;  /* 0x0c201f0010157f89 */ /* 0x000e6800000e0000 */
[----:B------:R-:W1:Y:S01]  /*1d3e0*/  SHFL.BFLY PT, R19, R17, 0x1, 0x1f ;  /* 0x0c201f0011137f89 */ /* 0x000e6200000e0000 */
[----:B------:R-:W1:Y:S01]  /*1d3f0*/  MUFU.EX2 R26, R26 ;  /* 0x0000001a001a7308 */ /* 0x000e620000000800 */
[----:B0-----:R-:W-:Y:S02]  /*1d400*/  FADD R14, R14, R24 ;  /* 0x000000180e0e7221 */ /* 0x001fe40000000000 */
[----:B------:R-:W3:Y:S01]  /*1d410*/  LDL R24, [R1+0x7c4] ;  /* 0x0007c40001187983 */ /* 0x000ee20000100800 */
[----:B-1----:R-:W-:-:S03]  /*1d420*/  FADD R15, R15, R22 ;  /* 0x000000160f0f7221 */ /* 0x002fc60000000000 */
[----:B------:R-:W-:Y:S01]  /*1d430*/  STL [R1+0x610], R26 ;  /* 0x0006101a01007387 */ /* 0x000fe20000100800 */
[----:B------:R-:W-:Y:S02]  /*1d440*/  FADD R16, R16, R21 ;  /* 0x0000001510107221 */ /* 0x000fe40000000000 */
[----:B------:R-:W-:Y:S01]  /*1d450*/  FADD R17, R17, R19 ;  /* 0x0000001311117221 */ /* 0x000fe20000000000 */
[----:B------:R-:W-:Y:S01]  /*1d460*/  BSSY B0, `(.L_x_18) ;  /* 0x000005b000007945 */ /* 0x000fe20003800000 */
[----:B------:R-:W-:Y:S01]  /*1d470*/  BAR.SYNC.DEFER_BLOCKING 0x0 ;  /* 0x0000000000007b1d */ /* 0x000fe20000010000 */
[----:B--2---:R-:W-:-:S04]  /*1d480*/  FADD R23, R23, -R20 ;  /* 0x8000001417177221 */ /* 0x004fc80000000000 */
[----:B------:R-:W-:Y:S02]  /*1d490*/  FMUL R23, R23, 1.4426950216293334961 ;  /* 0x3fb8aa3b17177820 */ /* 0x000fe40000400000 */
[----:B----4-:R-:W-:Y:S02]  /*1d4a0*/  FADD R22, R25, -R20 ;  /* 0x8000001419167221 */ /* 0x010fe40000000000 */
[----:B------:R0:W1:Y:S02]  /*1d4b0*/  MUFU.EX2 R25, R23 ;  /* 0x0000001700197308 */ /* 0x0000640000000800 */
[----:B0-----:R-:W3:Y:S04]  /*1d4c0*/  LDL.LU R23, [R1+0xe8] ;  /* 0x0000e80001177983 */ /* 0x001ee80000300800 */
[----:B------:R-:W2:Y:S04]  /*1d4d0*/  LDL R21, [R1+0x7cc] ;  /* 0x0007cc0001157983 */ /* 0x000ea80000100800 */
[----:B------:R-:W2:Y:S04]  /*1d4e0*/  LDL.LU R19, [R1+0xe4] ;  /* 0x0000e40001137983 */ /* 0x000ea80000300800 */
[----:B------:R-:W0:Y:S04]  /*1d4f0*/  SHFL.BFLY PT, R18, R3, 0x1, 0x1f ;  /* 0x0c201f0003127f89 */ /* 0x000e2800000e0000 */
[----:B------:R-:W4:Y:S01]  /*1d500*/  SHFL.BFLY PT, R0, R2, 0x1, 0x1f ;  /* 0x0c201f0002007f89 */ /* 0x000f2200000e0000 */
[----:B------:R-:W-:-:S06]  /*1d510*/  FMUL R22, R22, 1.4426950216293334961 ;  /* 0x3fb8aa3b16167820 */ /* 0x000fcc0000400000 */
[----:B------:R-:W2:Y:S01]  /*1d520*/  MUFU.EX2 R22, R22 ;  /* 0x0000001600167308 */ /* 0x000ea20000000800 */
[----:B-1----:R1:W-:Y:S01]  /*1d530*/  STL [R1+0x54], R25 ;  /* 0x0000541901007387 */ /* 0x0023e20000100800 */
[----:B------:R-:W-:Y:S02]  /*1d540*/  FADD R28, R28, R7 ;  /* 0x000000071c1c7221 */ /* 0x000fe40000000000 */
[----:B0-----:R-:W-:Y:S02]  /*1d550*/  FADD R18, R3, R18 ;  /* 0x0000001203127221 */ /* 0x001fe40000000000 */
[----:B--2---:R-:W-:Y:S02]  /*1d560*/  FADD R3, -R21, R19 ;  /* 0x0000001315037221 */ /* 0x004fe40000000100 */
[----:B----4-:R-:W-:Y:S02]  /*1d570*/  FADD R19, R2, R0 ;  /* 0x0000000002137221 */ /* 0x010fe40000000000 */
[----:B------:R-:W2:Y:S01]  /*1d580*/  LDL.LU R0, [R1+0xec] ;  /* 0x0000ec0001007983 */ /* 0x000ea20000300800 */
[----:B---3--:R-:W-:-:S02]  /*1d590*/  FADD R21, -R27, R23 ;  /* 0x000000171b157221 */ /* 0x008fc40000000100 */
[----:B------:R-:W-:Y:S01]  /*1d5a0*/  FADD R27, R29, R4 ;  /* 0x000000041d1b7221 */ /* 0x000fe20000000000 */
[----:B------:R-:W-:Y:S04]  /*1d5b0*/  STL [R1+0x38], R22 ;  /* 0x0000381601007387 */ /* 0x000fe80000100800 */
[----:B------:R-:W3:Y:S04]  /*1d5c0*/  LDL.LU R7, [R1+0xd54] ;  /* 0x000d540001077983 */ /* 0x000ee80000300800 */
[----:B------:R0:W5:Y:S04]  /*1d5d0*/  LDL.LU R4, [R1+0xd50] ;  /* 0x000d500001047983 */ /* 0x0001680000300800 */
[----:B------:R-:W3:Y:S01]  /*1d5e0*/  LDL.LU R29, [R1+0xd4c] ;  /* 0x000d4c00011d7983 */ /* 0x000ee20000300800 */
[----:B------:R-:W-:-:S03]  /*1d5f0*/  FADD R26, R6, R26 ;  /* 0x0000001a061a7221 */ /* 0x000fc60000000000 */
[----:B------:R-:W4:Y:S01]  /*1d600*/  SHFL.BFLY PT, R23, R27, 0x2, 0x1f ;  /* 0x0c401f001b177f89 */ /* 0x000f2200000e0000 */
[----:B------:R-:W-:Y:S02]  /*1d610*/  FMUL R2, R21, 1.4426950216293334961 ;  /* 0x3fb8aa3b15027820 */ /* 0x000fe40000400000 */
[----:B-1----:R-:W-:Y:S01]  /*1d620*/  FADD R25, R25, R22 ;  /* 0x0000001619197221 */ /* 0x002fe20000000000 */
[----:B------:R-:W1:Y:S04]  /*1d630*/  SHFL.BFLY PT, R21, R28, 0x2, 0x1f ;  /* 0x0c401f001c157f89 */ /* 0x000e6800000e0000 */
[----:B------:R-:W0:Y:S01]  /*1d640*/  SHFL.BFLY PT, R22, R26, 0x2, 0x1f ;  /* 0x0c401f001a167f89 */ /* 0x000e2200000e0000 */
[----:B------:R-:W-:-:S03]  /*1d650*/  FMUL R3, R3, 1.4426950216293334961 ;  /* 0x3fb8aa3b03037820 */ /* 0x000fc60000400000 */
[----:B------:R0:W5:Y:S01]  /*1d660*/  LDL.LU R6, [R1+0xd48] ;  /* 0x000d480001067983 */ /* 0x0001620000300800 */
[----:B----4-:R-:W-:Y:S02]  /*1d670*/  FADD R23, R27, R23 ;  /* 0x000000171b177221 */ /* 0x010fe40000000000 */
[----:B------:R-:W-:Y:S02]  /*1d680*/  FADD R27, -R9, R8 ;  /* 0x00000008091b7221 */ /* 0x000fe40000000100 */
[----:B-1----:R-:W-:Y:S02]  /*1d690*/  FADD R21, R28, R21 ;  /* 0x000000151c157221 */ /* 0x002fe40000000000 */
[----:B------:R-:W-:Y:S02]  /*1d6a0*/  FMUL R27, R27, 1.4426950216293334961 ;  /* 0x3fb8aa3b1b1b7820 */ /* 0x000fe40000400000 */
[----:B0-----:R-:W-:Y:S02]  /*1d6b0*/  FADD R22, R26, R22 ;  /* 0x000000161a167221 */ /* 0x001fe40000000000 */
[----:B------:R-:W-:-:S02]  /*1d6c0*/  FADD R26, -R20, R13 ;  /* 0x0000000d141a7221 */ /* 0x000fc40000000100 */
[----:B------:R-:W-:Y:S08]  /*1d6d0*/  MUFU.EX2 R27, R27 ;  /* 0x0000001b001b7308 */ /* 0x000ff00000000800 */
[----:B------:R-:W-:Y:S08]  /*1d6e0*/  MUFU.EX2 R3, R3 ;  /* 0x0000000300037308 */ /* 0x000ff00000000800 */
[----:B------:R-:W-:Y:S01]  /*1d6f0*/  MUFU.EX2 R2, R2 ;  /* 0x0000000200027308 */ /* 0x000fe20000000800 */
[----:B--2---:R-:W-:-:S02]  /*1d700*/  FADD R0, -R24, R0 ;  /* 0x0000000018007221 */ /* 0x004fc40000000100 */
[----:B------:R-:W0:Y:S01]  /*1d710*/  SHFL.BFLY PT, R24, R25, 0x2, 0x1f ;  /* 0x0c401f0019187f89 */ /* 0x000e2200000e0000 */
[----:B---3--:R-:W-:-:S04]  /*1d720*/  FADD R29, -R7, R29 ;  /* 0x0000001d071d7221 */ /* 0x008fc80000000100 */
[----:B------:R-:W-:Y:S02]  /*1d730*/  FMUL R7, R29, 1.4426950216293334961 ;  /* 0x3fb8aa3b1d077820 */ /* 0x000fe40000400000 */
[----:B------:R-:W-:Y:S02]  /*1d740*/  FADD R29, -R12, R5 ;  /* 0x000000050c1d7221 */ /* 0x000fe40000000100 */
[----:B------:R-:W-:Y:S01]  /*1d750*/  FMUL R0, R0, 1.4426950216293334961 ;  /* 0x3fb8aa3b00007820 */ /* 0x000fe20000400000 */
[----:B------:R1:W5:Y:S01]  /*1d760*/  LDL.LU R5, [R1+0xd44] ;  /* 0x000d440001057983 */ /* 0x0003620000300800 */
[----:B------:R-:W2:Y:S01]  /*1d770*/  MUFU.EX2 R7, R7 ;  /* 0x0000000700077308 */ /* 0x000ea20000000800 */
[----:B------:R-:W-:Y:S02]  /*1d780*/  FMUL R29, R29, 1.4426950216293334961 ;  /* 0x3fb8aa3b1d1d7820 */ /* 0x000fe40000400000 */
[----:B------:R1:W5:Y:S05]  /*1d790*/  LDL.LU R12, [R1+0xd40] ;  /* 0x000d4000010c7983 */ /* 0x00036a0000300800 */
[----:B------:R3:W4:Y:S02]  /*1d7a0*/  MUFU.EX2 R28, R29 ;  /* 0x0000001d001c7308 */ /* 0x0007240000000800 */
[----:B---3--:R-:W-:-:S06]  /*1d7b0*/  FMUL R29, R26, 1.4426950216293334961 ;  /* 0x3fb8aa3b1a1d7820 */ /* 0x008fcc0000400000 */
[----:B------:R-:W3:Y:S01]  /*1d7c0*/  MUFU.EX2 R0, R0 ;  /* 0x0000000000007308 */ /* 0x000ee20000000800 */
[----:B--2---:R2:W-:Y:S01]  /*1d7d0*/  STL [R1+0x36c], R7 ;  /* 0x00036c0701007387 */ /* 0x0045e20000100800 */
[----:B0-----:R-:W-:-:S06]  /*1d7e0*/  FADD R24, R25, R24 ;  /* 0x0000001819187221 */ /* 0x001fcc0000000000 */
[----:B------:R-:W0:Y:S01]  /*1d7f0*/  MUFU.EX2 R29, R29 ;  /* 0x0000001d001d7308 */ /* 0x000e220000000800 */
[----:B--2---:R1:W5:Y:S04]  /*1d800*/  LDL.LU R7, [R1+0xd3c] ;  /* 0x000d3c0001077983 */ /* 0x0043680000300800 */
[----:B------:R1:W5:Y:S04]  /*1d810*/  LDL.LU R8, [R1+0xd38] ;  /* 0x000d380001087983 */ /* 0x0003680000300800 */
[----:B------:R1:W5:Y:S04]  /*1d820*/  LDL.LU R9, [R1+0xd34] ;  /* 0x000d340001097983 */ /* 0x0003680000300800 */
[----:B----4-:R1:W-:Y:S04]  /*1d830*/  STL [R1+0x4c4], R28 ;  /* 0x0004c41c01007387 */ /* 0x0103e80000100800 */
[----:B------:R1:W5:Y:S04]  /*1d840*/  LDL.LU R13, [R1+0xd30] ;  /* 0x000d3000010d7983 */ /* 0x0003680000300800 */
[----:B------:R1:W5:Y:S04]  /*1d850*/  LDL.LU R20, [R1+0xd2c] ;  /* 0x000d2c0001147983 */ /* 0x0003680000300800 */
[----:B------:R1:W-:Y:S04]  /*1d860*/  STL [R1+0x4c0], R27 ;  /* 0x0004c01b01007387 */ /* 0x0003e80000100800 */
[----:B------:R1:W2:Y:S04]  /*1d870*/  SHFL.BFLY PT, R25, R21, 0x1, 0x1f ;  /* 0x0c201f0015197f89 */ /* 0x0002a800000e0000 */
[----:B------:R1:W4:Y:S04]  /*1d880*/  SHFL.BFLY PT, R26, R23, 0x1, 0x1f ;  /* 0x0c201f00171a7f89 */ /* 0x00032800000e0000 */
[----:B------:R1:W0:Y:S04]  /*1d890*/  SHFL.BFLY PT, R27, R22, 0x1, 0x1f ;  /* 0x0c201f00161b7f89 */ /* 0x00022800000e0000 */
[----:B------:R1:W0:Y:S01]  /*1d8a0*/  SHFL.BFLY PT, R28, R24, 0x1, 0x1f ;  /* 0x0c201f00181c7f89 */ /* 0x00022200000e0000 */
[----:B------:R-:W-:Y:S05]  /*1d8b0*/  @P6 BRA `(.L_x_19) ;  /* 0x0000015000006947 */ /* 0x000fea0003800000 */
[----:B---3-5:R3:W-:Y:S04]  /*1d8c0*/  STL [R1+0xd38], R4 ;  /* 0x000d380401007387 */ /* 0x0287e80000100800 */
[----:B------:R1:W-:Y:S04]  /*1d8d0*/  STL [R1+0xd34], R3 ;  /* 0x000d340301007387 */ /* 0x0003e80000100800 */
[----:B---3--:R-:W3:Y:S04]  /*1d8e0*/  S2R R4, SR_TID.X ;  /* 0x0000000000047919 */ /* 0x008ee80000002100 */
[----:B-1--4-:R-:W4:Y:S04]  /*1d8f0*/  LDL.LU R3, [R1+0x4] ;  /* 0x0000040001037983 */ /* 0x012f280000300800 */
[----:B------:R1:W-:Y:S04]  /*1d900*/  STL [R1+0xd30], R2 ;  /* 0x000d300201007387 */ /* 0x0003e80000100800 */
[----:B-1----:R-:W1:Y:S01]  /*1d910*/  S2R R2, SR_TID.X ;  /* 0x0000000000027919 */ /* 0x002e620000002100 */
[----:B---3--:R-:W-:-:S04]  /*1d920*/  LOP3.LUT R4, R4, 0x7f, RZ, 0xc0, !PT ;  /* 0x0000007f04047812 */ /* 0x008fc800078ec0ff */
[----:B------:R-:W-:-:S04]  /*1d930*/  SHF.R.U32.HI R4, RZ, 0x3, R4 ;  /* 0x00000003ff047819 */ /* 0x000fc80000011604 */
[----:B------:R-:W-:Y:S02]  /*1d940*/  LOP3.LUT R4, R4, 0xc, RZ, 0xc0, !PT ;  /* 0x0000000c04047812 */ /* 0x000fe400078ec0ff */
[----:B-1----:R-:W-:-:S05]  /*1d950*/  LOP3.LUT R2, R2, 0x1c, RZ, 0xc0, !PT ;  /* 0x0000001c02027812 */ /* 0x002fca00078ec0ff */
[----:B------:R-:W-:-:S05]  /*1d960*/  IMAD.SHL.U32 R2, R2, 0x4, RZ ;  /* 0x0000000402027824 */ /* 0x000fca00078e00ff */
[----:B------:R-:W-:Y:S02]  /*1d970*/  IADD3 R4, R2, R4, RZ ;  /* 0x0000000402047210 */ /* 0x000fe40007ffe0ff */
[----:B------:R-:W3:Y:S04]  /*1d980*/  LDL R2, [R1+0x878] ;  /* 0x0008780001027983 */ /* 0x000ee80000100800 */
[----:B------:R1:W-:Y:S04]  /*1d990*/  STL [R1+0xd2c], R0 ;  /* 0x000d2c0001007387 */ /* 0x0003e80000100800 */
[----:B-1----:R-:W3:Y:S04]  /*1d9a0*/  LDL.LU R0, [R1] ;  /* 0x0000000001007983 */ /* 0x002ee80000300800 */
[----:B----4-:R1:W-:Y:S04]  /*1d9b0*/  STS [R4+0x10000], R3 ;  /* 0x0100000304007388 */ /* 0x0103e80000000800 */
[----:B-1----:R1:W5:Y:S04]  /*1d9c0*/  LDL.LU R4, [R1+0xd38] ;  /* 0x000d380001047983 */ /* 0x0023680000300800 */
[----:B------:R1:W5:Y:S04]  /*1d9d0*/  LDL.LU R3, [R1+0xd34] ;  /* 0x000d340001037983 */ /* 0x0003680000300800 */
[----:B---3--:R3:W-:Y:S04]  /*1d9e0*/  STS [R2+0x10000], R0 ;  /* 0x0100000002007388 */ /* 0x0087e80000000800 */
[----:B---3--:R1:W5:Y:S04]  /*1d9f0*/  LDL.LU R2, [R1+0xd30] ;  /* 0x000d300001027983 */ /* 0x0083680000300800 */
[----:B------:R1:W5:Y:S02]  /*1da00*/  LDL.LU R0, [R1+0xd2c] ;  /* 0x000d2c0001007983 */ /* 0x0003640000300800 */
.L_x_19:
[----:B---3--:R-:W-:Y:S05]  /*1da10*/  BSYNC B0 ;  /* 0x0000000000007941 */ /* 0x008fea0003800000 */
.L_x_18:
[----:B------:R-:W-:Y:S01]  /*1da20*/  BSSY B0, `(.L_x_20) ;  /* 0x0000087000007945 */ /* 0x000fe20003800000 */
[----:B------:R-:W-:Y:S01]  /*1da30*/  BSSY B1, `(.L_x_21) ;  /* 0x000007c000017945 */ /* 0x000fe20003800000 */
[----:B-12---:R-:W-:-:S02]  /*1da40*/  FADD R21, R21, R25 ;  /* 0x0000001915157221 */ /* 0x006fc40000000000 */
[----:B----4-:R-:W-:Y:S02]  /*1da50*/  FADD R23, R23, R26 ;  /* 0x0000001a17177221 */ /* 0x010fe40000000000 */
[----:B0-----:R-:W-:Y:S02]  /*1da60*/  FADD R22, R22, R27 ;  /* 0x0000001b16167221 */ /* 0x001fe40000000000 */
[----:B------:R-:W-:Y:S01]  /*1da70*/  FADD R24, R24, R28 ;  /* 0x0000001c18187221 */ /* 0x000fe20000000000 */
[----:B------:R-:W-:Y:S05]  /*1da80*/  @P6 BRA `(.L_x_22) ;  /* 0x0000007000006947 */ /* 0x000fea0003800000 */
[----:B------:R-:W2:Y:S04]  /*1da90*/  LDL R26, [R1+0x874] ;  /* 0x00087400011a7983 */ /* 0x000ea80000100800 */
[----:B------:R-:W2:Y:S04]  /*1daa0*/  LDL.LU R25, [R1+0xc] ;  /* 0x00000c0001197983 */ /* 0x000ea80000300800 */
[----:B--2---:R0:W-:Y:S01]  /*1dab0*/  STS [R26+0x10000], R25 ;  /* 0x010000191a007388 */ /* 0x0041e20000000800 */
[----:B------:R-:W-:Y:S05]  /*1dac0*/  @P6 BRA `(.L_x_23) ;  /* 0x000000d000006947 */ /* 0x000fea0003800000 */
[----:B0-----:R-:W2:Y:S04]  /*1dad0*/  LDL R26, [R1+0x870] ;  /* 0x00087000011a7983 */ /* 0x001ea80000100800 */
[----:B------:R-:W2:Y:S04]  /*1dae0*/  LDL.LU R25, [R1+0x8] ;  /* 0x0000080001197983 */ /* 0x000ea80000300800 */
[----:B--2---:R0:W-:Y:S02]  /*1daf0*/  STS [R26+0x10000], R25 ;  /* 0x010000191a007388 */ /* 0x0041e40000000800 */
.L_x_22:
[----:B------:R-:W-:Y:S05]  /*1db00*/  @P6 BRA `(.L_x_24) ;  /* 0x0000013000006947 */ /* 0x000fea0003800000 */
[----:B0-----:R-:W0:Y:S02]  /*1db10*/  S2R R25, SR_TID.X ;  /* 0x0000000000197919 */ /* 0x001e240000002100 */
[----:B0-----:R-:W-:-:S02]  /*1db20*/  LOP3.LUT R26, R25, 0x1c, RZ, 0xc0, !PT ;  /* 0x0000001c191a7812 */ /* 0x001fc400078ec0ff */
[----:B------:R-:W-:Y:S02]  /*1db30*/  LOP3.LUT R25, R25, 0x7f, RZ, 0xc0, !PT ;  /* 0x0000007f19197812 */ /* 0x000fe400078ec0ff */
[----:B------:R-:W-:Y:S02]  /*1db40*/  LEA.HI R26, R26, 0x20, RZ, 0x1e ;  /* 0x000000201a1a7811 */ /* 0x000fe400078ff0ff */
[----:B------:R-:W-:Y:S02]  /*1db50*/  SHF.R.U32.HI R25, RZ, 0x3, R25 ;  /* 0x00000003ff197819 */ /* 0x000fe40000011619 */
[----:B------:R-:W-:Y:S02]  /*1db60*/  SHF.L.U32 R26, R26, 0x4, RZ ;  /* 0x000000041a1a7819 */ /* 0x000fe400000006ff */
[----:B------:R-:W-:-:S05]  /*1db70*/  LOP3.LUT R25, R25, 0xc, RZ, 0xc0, !PT ;  /* 0x0000000c19197812 */ /* 0x000fca00078ec0ff */
[----:B------:R-:W-:-:S05]  /*1db80*/  IMAD.IADD R25, R25, 0x1, R26 ;  /* 0x0000000119197824 */ /* 0x000fca00078e021a */
[----:B------:R0:W-:Y:S02]  /*1db90*/  STS [R25+0x10000], R10 ;  /* 0x0100000a19007388 */ /* 0x0001e40000000800 */
.L_x_23:
        /* <DEDUP_REMOVED lines=10> */
.L_x_24:
        /* <DEDUP_REMOVED lines=10> */
.L_x_25:
        /* <DEDUP_REMOVED lines=10> */
.L_x_26:
        /* <DEDUP_REMOVED lines=10> */
.L_x_27:
        /* <DEDUP_REMOVED lines=10> */
.L_x_28:
        /* <DEDUP_REMOVED lines=10> */
.L_x_29:
        /* <DEDUP_REMOVED lines=10> */
.L_x_30:
        /* <DEDUP_REMOVED lines=10> */
.L_x_31:
        /* <DEDUP_REMOVED lines=10> */
.L_x_32:
        /* <DEDUP_REMOVED lines=11> */
.L_x_33:
[----:B------:R-:W-:Y:S05]  /*1e1f0*/  BSYNC B1 ;  /* 0x0000000000017941 */ /* 0x000fea0003800000 */
.L_x_21:
        /* <DEDUP_REMOVED lines=8> */
[----:B------:R0:W-:Y:S02]  /*1e280*/  @!P6 STS [R10+0x10000], R24 ;  /* 0x010000180a00e388 */ /* 0x0001e40000000800 */
.L_x_34:
[----:B------:R-:W-:Y:S05]  /*1e290*/  BSYNC B0 ;  /* 0x0000000000007941 */ /* 0x000fea0003800000 */
.L_x_20:
[----:B------:R-:W-:Y:S01]  /*1e2a0*/  WARPSYNC 0xffffffff ;  /* 0xffffffff00007948 */ /* 0x000fe20003800000 */
[----:B0-----:R-:W0:Y:S04]  /*1e2b0*/  S2R R10, SR_TID.X ;  /* 0x00000000000a7919 */ /* 0x001e280000002100 */
[----:B------:R-:W-:Y:S06]  /*1e2c0*/  BAR.SYNC.DEFER_BLOCKING 0x0 ;  /* 0x0000000000007b1d */ /* 0x000fec0000010000 */
[----:B-----5:R1:W-:Y:S04]  /*1e2d0*/  STL [R1+0x1548], R0 ;  /* 0x0015480001007387 */ /* 0x0203e80000100800 */
[----:B-1----:R-:W2:Y:S01]  /*1e2e0*/  LDL R0, [R1+0x368] ;  /* 0x0003680001007983 */ /* 0x002ea20000100800 */
[----:B0-----:R-:W-:-:S05]  /*1e2f0*/  LOP3.LUT R21, R10, 0x7f, RZ, 0xc0, !PT ;  /* 0x0000007f0a157812 */ /* 0x001fca00078ec0ff */
[----:B------:R-:W0:Y:S04]  /*1e300*/  LDS R18, [R21.X4+0x10000] ;  /* 0x0100000015127984 */ /* 0x000e280000004800 */
[----:B------:R-:W1:Y:S04]  /*1e310*/  LDS R16, [R21.X4+0x10200] ;  /* 0x0102000015107984 */ /* 0x000e680000004800 */
[----:B------:R-:W3:Y:S04]  /*1e320*/  LDS R15, [R21.X4+0x10400] ;  /* 0x01040000150f7984 */ /* 0x000ee80000004800 */
[----:B------:R-:W4:Y:S04]  /*1e330*/  LDS R14, [R21.X4+0x10600] ;  /* 0x01060000150e7984 */ /* 0x000f280000004800 */
[----:B0-----:R-:W0:Y:S04]  /*1e340*/  SHFL.BFLY PT, R19, R18, 0x2, 0x1f ;  /* 0x0c401f0012137f89 */ /* 0x001e2800000e0000 */
[----:B-1----:R-:W1:Y:S04]  /*1e350*/  SHFL.BFLY PT, R17, R16, 0x2, 0x1f ;  /* 0x0c401f0010117f89 */ /* 0x002e6800000e0000 */
[----:B---3--:R-:W3:Y:S04]  /*1e360*/  SHFL.BFLY PT, R10, R15, 0x2, 0x1f ;  /* 0x0c401f000f0a7f89 */ /* 0x008ee800000e0000 */
[----:B----4-:R-:W4:Y:S01]  /*1e370*/  SHFL.BFLY PT, R11, R14, 0x2, 0x1f ;  /* 0x0c401f000e0b7f89 */ /* 0x010f2200000e0000 */
[----:B0-----:R-:W-:-:S02]  /*1e380*/  FADD R19, R18, R19 ;  /* 0x0000001312137221 */ /* 0x001fc40000000000 */
[----:B-1----:R-:W-:Y:S02]  /*1e390*/  FADD R17, R16, R17 ;  /* 0x0000001110117221 */ /* 0x002fe40000000000 */
[----:B---3--:R-:W-:Y:S02]  /*1e3a0*/  FADD R10, R15, R10 ;  /* 0x0000000a0f0a7221 */ /* 0x008fe40000000000 */
[----:B----4-:R-:W-:Y:S01]  /*1e3b0*/  FADD R11, R14, R11 ;  /* 0x0000000b0e0b7221 */ /* 0x010fe20000000000 */
[----:B------:R-:W0:Y:S04]  /*1e3c0*/  SHFL.BFLY PT, R15, R17, 0x1, 0x1f ;  /* 0x0c201f00110f7f89 */ /* 0x000e2800000e0000 */
[----:B------:R-:W1:Y:S04]  /*1e3d0*/  SHFL.BFLY PT, R14, R19, 0x1, 0x1f ;  /* 0x0c201f00130e7f89 */ /* 0x000e6800000e0000 */
[----:B------:R-:W3:Y:S04]  /*1e3e0*/  SHFL.BFLY PT, R16, R10, 0x1, 0x1f ;  /* 0x0c201f000a107f89 */ /* 0x000ee800000e0000 */
[----:B------:R-:W4:Y:S04]  /*1e3f0*/  SHFL.BFLY PT, R18, R11, 0x1, 0x1f ;  /* 0x0c201f000b127f89 */ /* 0x000f2800000e0000 */
[----:B------:R-:W-:Y:S04]  /*1e400*/  STL [R1+0x11a0], R29 ;  /* 0x0011a01d01007387 */ /* 0x000fe80000100800 */
[----:B------:R-:W2:Y:S01]  /*1e410*/  LDL.64 R26, [R1+0xa48] ;  /* 0x000a4800011a7983 */ /* 0x000ea20000100a00 */
[----:B0-----:R-:W-:-:S03]  /*1e420*/  FADD R15, R17, R15 ;  /* 0x0000000f110f7221 */ /* 0x001fc60000000000 */
[----:B------:R-:W2:Y:S01]  /*1e430*/  LDL.64 R24, [R1+0xa40] ;  /* 0x000a400001187983 */ /* 0x000ea20000100a00 */
[----:B-1----:R-:W-:Y:S02]  /*1e440*/  FADD R14, R19, R14 ;  /* 0x0000000e130e7221 */ /* 0x002fe40000000000 */
[----:B---3--:R-:W-:-:S03]  /*1e450*/  FADD R10, R10, R16 ;  /* 0x000000100a0a7221 */ /* 0x008fc60000000000 */
[----:B------:R-:W-:Y:S01]  /*1e460*/  @!P6 STS [R21.X4+0x10000], R14 ;  /* 0x0100000e1500e388 */ /* 0x000fe20000004800 */
[----:B----4-:R-:W-:-:S03]  /*1e470*/  FADD R11, R11, R18 ;  /* 0x000000120b0b7221 */ /* 0x010fc60000000000 */
[----:B------:R0:W-:Y:S04]  /*1e480*/  @!P6 STS [R21.X4+0x10200], R15 ;  /* 0x0102000f1500e388 */ /* 0x0001e80000004800 */
[----:B------:R-:W-:Y:S04]  /*1e490*/  @!P6 STS [R21.X4+0x10400], R10 ;  /* 0x0104000a1500e388 */ /* 0x000fe80000004800 */
[----:B------:R1:W-:Y:S04]  /*1e4a0*/  @!P6 STS [R21.X4+0x10600], R11 ;  /* 0x0106000b1500e388 */ /* 0x0003e80000004800 */
[----:B0-----:R-:W2:Y:S04]  /*1e4b0*/  LDL.64 R14, [R1+0xa70] ;  /* 0x000a7000010e7983 */ /* 0x001ea80000100a00 */
[----:B------:R-:W3:Y:S04]  /*1e4c0*/  LDL.64 R16, [R1+0xa58] ;  /* 0x000a580001107983 */ /* 0x000ee80000100a00 */
[----:B-1----:R-:W4:Y:S04]  /*1e4d0*/  LDL.64 R10, [R1+0xa78] ;  /* 0x000a7800010a7983 */ /* 0x002f280000100a00 */
[----:B------:R-:W3:Y:S04]  /*1e4e0*/  LDL.64 R18, [R1+0xa50] ;  /* 0x000a500001127983 */ /* 0x000ee80000100a00 */
[----:B------:R-:W-:Y:S01]  /*1e4f0*/  BAR.SYNC.DEFER_BLOCKING 0x0 ;  /* 0x0000000000007b1d */ /* 0x000fe20000010000 */
[----:B--2---:R-:W-:-:S05]  /*1e500*/  IMAD.WIDE R14, R0, 0x2, R14 ;  /* 0x00000002000e7825 */ /* 0x004fca00078e020e */
[----:B------:R0:W2:Y:S01]  /*1e510*/  LDG.E.U16 R23, [R14.64] ;  /* 0x000000060e177981 */ /* 0x0000a2000c1e1500 */
[----:B----4-:R-:W-:-:S05]  /*1e520*/  IMAD.WIDE R10, R0, 0x2, R10 ;  /* 0x00000002000a7825 */ /* 0x010fca00078e020a */
[----:B------:R1:W4:Y:S04]  /*1e530*/  LDG.E.U16 R28, [R10.64] ;  /* 0x000000060a1c7981 */ /* 0x000328000c1e1500 */
[----:B0-----:R-:W2:Y:S04]  /*1e540*/  LDL.64 R14, [R1+0xa60] ;  /* 0x000a6000010e7983 */ /* 0x001ea80000100a00 */
[----:B-1----:R-:W2:Y:S01]  /*1e550*/  LDL.64 R10, [R1+0xa68] ;  /* 0x000a6800010a7983 */ /* 0x002ea20000100a00 */
[----:B---3--:R-:W-:-:S04]  /*1e560*/  IMAD.WIDE R16, R0, 0x2, R16 ;  /* 0x0000000200107825 */ /* 0x008fc800078e0210 */
[C---:B------:R-:W-:Y:S02]  /*1e570*/  IMAD.WIDE R18, R0.reuse, 0x2, R18 ;  /* 0x0000000200127825 */ /* 0x040fe400078e0212 */
[----:B------:R0:W3:Y:S04]  /*1e580*/  LDG.E.U16 R16, [R16.64] ;  /* 0x0000000610107981 */ /* 0x0000e8000c1e1500 */
[----:B------:R1:W3:Y:S04]  /*1e590*/  LDG.E.U16 R18, [R18.64] ;  /* 0x0000000612127981 */ /* 0x0002e8000c1e1500 */
[----:B----4-:R4:W-:Y:S01]  /*1e5a0*/  STL [R1+0x7c0], R28 ;  /* 0x0007c01c01007387 */ /* 0x0109e20000100800 */
[----:B--2---:R-:W-:-:S04]  /*1e5b0*/  IMAD.WIDE R14, R0, 0x2, R14 ;  /* 0x00000002000e7825 */ /* 0x004fc800078e020e */
[C---:B------:R-:W-:Y:S01]  /*1e5c0*/  IMAD.WIDE R10, R0.reuse, 0x2, R10 ;  /* 0x00000002000a7825 */ /* 0x040fe200078e020a */
[----:B----4-:R2:W4:Y:S05]  /*1e5d0*/  LDG.E.U16 R28, [R14.64] ;  /* 0x000000060e1c7981 */ /* 0x01052a000c1e1500 */
[----:B------:R-:W3:Y:S04]  /*1e5e0*/  LDG.E.U16 R11, [R10.64] ;  /* 0x000000060a0b7981 */ /* 0x000ee8000c1e1500 */
[----:B------:R0:W-:Y:S04]  /*1e5f0*/  STL [R1+0x7bc], R23 ;  /* 0x0007bc1701007387 */ /* 0x0001e80000100800 */
[----:B-1----:R-:W4:Y:S01]  /*1e600*/  LDL.LU R19, [R1+0x7fc] ;  /* 0x0007fc0001137983 */ /* 0x002f220000300800 */
[----:B--2---:R-:W-:-:S03]  /*1e610*/  IMAD.WIDE R14, R0, 0x2, R24 ;  /* 0x00000002000e7825 */ /* 0x004fc600078e0218 */
[----:B0-----:R-:W0:Y:S04]  /*1e620*/  S2R R23, SR_TID.X ;  /* 0x0000000000177919 */ /* 0x001e280000002100 */
[----:B------:R1:W2:Y:S01]  /*1e630*/  LDG.E.U16 R15, [R14.64] ;  /* 0x000000060e0f7981 */ /* 0x0002a2000c1e1500 */
[----:B0-----:R-:W-:-:S04]  /*1e640*/  LOP3.LUT R23, R23, 0x1c, RZ, 0xc0, !PT ;  /* 0x0000001c17177812 */ /* 0x001fc800078ec0ff */
[----:B------:R-:W-:Y:S01]  /*1e650*/  LEA.HI R23, R23, 0x8, RZ, 0x1e ;  /* 0x0000000817177811 */ /* 0x000fe200078ff0ff */
[----:B------:R-:W0:Y:S04]  /*1e660*/  S2R R22, SR_TID.X ;  /* 0x0000000000167919 */ /* 0x000e280000002100 */
[----:B---3--:R3:W-:Y:S04]  /*1e670*/  STL [R1+0x7b8], R11 ;  /* 0x0007b80b01007387 */ /* 0x0087e80000100800 */
[----:B----4-:R4:W-:Y:S01]  /*1e680*/  STL [R1+0x7b4], R28 ;  /* 0x0007b41c01007387 */ /* 0x0109e20000100800 */
[----:B---3--:R-:W-:-:S03]  /*1e690*/  IMAD.WIDE R10, R0, 0x2, R26 ;  /* 0x00000002000a7825 */ /* 0x008fc600078e021a */
[----:B----4-:R-:W3:Y:S04]  /*1e6a0*/  LDL.LU R28, [R1+0x480] ;  /* 0x00048000011c7983 */ /* 0x010ee80000300800 */
[----:B------:R-:W4:Y:S04]  /*1e6b0*/  LDL.LU R17, [R1+0x484] ;  /* 0x0004840001117983 */ /* 0x000f280000300800 */
[----:B------:R-:W2:Y:S04]  /*1e6c0*/  LDL.LU R26, [R1+0x490] ;  /* 0x00049000011a7983 */ /* 0x000ea80000300800 */
[----:B------:R-:W2:Y:S04]  /*1e6d0*/  LDL.LU R25, [R1+0x494] ;  /* 0x0004940001197983 */ /* 0x000ea80000300800 */
[----:B------:R-:W-:Y:S04]  /*1e6e0*/  STL [R1+0x7b0], R16 ;  /* 0x0007b01001007387 */ /* 0x000fe80000100800 */
[----:B------:R0:W-:Y:S04]  /*1e6f0*/  STL [R1+0x7ac], R18 ;  /* 0x0007ac1201007387 */ /* 0x0001e80000100800 */
[----:B------:R1:W-:Y:S04]  /*1e700*/  LDS R16, [R23.X16+0x10000] ;  /* 0x0100000017107984 */ /* 0x0003e8000000c800 */
[----:B0-----:R0:W3:Y:S04]  /*1e710*/  LDG.E.U16 R18, [R10.64] ;  /* 0x000000060a127981 */ /* 0x0010e8000c1e1500 */
[----:B0-----:R-:W4:Y:S04]  /*1e720*/  LDL.LU R10, [R1+0x470] ;  /* 0x00047000010a7983 */ /* 0x001f280000300800 */
[----:B------:R-:W4:Y:S04]  /*1e730*/  LDL.LU R11, [R1+0x474] ;  /* 0x00047400010b7983 */ /* 0x000f280000300800 */
[----:B------:R-:W4:Y:S04]  /*1e740*/  LDL.LU R24, [R1+0x4a0] ;  /* 0x0004a00001187983 */ /* 0x000f280000300800 */
[----:B-1----:R-:W4:Y:S01]  /*1e750*/  LDL.LU R23, [R1+0x4a4] ;  /* 0x0004a40001177983 */ /* 0x002f220000300800 */
[----:B------:R-:W-:-:S05]  /*1e760*/  LOP3.LUT R29, R22, 0x1c, RZ, 0xc0, !PT ;  /* 0x0000001c161d7812 */ /* 0x000fca00078ec0ff */
[----:B------:R-:W0:Y:S02]  /*1e770*/  LDS R21, [R29.X4+0x10000] ;  /* 0x010000001d157984 */ /* 0x000e240000004800 */
[----:B0-----:R-:W-:-:S05]  /*1e780*/  FFMA R19, R20, R19, R21 ;  /* 0x0000001314137223 */ /* 0x001fca0000000015 */
[----:B------:R0:W-:Y:S04]  /*1e790*/  STL [R1+0x7fc], R19 ;  /* 0x0007fc1301007387 */ /* 0x0001e80000100800 */
[----:B0-----:R-:W4:Y:S01]  /*1e7a0*/  LDL.LU R19, [R1+0x4b0] ;  /* 0x0004b00001137983 */ /* 0x001f220000300800 */
[----:B--2---:R-:W-:-:S03]  /*1e7b0*/  FMUL R21, R20, R25 ;  /* 0x0000001914157220 */ /* 0x004fc60000400000 */
[----:B---3--:R0:W-:Y:S01]  /*1e7c0*/  STL [R1+0x7a8], R18 ;  /* 0x0007a81201007387 */ /* 0x0081e20000100800 */
[----:B----4-:R-:W-:-:S03]  /*1e7d0*/  FMUL R14, R20, R10 ;  /* 0x0000000a140e7220 */ /* 0x010fc60000400000 */
[----:B0-----:R-:W2:Y:S01]  /*1e7e0*/  LDL.LU R18, [R1+0x4b4] ;  /* 0x0004b40001127983 */ /* 0x001ea20000300800 */
[----:B------:R-:W-:-:S03]  /*1e7f0*/  FMUL R10, R20, R11 ;  /* 0x0000000b140a7220 */ /* 0x000fc60000400000 */
[----:B------:R0:W-:Y:S01]  /*1e800*/  STL [R1+0x7a4], R15 ;  /* 0x0007a40f01007387 */ /* 0x0001e20000100800 */
[----:B------:R-:W-:-:S03]  /*1e810*/  FMUL R11, R20, R17 ;  /* 0x00000011140b7220 */ /* 0x000fc60000400000 */
[----:B0-----:R-:W3:Y:S04]  /*1e820*/  LDL.LU R15, [R1+0x4d0] ;  /* 0x0004d000010f7983 */ /* 0x001ee80000300800 */
[----:B------:R0:W-:Y:S04]  /*1e830*/  STL [R1+0x230], R14 ;  /* 0x0002300e01007387 */ /* 0x0001e80000100800 */
[----:B------:R1:W-:Y:S04]  /*1e840*/  STL [R1+0x234], R10 ;  /* 0x0002340a01007387 */ /* 0x0003e80000100800 */
[----:B0-----:R-:W4:Y:S01]  /*1e850*/  LDL.LU R14, [R1+0x4d4] ;  /* 0x0004d400010e7983 */ /* 0x001f220000300800 */
[----:B-1----:R-:W-:-:S05]  /*1e860*/  FMUL R10, R20, R28 ;  /* 0x0000001c140a7220 */ /* 0x002fca0000400000 */
[----:B------:R0:W-:Y:S04]  /*1e870*/  STL [R1+0x220], R10 ;  /* 0x0002200a01007387 */ /* 0x0001e80000100800 */
[----:B------:R1:W-:Y:S01]  /*1e880*/  STL [R1+0x224], R11 ;  /* 0x0002240b01007387 */ /* 0x0003e20000100800 */
[----:B0-----:R-:W-:-:S03]  /*1e890*/  FMUL R10, R20, R26 ;  /* 0x0000001a140a7220 */ /* 0x001fc60000400000 */
[----:B-1----:R-:W4:Y:S04]  /*1e8a0*/  LDL.LU R11, [R1+0x4e0] ;  /* 0x0004e000010b7983 */ /* 0x002f280000300800 */
[----:B------:R0:W-:Y:S04]  /*1e8b0*/  STL [R1+0x210], R10 ;  /* 0x0002100a01007387 */ /* 0x0001e80000100800 */
[----:B0-----:R-:W4:Y:S04]  /*1e8c0*/  LDL.LU R10, [R1+0x4e4] ;  /* 0x0004e400010a7983 */ /* 0x001f280000300800 */
[----:B------:R0:W-:Y:S02]  /*1e8d0*/  STL [R1+0x214], R21 ;  /* 0x0002141501007387 */ /* 0x0001e40000100800 */
[----:B0-----:R-:W-:-:S02]  /*1e8e0*/  FMUL R21, R20, R24 ;  /* 0x0000001814157220 */ /* 0x001fc40000400000 */
[C---:B------:R-:W-:Y:S02]  /*1e8f0*/  FMUL R24, R20.reuse, R23 ;  /* 0x0000001714187220 */ /* 0x040fe40000400000 */
[----:B------:R-:W4:Y:S04]  /*1e900*/  LDL.LU R23, [R1+0x4f0] ;  /* 0x0004f00001177983 */ /* 0x000f280000300800 */
[----:B------:R0:W-:Y:S04]  /*1e910*/  STL [R1+0x200], R21 ;  /* 0x0002001501007387 */ /* 0x0001e80000100800 */
[----:B0-----:R-:W4:Y:S04]  /*1e920*/  LDL.LU R21, [R1+0x4f4] ;  /* 0x0004f40001157983 */ /* 0x001f280000300800 */
[----:B------:R-:W0:Y:S01]  /*1e930*/  S2R R27, SR_TID.X ;  /* 0x00000000001b7919 */ /* 0x000e220000002100 */
[----:B------:R-:W-:-:S03]  /*1e940*/  FMUL R19, R20, R19 ;  /* 0x0000001314137220 */ /* 0x000fc60000400000 */
[----:B------:R-:W-:Y:S04]  /*1e950*/  STL [R1+0x204], R24 ;  /* 0x0002041801007387 */ /* 0x000fe80000100800 */
[----:B------:R-:W4:Y:S04]  /*1e960*/  LDL.LU R28, [R1+0x47c] ;  /* 0x00047c00011c7983 */ /* 0x000f280000300800 */
[----:B------:R-:W-:Y:S01]  /*1e970*/  STL [R1+0x1f0], R19 ;  /* 0x0001f01301007387 */ /* 0x000fe20000100800 */
[----:B0-----:R-:W-:-:S04]  /*1e980*/  LOP3.LUT R27, R27, 0x1c, RZ, 0xc0, !PT ;  /* 0x0000001c1b1b7812 */ /* 0x001fc800078ec0ff */
[----:B------:R-:W-:-:S05]  /*1e990*/  LEA.HI R27, R27, 0x10, RZ, 0x1e ;  /* 0x000000101b1b7811 */ /* 0x000fca00078ff0ff */
[----:B------:R0:W1:Y:S04]  /*1e9a0*/  LDS R17, [R27.X16+0x10000] ;  /* 0x010000001b117984 */ /* 0x000068000000c800 */
[----:B0-----:R-:W4:Y:S01]  /*1e9b0*/  LDL.LU R27, [R1+0x488] ;  /* 0x00048800011b7983 */ /* 0x001f220000300800 */
[----:B--2---:R-:W-:-:S05]  /*1e9c0*/  FMUL R18, R20, R18 ;  /* 0x0000001214127220 */ /* 0x004fca0000400000 */
[----:B------:R0:W-:Y:S04]  /*1e9d0*/  STL [R1+0x1f4], R18 ;  /* 0x0001f41201007387 */ /* 0x0001e80000100800 */
[----:B------:R-:W2:Y:S04]  /*1e9e0*/  LDL.LU R26, [R1+0x48c] ;  /* 0x00048c00011a7983 */ /* 0x000ea80000300800 */
[----:B------:R-:W2:Y:S01]  /*1e9f0*/  LDL.LU R19, [R1+0x498] ;  /* 0x0004980001137983 */ /* 0x000ea20000300800 */
[----:B---3--:R-:W-:-:S05]  /*1ea00*/  FMUL R15, R20, R15 ;  /* 0x0000000f140f7220 */ /* 0x008fca0000400000 */
[----:B------:R3:W-:Y:S04]  /*1ea10*/  STL [R1+0x1e0], R15 ;  /* 0x0001e00f01007387 */ /* 0x0007e80000100800 */
[----:B0-----:R-:W2:Y:S01]  /*1ea20*/  LDL.LU R18, [R1+0x49c] ;  /* 0x00049c0001127983 */ /* 0x001ea20000300800 */
[----:B----4-:R-:W-:-:S05]  /*1ea30*/  FMUL R14, R20, R14 ;  /* 0x0000000e140e7220 */ /* 0x010fca0000400000 */
[----:B------:R0:W-:Y:S04]  /*1ea40*/  STL [R1+0x1e4], R14 ;  /* 0x0001e40e01007387 */ /* 0x0001e80000100800 */
[----:B---3--:R-:W3:Y:S04]  /*1ea50*/  LDL.LU R15, [R1+0x4a8] ;  /* 0x0004a800010f7983 */ /* 0x008ee80000300800 */
[----:B0-----:R-:W4:Y:S01]  /*1ea60*/  LDL.LU R14, [R1+0x4ac] ;  /* 0x0004ac00010e7983 */ /* 0x001f220000300800 */
[----:B------:R-:W-:-:S03]  /*1ea70*/  FMUL R24, R20, R11 ;  /* 0x0000000b14187220 */ /* 0x000fc60000400000 */
[----:B------:R-:W2:Y:S01]  /*1ea80*/  LDL.LU R11, [R1+0x4b8] ;  /* 0x0004b800010b7983 */ /* 0x000ea20000300800 */
[----:B------:R-:W-:-:S03]  /*1ea90*/  FMUL R25, R20, R10 ;  /* 0x0000000a14197220 */ /* 0x000fc60000400000 */
[----:B------:R-:W2:Y:S01]  /*1eaa0*/  LDL.LU R10, [R1+0x4bc] ;  /* 0x0004bc00010a7983 */ /* 0x000ea20000300800 */
[C---:B------:R-:W-:Y:S02]  /*1eab0*/  FMUL R23, R20.reuse, R23 ;  /* 0x0000001714177220 */ /* 0x040fe40000400000 */
[----:B------:R-:W-:Y:S02]  /*1eac0*/  FMUL R21, R20, R21 ;  /* 0x0000001514157220 */ /* 0x000fe40000400000 */
[----:B------:R-:W2:Y:S04]  /*1ead0*/  LDL.LU R20, [R1+0x478] ;  /* 0x0004780001147983 */ /* 0x000ea80000300800 */
[----:B------:R0:W-:Y:S01]  /*1eae0*/  STL [R1+0x240], R23 ;  /* 0x0002401701007387 */ /* 0x0001e20000100800 */
[----:B------:R-:W-:-:S03]  /*1eaf0*/  FMUL R28, R13, R28 ;  /* 0x0000001c0d1c7220 */ /* 0x000fc60000400000 */
[----:B0-----:R-:W3:Y:S04]  /*1eb00*/  LDL.LU R23, [R1+0x4d8] ;  /* 0x0004d80001177983 */ /* 0x001ee80000300800 */
[----:B------:R0:W-:Y:S04]  /*1eb10*/  STL [R1+0x244], R21 ;  /* 0x0002441501007387 */ /* 0x0001e80000100800 */
[----:B0-----:R-:W3:Y:S01]  /*1eb20*/  LDL.LU R21, [R1+0x4dc] ;  /* 0x0004dc0001157983 */ /* 0x001ee20000300800 */
[C---:B------:R-:W-:Y:S02]  /*1eb30*/  FMUL R27, R13.reuse, R27 ;  /* 0x0000001b0d1b7220 */ /* 0x040fe40000400000 */
[----:B--2---:R-:W-:-:S05]  /*1eb40*/  FMUL R20, R13, R20 ;  /* 0x000000140d147220 */ /* 0x004fca0000400000 */
[----:B------:R0:W-:Y:S04]  /*1eb50*/  STL [R1+0x238], R20 ;  /* 0x0002381401007387 */ /* 0x0001e80000100800 */
[----:B------:R-:W-:Y:S01]  /*1eb60*/  STL [R1+0x23c], R28 ;  /* 0x00023c1c01007387 */ /* 0x000fe20000100800 */
[----:B0-----:R-:W-:-:S03]  /*1eb70*/  FMUL R20, R13, R26 ;  /* 0x0000001a0d147220 */ /* 0x001fc60000400000 */
[----:B------:R-:W2:Y:S04]  /*1eb80*/  LDL.LU R26, [R1+0x4e8] ;  /* 0x0004e800011a7983 */ /* 0x000ea80000300800 */
[----:B------:R0:W-:Y:S04]  /*1eb90*/  STL [R1+0x228], R27 ;  /* 0x0002281b01007387 */ /* 0x0001e80000100800 */
[----:B0-----:R-:W2:Y:S01]  /*1eba0*/  LDL.LU R27, [R1+0x4ec] ;  /* 0x0004ec00011b7983 */ /* 0x001ea20000300800 */
[C---:B------:R-:W-:Y:S02]  /*1ebb0*/  FMUL R19, R13.reuse, R19 ;  /* 0x000000130d137220 */ /* 0x040fe40000400000 */
[C---:B------:R-:W-:Y:S01]  /*1ebc0*/  FMUL R18, R13.reuse, R18 ;  /* 0x000000120d127220 */ /* 0x040fe20000400000 */
[----:B------:R-:W-:Y:S01]  /*1ebd0*/  STL [R1+0x22c], R20 ;  /* 0x00022c1401007387 */ /* 0x000fe20000100800 */
[----:B---3--:R-:W-:-:S02]  /*1ebe0*/  FMUL R15, R13, R15 ;  /* 0x0000000f0d0f7220 */ /* 0x008fc40000400000 */
[C---:B----4-:R-:W-:Y:S01]  /*1ebf0*/  FMUL R14, R13.reuse, R14 ;  /* 0x0000000e0d0e7220 */ /* 0x050fe20000400000 */
[----:B------:R0:W-:Y:S04]  /*1ec00*/  STL [R1+0x218], R19 ;  /* 0x0002181301007387 */ /* 0x0001e80000100800 */
[----:B------:R3:W-:Y:S04]  /*1ec10*/  STL [R1+0x21c], R18 ;  /* 0x00021c1201007387 */ /* 0x0007e80000100800 */
[----:B0-----:R-:W4:Y:S04]  /*1ec20*/  LDL.LU R19, [R1+0x4fc] ;  /* 0x0004fc0001137983 */ /* 0x001f280000300800 */
[----:B------:R-:W-:Y:S04]  /*1ec30*/  STL [R1+0x208], R15 ;  /* 0x0002080f01007387 */ /* 0x000fe80000100800 */
[----:B---3--:R-:W3:Y:S01]  /*1ec40*/  LDL.LU R18, [R1+0x800] ;  /* 0x0008000001127983 */ /* 0x008ee20000300800 */
[----:B------:R-:W-:-:S03]  /*1ec50*/  FMUL R20, R13, R10 ;  /* 0x0000000a0d147220 */ /* 0x000fc60000400000 */
[----:B------:R0:W-:Y:S01]  /*1ec60*/  STL [R1+0x20c], R14 ;  /* 0x00020c0e01007387 */ /* 0x0001e20000100800 */
[C---:B------:R-:W-:Y:S02]  /*1ec70*/  FMUL R28, R13.reuse, R23 ;  /* 0x000000170d1c7220 */ /* 0x040fe40000400000 */
[C---:B0-----:R-:W-:Y:S02]  /*1ec80*/  FMUL R14, R13.reuse, R11 ;  /* 0x0000000b0d0e7220 */ /* 0x041fe40000400000 */
[----:B------:R-:W4:Y:S04]  /*1ec90*/  LDL.64 R10, [R1+0xa38] ;  /* 0x000a3800010a7983 */ /* 0x000f280000100a00 */
[----:B------:R0:W-:Y:S04]  /*1eca0*/  STL [R1+0x1f8], R14 ;  /* 0x0001f80e01007387 */ /* 0x0001e80000100800 */
[----:B0-----:R-:W4:Y:S04]  /*1ecb0*/  LDL.64 R14, [R1+0xa30] ;  /* 0x000a3000010e7983 */ /* 0x001f280000100a00 */
[----:B------:R0:W-:Y:S04]  /*1ecc0*/  STL [R1+0x1fc], R20 ;  /* 0x0001fc1401007387 */ /* 0x0001e80000100800 */
[----:B------:R-:W1:Y:S01]  /*1ecd0*/  LDL.LU R23, [R1+0x804] ;  /* 0x0008040001177983 */ /* 0x000e620000300800 */
[----:B0-----:R-:W-:-:S03]  /*1ece0*/  FMUL R20, R13, R21 ;  /* 0x000000150d147220 */ /* 0x001fc60000400000 */
[----:B------:R-:W-:Y:S04]  /*1ecf0*/  STL [R1+0x1e8], R28 ;  /* 0x0001e81c01007387 */ /* 0x000fe80000100800 */
[----:B------:R-:W4:Y:S04]  /*1ed00*/  LDL.LU R21, [R1+0x3f0] ;  /* 0x0003f00001157983 */ /* 0x000f280000300800 */
[----:B------:R0:W-:Y:S04]  /*1ed10*/  STL [R1+0x1ec], R20 ;  /* 0x0001ec1401007387 */ /* 0x0001e80000100800 */
[----:B0-----:R-:W4:Y:S01]  /*1ed20*/  LDL.LU R20, [R1+0x3f4] ;  /* 0x0003f40001147983 */ /* 0x001f220000300800 */
[----:B--2---:R-:W-:-:S02]  /*1ed30*/  FMUL R26, R13, R26 ;  /* 0x0000001a0d1a7220 */ /* 0x004fc40000400000 */
[----:B------:R-:W-:-:S05]  /*1ed40*/  FMUL R27, R13, R27 ;  /* 0x0000001b0d1b7220 */ /* 0x000fca0000400000 */
[----:B------:R0:W-:Y:S04]  /*1ed50*/  STL.64 [R1+0x1458], R26 ;  /* 0x0014581a01007387 */ /* 0x0001e80000100a00 */
[----:B0-----:R-:W2:Y:S04]  /*1ed60*/  LDL.LU R27, [R1+0x4f8] ;  /* 0x0004f800011b7983 */ /* 0x001ea80000300800 */
[----:B------:R-:W0:Y:S04]  /*1ed70*/  S2R R28, SR_TID.X ;  /* 0x00000000001c7919 */ /* 0x000e280000002100 */
[----:B------:R4:W-:Y:S01]  /*1ed80*/  STL.64 [R1+0x1450], R24 ;  /* 0x0014501801007387 */ /* 0x0009e20000100a00 */
[----:B---3--:R-:W-:-:S02]  /*1ed90*/  FFMA R18, R13, R18, R16 ;  /* 0x000000120d127223 */ /* 0x008fc40000000010 */
[----:B----4-:R-:W-:Y:S02]  /*1eda0*/  FMUL R24, R13, R19 ;  /* 0x000000130d187220 */ /* 0x010fe40000400000 */
[----:B------:R-:W-:Y:S01]  /*1edb0*/  IMAD.WIDE R10, R0, 0x2, R10 ;  /* 0x00000002000a7825 */ /* 0x000fe200078e020a */
[----:B0-----:R-:W-:-:S04]  /*1edc0*/  LOP3.LUT R28, R28, 0x1c, RZ, 0xc0, !PT ;  /* 0x0000001c1c1c7812 */ /* 0x001fc800078ec0ff */
[----:B------:R-:W-:-:S05]  /*1edd0*/  LEA.HI R28, R28, 0x18, RZ, 0x1e ;  /* 0x000000181c1c7811 */ /* 0x000fca00078ff0ff */
[----:B------:R0:W3:Y:S01]  /*1ede0*/  LDS R16, [R28.X16+0x10000] ;  /* 0x010000001c107984 */ /* 0x0000e2000000c800 */
[----:B------:R-:W-:-:S05]  /*1edf0*/  IMAD.WIDE R14, R0, 0x2, R14 ;  /* 0x00000002000e7825 */ /* 0x000fca00078e020e */
[----:B0-----:R0:W4:Y:S01]  /*1ee00*/  LDG.E.U16 R28, [R14.64] ;  /* 0x000000060e1c7981 */ /* 0x001122000c1e1500 */
[----:B-1----:R-:W-:Y:S02]  /*1ee10*/  FFMA R23, R9, R23, R17 ;  /* 0x0000001709177223 */ /* 0x002fe40000000011 */
[----:B--2---:R-:W-:-:S05]  /*1ee20*/  FMUL R25, R13, R27 ;  /* 0x0000001b0d197220 */ /* 0x004fca0000400000 */
[----:B------:R-:W-:Y:S04]  /*1ee30*/  STL [R1+0x248], R25 ;  /* 0x0002481901007387 */ /* 0x000fe80000100800 */
[----:B------:R-:W2:Y:S04]  /*1ee40*/  LDL.LU R19, [R1+0x3e0] ;  /* 0x0003e00001137983 */ /* 0x000ea80000300800 */
[----:B------:R1:W-:Y:S04]  /*1ee50*/  STL [R1+0x24c], R24 ;  /* 0x00024c1801007387 */ /* 0x0003e80000100800 */
[----:B------:R0:W-:Y:S04]  /*1ee60*/  STL [R1+0x800], R18 ;  /* 0x0008001201007387 */ /* 0x0001e80000100800 */
[----:B-1----:R1:W3:Y:S04]  /*1ee70*/  LDG.E.U16 R24, [R10.64] ;  /* 0x000000060a187981 */ /* 0x0022e8000c1e1500 */
[----:B0-----:R-:W3:Y:S01]  /*1ee80*/  LDL.LU R18, [R1+0x3e4] ;  /* 0x0003e40001127983 */ /* 0x001ee20000300800 */
[----:B-1----:R-:W-:-:S03]  /*1ee90*/  FMUL R11, R9, R21 ;  /* 0x00000015090b7220 */ /* 0x002fc60000400000 */
[----:B------:R-:W-:Y:S01]  /*1eea0*/  STL [R1+0x804], R23 ;  /* 0x0008041701007387 */ /* 0x000fe20000100800 */
[----:B------:R-:W-:-:S03]  /*1eeb0*/  FMUL R10, R9, R20 ;  /* 0x00000014090a7220 */ /* 0x000fc60000400000 */
[----:B------:R0:W-:Y:S04]  /*1eec0*/  STL [R1+0x1b0], R11 ;  /* 0x0001b00b01007387 */ /* 0x0001e80000100800 */
[----:B------:R-:W4:Y:S04]  /*1eed0*/  LDL.LU R27, [R1+0x3d0] ;  /* 0x0003d000011b7983 */ /* 0x000f280000300800 */
[----:B------:R-:W4:Y:S04]  /*1eee0*/  LDL.LU R26, [R1+0x3d4] ;  /* 0x0003d400011a7983 */ /* 0x000f280000300800 */
[----:B------:R1:W-:Y:S04]  /*1eef0*/  STL [R1+0x1b4], R10 ;  /* 0x0001b40a01007387 */ /* 0x0003e80000100800 */
[----:B------:R-:W4:Y:S04]  /*1ef00*/  LDL.LU R17, [R1+0x3c0] ;  /* 0x0003c00001117983 */ /* 0x000f280000300800 */
[----:B------:R-:W4:Y:S04]  /*1ef10*/  LDL.LU R14, [R1+0x3c4] ;  /* 0x0003c400010e7983 */ /* 0x000f280000300800 */
[----:B0-----:R-:W4:Y:S04]  /*1ef20*/  LDL.LU R11, [R1+0x3b0] ;  /* 0x0003b000010b7983 */ /* 0x001f280000300800 */
[----:B-1----:R-:W4:Y:S04]  /*1ef30*/  LDL.LU R10, [R1+0x3b4] ;  /* 0x0003b400010a7983 */ /* 0x002f280000300800 */
[----:B------:R-:W0:Y:S02]  /*1ef40*/  S2R R23, SR_TID.X ;  /* 0x0000000000177919 */ /* 0x000e240000002100 */
[----:B0-----:R-:W-:-:S04]  /*1ef50*/  LOP3.LUT R23, R23, 0x1c, RZ, 0xc0, !PT ;  /* 0x0000001c17177812 */ /* 0x001fc800078ec0ff */
[----:B------:R-:W-:-:S05]  /*1ef60*/  LEA.HI R23, R23, 0x20, RZ, 0x1e ;  /* 0x0000002017177811 */ /* 0x000fca00078ff0ff */
[----:B------:R-:W0:Y:S01]  /*1ef70*/  LDS R13, [R23.X16+0x10000] ;  /* 0x01000000170d7984 */ /* 0x000e22000000c800 */
[----:B--2---:R-:W-:-:S05]  /*1ef80*/  FMUL R19, R9, R19 ;  /* 0x0000001309137220 */ /* 0x004fca0000400000 */
[----:B------:R-:W-:Y:S04]  /*1ef90*/  STL [R1+0x1a0], R19 ;  /* 0x0001a01301007387 */ /* 0x000fe80000100800 */
[----:B------:R-:W2:Y:S01]  /*1efa0*/  LDL.LU R25, [R1+0x2d0] ;  /* 0x0002d00001197983 */ /* 0x000ea20000300800 */
[----:B---3--:R-:W-:-:S05]  /*1efb0*/  FMUL R15, R9, R18 ;  /* 0x00000012090f7220 */ /* 0x008fca0000400000 */
[----:B------:R-:W-:Y:S04]  /*1efc0*/  STL [R1+0x1a4], R15 ;  /* 0x0001a40f01007387 */ /* 0x000fe80000100800 */
[----:B------:R1:W-:Y:S04]  /*1efd0*/  STL [R1+0x484], R24 ;  /* 0x0004841801007387 */ /* 0x0003e80000100800 */
[----:B-1----:R-:W3:Y:S04]  /*1efe0*/  LDL.LU R24, [R1+0x2d4] ;  /* 0x0002d40001187983 */ /* 0x002ee80000300800 */
[----:B------:R-:W3:Y:S04]  /*1eff0*/  LDL.LU R23, [R1+0x2c0] ;  /* 0x0002c00001177983 */ /* 0x000ee80000300800 */
[----:B------:R-:W3:Y:S04]  /*1f000*/  LDL.LU R21, [R1+0x2c4] ;  /* 0x0002c40001157983 */ /* 0x000ee80000300800 */
[----:B------:R-:W3:Y:S01]  /*1f010*/  LDL.LU R20, [R1+0x290] ;  /* 0x0002900001147983 */ /* 0x000ee20000300800 */
[----:B----4-:R-:W-:-:S03]  /*1f020*/  FMUL R27, R9, R27 ;  /* 0x0000001b091b7220 */ /* 0x010fc60000400000 */
[----:B------:R-:W4:Y:S01]  /*1f030*/  LDL.LU R19, [R1+0x294] ;  /* 0x0002940001137983 */ /* 0x000f220000300800 */
[----:B------:R-:W-:-:S03]  /*1f040*/  FMUL R26, R9, R26 ;  /* 0x0000001a091a7220 */ /* 0x000fc60000400000 */
[----:B------:R-:W4:Y:S01]  /*1f050*/  LDL.LU R18, [R1+0x3f8] ;  /* 0x0003f80001127983 */ /* 0x000f220000300800 */
[----:B------:R-:W-:-:S03]  /*1f060*/  FMUL R17, R9, R17 ;  /* 0x0000001109117220 */ /* 0x000fc60000400000 */
[----:B------:R-:W4:Y:S01]  /*1f070*/  LDL.LU R15, [R1+0x3fc] ;  /* 0x0003fc00010f7983 */ /* 0x000f220000300800 */
[C---:B------:R-:W-:Y:S02]  /*1f080*/  FMUL R14, R9.reuse, R14 ;  /* 0x0000000e090e7220 */ /* 0x040fe40000400000 */
[C---:B------:R-:W-:Y:S01]  /*1f090*/  FMUL R11, R9.reuse, R11 ;  /* 0x0000000b090b7220 */ /* 0x040fe20000400000 */
[----:B------:R-:W-:Y:S01]  /*1f0a0*/  STL [R1+0x480], R28 ;  /* 0x0004801c01007387 */ /* 0x000fe20000100800 */
[----:B------:R-:W-:-:S03]  /*1f0b0*/  FMUL R10, R9, R10 ;  /* 0x0000000a090a7220 */ /* 0x000fc60000400000 */
[----:B------:R-:W-:Y:S04]  /*1f0c0*/  STL [R1+0x190], R27 ;  /* 0x0001901b01007387 */ /* 0x000fe80000100800 */
[----:B------:R-:W-:Y:S04]  /*1f0d0*/  STL [R1+0x194], R26 ;  /* 0x0001941a01007387 */ /* 0x000fe80000100800 */
[----:B------:R1:W-:Y:S04]  /*1f0e0*/  STL [R1+0x80], R17 ;  /* 0x0000801101007387 */ /* 0x0003e80000100800 */
[----:B------:R0:W-:Y:S04]  /*1f0f0*/  STL [R1+0x84], R14 ;  /* 0x0000840e01007387 */ /* 0x0001e80000100800 */
[----:B-1----:R-:W4:Y:S04]  /*1f100*/  LDL.LU R17, [R1+0x3e8] ;  /* 0x0003e80001117983 */ /* 0x002f280000300800 */
[----:B------:R1:W-:Y:S04]  /*1f110*/  STL [R1+0x70], R11 ;  /* 0x0000700b01007387 */ /* 0x0003e80000100800 */
[----:B0-----:R-:W4:Y:S04]  /*1f120*/  LDL.LU R14, [R1+0x3ec] ;  /* 0x0003ec00010e7983 */ /* 0x001f280000300800 */
[----:B------:R0:W-:Y:S04]  /*1f130*/  STL [R1+0x74], R10 ;  /* 0x0000740a01007387 */ /* 0x0001e80000100800 */
[----:B-1----:R-:W4:Y:S04]  /*1f140*/  LDL.LU R11, [R1+0x3d8] ;  /* 0x0003d800010b7983 */ /* 0x002f280000300800 */
[----:B0-----:R-:W4:Y:S01]  /*1f150*/  LDL.LU R10, [R1+0x3dc] ;  /* 0x0003dc00010a7983 */ /* 0x001f220000300800 */
[----:B--2---:R-:W-:-:S05]  /*1f160*/  FMUL R25, R9, R25 ;  /* 0x0000001909197220 */ /* 0x004fca0000400000 */
[----:B------:R0:W-:Y:S01]  /*1f170*/  STL [R1], R25 ;  /* 0x0000001901007387 */ /* 0x0001e20000100800 */
[C---:B---3--:R-:W-:Y:S02]  /*1f180*/  FMUL R24, R9.reuse, R24 ;  /* 0x0000001809187220 */ /* 0x048fe40000400000 */
[----:B------:R-:W-:-:S03]  /*1f190*/  FMUL R23, R9, R23 ;  /* 0x0000001709177220 */ /* 0x000fc60000400000 */
[----:B------:R-:W-:Y:S01]  /*1f1a0*/  STL [R1+0x4], R24 ;  /* 0x0000041801007387 */ /* 0x000fe20000100800 */
[----:B------:R-:W-:-:S03]  /*1f1b0*/  FMUL R21, R9, R21 ;  /* 0x0000001509157220 */ /* 0x000fc60000400000 */
[----:B------:R1:W-:Y:S01]  /*1f1c0*/  STL [R1+0x1c0], R23 ;  /* 0x0001c01701007387 */ /* 0x0003e20000100800 */
[----:B------:R-:W-:-:S03]  /*1f1d0*/  FMUL R20, R9, R20 ;  /* 0x0000001409147220 */ /* 0x000fc60000400000 */
[----:B------:R2:W-:Y:S01]  /*1f1e0*/  STL [R1+0x1c4], R21 ;  /* 0x0001c41501007387 */ /* 0x0005e20000100800 */
[----:B----4-:R-:W-:-:S03]  /*1f1f0*/  FMUL R19, R9, R19 ;  /* 0x0000001309137220 */ /* 0x010fc60000400000 */
[----:B------:R-:W-:Y:S01]  /*1f200*/  STL [R1+0x270], R20 ;  /* 0x0002701401007387 */ /* 0x000fe20000100800 */
[----:B------:R-:W-:-:S03]  /*1f210*/  FMUL R18, R8, R18 ;  /* 0x0000001208127220 */ /* 0x000fc60000400000 */
[----:B------:R-:W-:Y:S01]  /*1f220*/  STL [R1+0x274], R19 ;  /* 0x0002741301007387 */ /* 0x000fe20000100800 */
[----:B------:R-:W-:-:S03]  /*1f230*/  FMUL R9, R8, R15 ;  /* 0x0000000f08097220 */ /* 0x000fc60000400000 */
[----:B------:R-:W3:Y:S04]  /*1f240*/  LDL.LU R27, [R1+0x3c8] ;  /* 0x0003c800011b7983 */ /* 0x000ee80000300800 */
[----:B------:R-:W-:Y:S04]  /*1f250*/  STL [R1+0x1b8], R18 ;  /* 0x0001b81201007387 */ /* 0x000fe80000100800 */
[----:B------:R-:W4:Y:S04]  /*1f260*/  LDL.LU R26, [R1+0x3cc] ;  /* 0x0003cc00011a7983 */ /* 0x000f280000300800 */
[----:B------:R2:W-:Y:S04]  /*1f270*/  STL [R1+0x1bc], R9 ;  /* 0x0001bc0901007387 */ /* 0x0005e80000100800 */
[----:B0-----:R-:W4:Y:S04]  /*1f280*/  LDL.LU R25, [R1+0x3b8] ;  /* 0x0003b80001197983 */ /* 0x001f280000300800 */
[----:B-1----:R-:W4:Y:S04]  /*1f290*/  LDL.LU R23, [R1+0x3bc] ;  /* 0x0003bc0001177983 */ /* 0x002f280000300800 */
[----:B--2---:R-:W2:Y:S01]  /*1f2a0*/  LDL.LU R21, [R1+0x2d8] ;  /* 0x0002d80001157983 */ /* 0x004ea20000300800 */
[----:B------:R-:W-:-:S03]  /*1f2b0*/  FMUL R9, R8, R17 ;  /* 0x0000001108097220 */ /* 0x000fc60000400000 */
[----:B------:R-:W2:Y:S01]  /*1f2c0*/  LDL.LU R15, [R1+0x2dc] ;  /* 0x0002dc00010f7983 */ /* 0x000ea20000300800 */
[----:B------:R-:W-:-:S03]  /*1f2d0*/  FMUL R14, R8, R14 ;  /* 0x0000000e080e7220 */ /* 0x000fc60000400000 */
[----:B------:R0:W-:Y:S04]  /*1f2e0*/  STL [R1+0x1a8], R9 ;  /* 0x0001a80901007387 */ /* 0x0001e80000100800 */
[----:B------:R1:W-:Y:S01]  /*1f2f0*/  STL [R1+0x1ac], R14 ;  /* 0x0001ac0e01007387 */ /* 0x0003e20000100800 */
[----:B------:R-:W-:-:S03]  /*1f300*/  FMUL R11, R8, R11 ;  /* 0x0000000b080b7220 */ /* 0x000fc60000400000 */
[----:B------:R-:W2:Y:S01]  /*1f310*/  LDL.LU R24, [R1+0x2c8] ;  /* 0x0002c80001187983 */ /* 0x000ea20000300800 */
[----:B0-----:R-:W-:-:S03]  /*1f320*/  FMUL R9, R8, R10 ;  /* 0x0000000a08097220 */ /* 0x001fc60000400000 */
[----:B------:R-:W-:Y:S04]  /*1f330*/  STL [R1+0x198], R11 ;  /* 0x0001980b01007387 */ /* 0x000fe80000100800 */
[----:B------:R-:W2:Y:S04]  /*1f340*/  LDL.LU R20, [R1+0x2cc] ;  /* 0x0002cc0001147983 */ /* 0x000ea80000300800 */
[----:B------:R0:W-:Y:S04]  /*1f350*/  STL [R1+0x19c], R9 ;  /* 0x00019c0901007387 */ /* 0x0001e80000100800 */
[----:B------:R-:W2:Y:S04]  /*1f360*/  LDL.LU R17, [R1+0x298] ;  /* 0x0002980001117983 */ /* 0x000ea80000300800 */
[----:B-1----:R-:W2:Y:S04]  /*1f370*/  LDL.LU R14, [R1+0x29c] ;  /* 0x00029c00010e7983 */ /* 0x002ea80000300800 */
[----:B0-----:R-:W2:Y:S04]  /*1f380*/  LDL.LU R9, [R1+0x808] ;  /* 0x0008080001097983 */ /* 0x001ea80000300800 */
[----:B------:R-:W2:Y:S04]  /*1f390*/  LDL.64 R18, [R1+0xa28] ;  /* 0x000a280001127983 */ /* 0x000ea80000100a00 */
[----:B------:R-:W2:Y:S01]  /*1f3a0*/  LDL.64 R10, [R1+0xa20] ;  /* 0x000a2000010a7983 */ /* 0x000ea20000100a00 */
[----:B---3--:R-:W-:-:S02]  /*1f3b0*/  FMUL R27, R8, R27 ;  /* 0x0000001b081b7220 */ /* 0x008fc40000400000 */
[----:B----4-:R-:W-:-:S03]  /*1f3c0*/  FMUL R26, R8, R26 ;  /* 0x0000001a081a7220 */ /* 0x010fc60000400000 */
[----:B------:R-:W-:Y:S01]  /*1f3d0*/  STL [R1+0x88], R27 ;  /* 0x0000881b01007387 */ /* 0x000fe20000100800 */
[----:B------:R-:W-:-:S03]  /*1f3e0*/  FMUL R25, R8, R25 ;  /* 0x0000001908197220 */ /* 0x000fc60000400000 */
[----:B------:R-:W-:Y:S01]  /*1f3f0*/  STL [R1+0x8c], R26 ;  /* 0x00008c1a01007387 */ /* 0x000fe20000100800 */
[----:B------:R-:W-:-:S03]  /*1f400*/  FMUL R23, R8, R23 ;  /* 0x0000001708177220 */ /* 0x000fc60000400000 */
[----:B------:R-:W-:Y:S01]  /*1f410*/  STL [R1+0x78], R25 ;  /* 0x0000781901007387 */ /* 0x000fe20000100800 */
[----:B--2---:R-:W-:-:S03]  /*1f420*/  FMUL R21, R8, R21 ;  /* 0x0000001508157220 */ /* 0x004fc60000400000 */
[----:B------:R0:W-:Y:S01]  /*1f430*/  STL [R1+0x7c], R23 ;  /* 0x00007c1701007387 */ /* 0x0001e20000100800 */
[----:B------:R-:W-:-:S03]  /*1f440*/  FMUL R15, R8, R15 ;  /* 0x0000000f080f7220 */ /* 0x000fc60000400000 */
[----:B0-----:R-:W2:Y:S04]  /*1f450*/  LDL.LU R23, [R1+0x80c] ;  /* 0x00080c0001177983 */ /* 0x001ea80000300800 */
[----:B------:R0:W-:Y:S01]  /*1f460*/  STL [R1+0x8], R21 ;  /* 0x0000081501007387 */ /* 0x0001e20000100800 */
[----:B------:R-:W-:-:S03]  /*1f470*/  FMUL R24, R8, R24 ;  /* 0x0000001808187220 */ /* 0x000fc60000400000 */
[----:B0-----:R-:W3:Y:S04]  /*1f480*/  LDL.LU R21, [R1+0x420] ;  /* 0x0004200001157983 */ /* 0x001ee80000300800 */
[----:B------:R0:W-:Y:S01]  /*1f490*/  STL [R1+0xc], R15 ;  /* 0x00000c0f01007387 */ /* 0x0001e20000100800 */
[----:B------:R-:W-:-:S03]  /*1f4a0*/  FMUL R20, R8, R20 ;  /* 0x0000001408147220 */ /* 0x000fc60000400000 */
[----:B0-----:R-:W4:Y:S01]  /*1f4b0*/  LDL.LU R15, [R1+0x424] ;  /* 0x00042400010f7983 */ /* 0x001f220000300800 */
[C---:B------:R-:W-:Y:S02]  /*1f4c0*/  FMUL R17, R8.reuse, R17 ;  /* 0x0000001108117220 */ /* 0x040fe40000400000 */
[C---:B------:R-:W-:Y:S02]  /*1f4d0*/  FMUL R14, R8.reuse, R14 ;  /* 0x0000000e080e7220 */ /* 0x040fe40000400000 */
[----:B------:R-:W-:Y:S01]  /*1f4e0*/  FFMA R9, R8, R9, R16 ;  /* 0x0000000908097223 */ /* 0x000fe20000000010 */
[----:B------:R-:W-:Y:S04]  /*1f4f0*/  STL [R1+0x1c8], R24 ;  /* 0x0001c81801007387 */ /* 0x000fe80000100800 */
[----:B------:R0:W-:Y:S04]  /*1f500*/  STL [R1+0x1cc], R20 ;  /* 0x0001cc1401007387 */ /* 0x0001e80000100800 */
[----:B------:R-:W-:Y:S04]  /*1f510*/  STL [R1+0x278], R17 ;  /* 0x0002781101007387 */ /* 0x000fe80000100800 */
[----:B------:R1:W-:Y:S04]  /*1f520*/  STL [R1+0x808], R9 ;  /* 0x0008080901007387 */ /* 0x0003e80000100800 */
[----:B------:R-:W-:Y:S04]  /*1f530*/  STL [R1+0x27c], R14 ;  /* 0x00027c0e01007387 */ /* 0x000fe80000100800 */
[----:B0-----:R-:W4:Y:S01]  /*1f540*/  LDL.LU R20, [R1+0x410] ;  /* 0x0004100001147983 */ /* 0x001f220000300800 */
[----:B-1----:R-:W-:-:S03]  /*1f550*/  IMAD.WIDE R8, R0, 0x2, R18 ;  /* 0x0000000200087825 */ /* 0x002fc600078e0212 */
[----:B------:R-:W4:Y:S04]  /*1f560*/  LDL.LU R19, [R1+0x414] ;  /* 0x0004140001137983 */ /* 0x000f280000300800 */
[----:B------:R-:W4:Y:S04]  /*1f570*/  LDL.LU R18, [R1+0x260] ;  /* 0x0002600001127983 */ /* 0x000f280000300800 */
[----:B------:R3:W4:Y:S04]  /*1f580*/  LDG.E.U16 R25, [R8.64] ;  /* 0x0000000608197981 */ /* 0x000728000c1e1500 */
[----:B------:R-:W4:Y:S01]  /*1f590*/  LDL.LU R17, [R1+0x264] ;  /* 0x0002640001117983 */ /* 0x000f220000300800 */
[----:B------:R-:W-:-:S05]  /*1f5a0*/  IMAD.WIDE R10, R0, 0x2, R10 ;  /* 0x00000002000a7825 */ /* 0x000fca00078e020a */
[----:B------:R0:W4:Y:S01]  /*1f5b0*/  LDG.E.U16 R24, [R10.64] ;  /* 0x000000060a187981 */ /* 0x000122000c1e1500 */
[----:B--2---:R-:W-:-:S05]  /*1f5c0*/  FFMA R23, R7, R23, R13 ;  /* 0x0000001707177223 */ /* 0x004fca000000000d */
[----:B------:R1:W-:Y:S01]  /*1f5d0*/  STL [R1+0x80c], R23 ;  /* 0x00080c1701007387 */ /* 0x0003e20000100800 */
[----:B---3--:R-:W-:-:S03]  /*1f5e0*/  FMUL R9, R7, R21 ;  /* 0x0000001507097220 */ /* 0x008fc60000400000 */
[----:B-1----:R-:W2:Y:S04]  /*1f5f0*/  LDL.LU R23, [R1+0x400] ;  /* 0x0004000001177983 */ /* 0x002ea80000300800 */
[----:B------:R1:W-:Y:S04]  /*1f600*/  STL [R1+0x1d0], R9 ;  /* 0x0001d00901007387 */ /* 0x0003e80000100800 */
[----:B------:R-:W3:Y:S01]  /*1f610*/  LDL.LU R21, [R1+0x404] ;  /* 0x0004040001157983 */ /* 0x000ee20000300800 */
[----:B----4-:R-:W-:-:S05]  /*1f620*/  FMUL R8, R7, R15 ;  /* 0x0000000f07087220 */ /* 0x010fca0000400000 */
[----:B------:R4:W-:Y:S04]  /*1f630*/  STL [R1+0x1d4], R8 ;  /* 0x0001d40801007387 */ /* 0x0009e80000100800 */
[----:B------:R-:W3:Y:S04]  /*1f640*/  LDL.LU R16, [R1+0x2b0] ;  /* 0x0002b00001107983 */ /* 0x000ee80000300800 */
[----:B------:R-:W3:Y:S04]  /*1f650*/  LDL.LU R15, [R1+0x2b4] ;  /* 0x0002b400010f7983 */ /* 0x000ee80000300800 */
[----:B0-----:R-:W3:Y:S04]  /*1f660*/  LDL.LU R11, [R1+0x2f0] ;  /* 0x0002f000010b7983 */ /* 0x001ee80000300800 */
[----:B------:R-:W3:Y:S01]  /*1f670*/  LDL.LU R10, [R1+0x2f4] ;  /* 0x0002f400010a7983 */ /* 0x000ee20000300800 */
[----:B-1----:R-:W-:-:S02]  /*1f680*/  FMUL R9, R7, R20 ;  /* 0x0000001407097220 */ /* 0x002fc40000400000 */
[----:B----4-:R-:W-:-:S03]  /*1f690*/  FMUL R8, R7, R19 ;  /* 0x0000001307087220 */ /* 0x010fc60000400000 */
[----:B------:R0:W-:Y:S04]  /*1f6a0*/  STL [R1+0x250], R9 ;  /* 0x0002500901007387 */ /* 0x0001e80000100800 */
[----:B0-----:R-:W4:Y:S04]  /*1f6b0*/  LDL.LU R9, [R1+0x320] ;  /* 0x0003200001097983 */ /* 0x001f280000300800 */
[----:B------:R0:W-:Y:S04]  /*1f6c0*/  STL [R1+0x254], R8 ;  /* 0x0002540801007387 */ /* 0x0001e80000100800 */
[----:B0-----:R-:W4:Y:S01]  /*1f6d0*/  LDL.LU R8, [R1+0x324] ;  /* 0x0003240001087983 */ /* 0x001f220000300800 */
[----:B------:R-:W-:-:S05]  /*1f6e0*/  FMUL R18, R7, R18 ;  /* 0x0000001207127220 */ /* 0x000fca0000400000 */
[----:B------:R0:W-:Y:S04]  /*1f6f0*/  STL [R1+0x260], R18 ;  /* 0x0002601201007387 */ /* 0x0001e80000100800 */
[----:B------:R-:W4:Y:S04]  /*1f700*/  LDL.LU R20, [R1+0x280] ;  /* 0x0002800001147983 */ /* 0x000f280000300800 */
[----:B------:R-:W4:Y:S01]  /*1f710*/  LDL.LU R19, [R1+0x284] ;  /* 0x0002840001137983 */ /* 0x000f220000300800 */
[----:B------:R-:W-:-:S03]  /*1f720*/  FMUL R17, R7, R17 ;  /* 0x0000001107117220 */ /* 0x000fc60000400000 */
[----:B------:R-:W-:Y:S04]  /*1f730*/  STL [R1+0x3bc], R25 ;  /* 0x0003bc1901007387 */ /* 0x000fe80000100800 */
[----:B------:R1:W-:Y:S04]  /*1f740*/  STL [R1+0x264], R17 ;  /* 0x0002641101007387 */ /* 0x0003e80000100800 */
[----:B0-----:R-:W4:Y:S04]  /*1f750*/  LDL.LU R18, [R1+0x428] ;  /* 0x0004280001127983 */ /* 0x001f280000300800 */
[----:B-1----:R-:W4:Y:S04]  /*1f760*/  LDL.LU R17, [R1+0x42c] ;  /* 0x00042c0001117983 */ /* 0x002f280000300800 */
[----:B------:R-:W-:Y:S01]  /*1f770*/  STL [R1+0x3b8], R24 ;  /* 0x0003b81801007387 */ /* 0x000fe20000100800 */
[----:B--2---:R-:W-:-:S02]  /*1f780*/  FMUL R23, R7, R23 ;  /* 0x0000001707177220 */ /* 0x004fc40000400000 */
[----:B---3--:R-:W-:-:S03]  /*1f790*/  FMUL R21, R7, R21 ;  /* 0x0000001507157220 */ /* 0x008fc60000400000 */
[----:B------:R-:W-:Y:S04]  /*1f7a0*/  STL [R1+0x2a0], R23 ;  /* 0x0002a01701007387 */ /* 0x000fe80000100800 */
[----:B------:R-:W-:Y:S01]  /*1f7b0*/  STL [R1+0x2a4], R21 ;  /* 0x0002a41501007387 */ /* 0x000fe20000100800 */
[C---:B------:R-:W-:Y:S02]  /*1f7c0*/  FMUL R16, R7.reuse, R16 ;  /* 0x0000001007107220 */ /* 0x040fe40000400000 */
[----:B------:R-:W-:-:S03]  /*1f7d0*/  FMUL R15, R7, R15 ;  /* 0x0000000f070f7220 */ /* 0x000fc60000400000 */
[----:B------:R0:W-:Y:S01]  /*1f7e0*/  STL [R1+0x2b0], R16 ;  /* 0x0002b01001007387 */ /* 0x0001e20000100800 */
[----:B------:R-:W-:-:S03]  /*1f7f0*/  FMUL R11, R7, R11 ;  /* 0x0000000b070b7220 */ /* 0x000fc60000400000 */
[----:B------:R1:W-:Y:S01]  /*1f800*/  STL [R1+0x2b4], R15 ;  /* 0x0002b40f01007387 */ /* 0x0003e20000100800 */
[----:B------:R-:W-:-:S03]  /*1f810*/  FMUL R10, R7, R10 ;  /* 0x0000000a070a7220 */ /* 0x000fc60000400000 */
[----:B0-----:R-:W2:Y:S04]  /*1f820*/  LDL.LU R16, [R1+0x418] ;  /* 0x0004180001107983 */ /* 0x001ea80000300800 */
[----:B------:R0:W-:Y:S04]  /*1f830*/  STL [R1+0x2f0], R11 ;  /* 0x0002f00b01007387 */ /* 0x0001e80000100800 */
[----:B-1----:R-:W3:Y:S04]  /*1f840*/  LDL.LU R15, [R1+0x41c] ;  /* 0x00041c00010f7983 */ /* 0x002ee80000300800 */
[----:B------:R1:W-:Y:S04]  /*1f850*/  STL [R1+0x2f4], R10 ;  /* 0x0002f40a01007387 */ /* 0x0003e80000100800 */
[----:B0-----:R-:W3:Y:S01]  /*1f860*/  LDL.LU R11, [R1+0x268] ;  /* 0x00026800010b7983 */ /* 0x001ee20000300800 */
[----:B----4-:R-:W-:-:S05]  /*1f870*/  FMUL R9, R7, R9 ;  /* 0x0000000907097220 */ /* 0x010fca0000400000 */
[----:B------:R0:W-:Y:S04]  /*1f880*/  STL [R1+0x310], R9 ;  /* 0x0003100901007387 */ /* 0x0001e80000100800 */
[----:B-1----:R-:W4:Y:S01]  /*1f890*/  LDL.LU R10, [R1+0x26c] ;  /* 0x00026c00010a7983 */ /* 0x002f220000300800 */
[----:B------:R-:W-:-:S05]  /*1f8a0*/  FMUL R8, R7, R8 ;  /* 0x0000000807087220 */ /* 0x000fca0000400000 */
[----:B------:R1:W-:Y:S04]  /*1f8b0*/  STL [R1+0x314], R8 ;  /* 0x0003140801007387 */ /* 0x0003e80000100800 */
[----:B0-----:R-:W4:Y:S04]  /*1f8c0*/  LDL.LU R9, [R1+0x408] ;  /* 0x0004080001097983 */ /* 0x001f280000300800 */
[----:B-1----:R-:W4:Y:S01]  /*1f8d0*/  LDL.LU R8, [R1+0x40c] ;  /* 0x00040c0001087983 */ /* 0x002f220000300800 */
[C---:B------:R-:W-:Y:S02]  /*1f8e0*/  FMUL R20, R7.reuse, R20 ;  /* 0x0000001407147220 */ /* 0x040fe40000400000 */
[----:B------:R-:W-:-:S03]  /*1f8f0*/  FMUL R19, R7, R19 ;  /* 0x0000001307137220 */ /* 0x000fc60000400000 */
[----:B------:R0:W-:Y:S04]  /*1f900*/  STL [R1+0x340], R20 ;  /* 0x0003401401007387 */ /* 0x0001e80000100800 */
[----:B------:R1:W-:Y:S04]  /*1f910*/  STL [R1+0x344], R19 ;  /* 0x0003441301007387 */ /* 0x0003e80000100800 */
[----:B------:R-:W4:Y:S01]  /*1f920*/  LDL.LU R23, [R1+0x2b8] ;  /* 0x0002b80001177983 */ /* 0x000f220000300800 */
[C---:B------:R-:W-:Y:S02]  /*1f930*/  FMUL R18, R12.reuse, R18 ;  /* 0x000000120c127220 */ /* 0x040fe40000400000 */
[----:B------:R-:W-:-:S03]  /*1f940*/  FMUL R7, R12, R17 ;  /* 0x000000110c077220 */ /* 0x000fc60000400000 */
[----:B------:R0:W-:Y:S04]  /*1f950*/  STL [R1+0x1d8], R18 ;  /* 0x0001d81201007387 */ /* 0x0001e80000100800 */
[----:B------:R-:W4:Y:S04]  /*1f960*/  LDL.LU R21, [R1+0x2bc] ;  /* 0x0002bc0001157983 */ /* 0x000f280000300800 */
[----:B------:R3:W-:Y:S04]  /*1f970*/  STL [R1+0x1dc], R7 ;  /* 0x0001dc0701007387 */ /* 0x0007e80000100800 */
[----:B0-----:R-:W4:Y:S04]  /*1f980*/  LDL.LU R20, [R1+0x2f8] ;  /* 0x0002f80001147983 */ /* 0x001f280000300800 */
[----:B-1----:R-:W4:Y:S04]  /*1f990*/  LDL.LU R19, [R1+0x2fc] ;  /* 0x0002fc0001137983 */ /* 0x002f280000300800 */
[----:B------:R-:W4:Y:S04]  /*1f9a0*/  LDL.LU R18, [R1+0x328] ;  /* 0x0003280001127983 */ /* 0x000f280000300800 */
[----:B------:R-:W4:Y:S01]  /*1f9b0*/  LDL.LU R17, [R1+0x32c] ;  /* 0x00032c0001117983 */ /* 0x000f220000300800 */
[----:B--2---:R-:W-:-:S03]  /*1f9c0*/  FMUL R24, R12, R16 ;  /* 0x000000100c187220 */ /* 0x004fc60000400000 */
[----:B------:R-:W2:Y:S04]  /*1f9d0*/  LDL.LU R16, [R1+0x288] ;  /* 0x0002880001107983 */ /* 0x000ea80000300800 */
[----:B------:R-:W-:Y:S01]  /*1f9e0*/  STL [R1+0x258], R24 ;  /* 0x0002581801007387 */ /* 0x000fe20000100800 */
[----:B---3--:R-:W-:-:S03]  /*1f9f0*/  FMUL R7, R12, R15 ;  /* 0x0000000f0c077220 */ /* 0x008fc60000400000 */
[----:B------:R-:W3:Y:S04]  /*1fa00*/  LDL.LU R15, [R1+0x28c] ;  /* 0x00028c00010f7983 */ /* 0x000ee80000300800 */
[----:B------:R4:W-:Y:S01]  /*1fa10*/  STL [R1+0x25c], R7 ;  /* 0x00025c0701007387 */ /* 0x0009e20000100800 */
[----:B------:R-:W-:-:S05]  /*1fa20*/  FMUL R11, R12, R11 ;  /* 0x0000000b0c0b7220 */ /* 0x000fca0000400000 */
[----:B------:R-:W-:Y:S01]  /*1fa30*/  STL [R1+0x268], R11 ;  /* 0x0002680b01007387 */ /* 0x000fe20000100800 */
[----:B----4-:R-:W-:-:S05]  /*1fa40*/  FMUL R7, R12, R10 ;  /* 0x0000000a0c077220 */ /* 0x010fca0000400000 */
[----:B------:R0:W-:Y:S01]  /*1fa50*/  STL [R1+0x26c], R7 ;  /* 0x00026c0701007387 */ /* 0x0001e20000100800 */
[----:B------:R-:W-:-:S03]  /*1fa60*/  FMUL R9, R12, R9 ;  /* 0x000000090c097220 */ /* 0x000fc60000400000 */
[----:B0-----:R-:W4:Y:S04]  /*1fa70*/  LDL.LU R7, [R1+0x810] ;  /* 0x0008100001077983 */ /* 0x001f280000300800 */
[----:B------:R0:W-:Y:S01]  /*1fa80*/  STL [R1+0x2a8], R9 ;  /* 0x0002a80901007387 */ /* 0x0001e20000100800 */
[----:B------:R-:W-:-:S03]  /*1fa90*/  FMUL R10, R12, R8 ;  /* 0x000000080c0a7220 */ /* 0x000fc60000400000 */
[----:B0-----:R-:W4:Y:S04]  /*1faa0*/  LDL.64 R8, [R1+0xa18] ;  /* 0x000a180001087983 */ /* 0x001f280000100a00 */
[----:B------:R0:W-:Y:S04]  /*1fab0*/  STL [R1+0x2ac], R10 ;  /* 0x0002ac0a01007387 */ /* 0x0001e80000100800 */
[----:B0-----:R-:W4:Y:S04]  /*1fac0*/  LDL.64 R10, [R1+0xa10] ;  /* 0x000a1000010a7983 */ /* 0x001f280000100a00 */
[----:B------:R-:W0:Y:S01]  /*1fad0*/  S2R R28, SR_TID.X ;  /* 0x00000000001c7919 */ /* 0x000e220000002100 */
[----:B------:R-:W-:Y:S01]  /*1fae0*/  FMUL R23, R12, R23 ;  /* 0x000000170c177220 */ /* 0x000fe20000400000 */
[----:B0-----:R-:W-:-:S04]  /*1faf0*/  LOP3.LUT R28, R28, 0x1c, RZ, 0xc0, !PT ;  /* 0x0000001c1c1c7812 */ /* 0x001fc800078ec0ff */
[----:B------:R-:W-:-:S05]  /*1fb00*/  LEA.HI R28, R28, 0x28, RZ, 0x1e ;  /* 0x000000281c1c7811 */ /* 0x000fca00078ff0ff */
[----:B------:R-:W4:Y:S04]  /*1fb10*/  LDS R14, [R28.X16+0x10000] ;  /* 0x010000001c0e7984 */ /* 0x000f28000000c800 */
[----:B------:R0:W-:Y:S01]  /*1fb20*/  STL [R1+0x2b8], R23 ;  /* 0x0002b81701007387 */ /* 0x0001e20000100800 */
[----:B------:R-:W-:-:S03]  /*1fb30*/  FMUL R21, R12, R21 ;  /* 0x000000150c157220 */ /* 0x000fc60000400000 */
[----:B0-----:R-:W0:Y:S01]  /*1fb40*/  S2R R23, SR_TID.X ;  /* 0x0000000000177919 */ /* 0x001e220000002100 */
[C---:B------:R-:W-:Y:S02]  /*1fb50*/  FMUL R20, R12.reuse, R20 ;  /* 0x000000140c147220 */ /* 0x040fe40000400000 */
[C---:B------:R-:W-:Y:S01]  /*1fb60*/  FMUL R19, R12.reuse, R19 ;  /* 0x000000130c137220 */ /* 0x040fe20000400000 */
[----:B------:R-:W-:Y:S01]  /*1fb70*/  STL [R1+0x2bc], R21 ;  /* 0x0002bc1501007387 */ /* 0x000fe20000100800 */
[C---:B------:R-:W-:Y:S02]  /*1fb80*/  FMUL R18, R12.reuse, R18 ;  /* 0x000000120c127220 */ /* 0x040fe40000400000 */
[----:B------:R-:W-:Y:S01]  /*1fb90*/  FMUL R17, R12, R17 ;  /* 0x000000110c117220 */ /* 0x000fe20000400000 */
[----:B------:R-:W-:Y:S04]  /*1fba0*/  STL [R1+0x2f8], R20 ;  /* 0x0002f81401007387 */ /* 0x000fe80000100800 */
[----:B------:R1:W-:Y:S04]  /*1fbb0*/  STL [R1+0x2fc], R19 ;  /* 0x0002fc1301007387 */ /* 0x0003e80000100800 */
[----:B-1----:R-:W4:Y:S04]  /*1fbc0*/  LDL.LU R19, [R1+0x814] ;  /* 0x0008140001137983 */ /* 0x002f280000300800 */
[----:B------:R1:W-:Y:S04]  /*1fbd0*/  STL [R1+0x318], R18 ;  /* 0x0003181201007387 */ /* 0x0003e80000100800 */
[----:B------:R2:W-:Y:S01]  /*1fbe0*/  STL [R1+0x31c], R17 ;  /* 0x00031c1101007387 */ /* 0x0005e20000100800 */
[----:B0-----:R-:W-:-:S03]  /*1fbf0*/  LOP3.LUT R23, R23, 0x1c, RZ, 0xc0, !PT ;  /* 0x0000001c17177812 */ /* 0x001fc600078ec0ff */
[----:B-1----:R-:W4:Y:S01]  /*1fc00*/  LDL.LU R18, [R1+0x460] ;  /* 0x0004600001127983 */ /* 0x002f220000300800 */
[----:B------:R-:W-:Y:S01]  /*1fc10*/  LEA.HI R23, R23, 0x38, RZ, 0x1e ;  /* 0x0000003817177811 */ /* 0x000fe200078ff0ff */
[C---:B--2---:R-:W-:Y:S02]  /*1fc20*/  FMUL R16, R12.reuse, R16 ;  /* 0x000000100c107220 */ /* 0x044fe40000400000 */
[----:B---3--:R-:W-:-:S03]  /*1fc30*/  FMUL R15, R12, R15 ;  /* 0x0000000f0c0f7220 */ /* 0x008fc60000400000 */
[----:B------:R0:W-:Y:S04]  /*1fc40*/  STL [R1+0x348], R16 ;  /* 0x0003481001007387 */ /* 0x0001e80000100800 */
[----:B------:R1:W-:Y:S04]  /*1fc50*/  STL [R1+0x34c], R15 ;  /* 0x00034c0f01007387 */ /* 0x0003e80000100800 */
[----:B------:R-:W2:Y:S04]  /*1fc60*/  LDL.LU R17, [R1+0x464] ;  /* 0x0004640001117983 */ /* 0x000ea80000300800 */
[----:B0-----:R-:W3:Y:S04]  /*1fc70*/  LDL.LU R16, [R1+0x450] ;  /* 0x0004500001107983 */ /* 0x001ee80000300800 */
[----:B-1----:R-:W3:Y:S01]  /*1fc80*/  LDL.LU R15, [R1+0x454] ;  /* 0x00045400010f7983 */ /* 0x002ee20000300800 */
[----:B----4-:R-:W-:-:S05]  /*1fc90*/  FFMA R7, R12, R7, R14 ;  /* 0x000000070c077223 */ /* 0x010fca000000000e */
[----:B------:R-:W-:Y:S04]  /*1fca0*/  STL [R1+0x810], R7 ;  /* 0x0008100701007387 */ /* 0x000fe80000100800 */
[----:B------:R0:W-:Y:S01]  /*1fcb0*/  LDS R7, [R23.X16+0x10000] ;  /* 0x0100000017077984 */ /* 0x0001e2000000c800 */
[----:B------:R-:W-:-:S03]  /*1fcc0*/  IMAD.WIDE R8, R0, 0x2, R8 ;  /* 0x0000000200087825 */ /* 0x000fc600078e0208 */
[----:B0-----:R-:W4:Y:S04]  /*1fcd0*/  LDL.LU R23, [R1+0x440] ;  /* 0x0004400001177983 */ /* 0x001f280000300800 */
[----:B------:R-:W4:Y:S04]  /*1fce0*/  LDL.LU R21, [R1+0x444] ;  /* 0x0004440001157983 */ /* 0x000f280000300800 */
[----:B------:R0:W4:Y:S01]  /*1fcf0*/  LDG.E.U16 R25, [R8.64] ;  /* 0x0000000608197981 */ /* 0x000122000c1e1500 */
[----:B------:R-:W-:-:S03]  /*1fd00*/  IMAD.WIDE R10, R0, 0x2, R10 ;  /* 0x00000002000a7825 */ /* 0x000fc600078e020a */
[----:B------:R-:W4:Y:S04]  /*1fd10*/  LDL.LU R20, [R1+0x430] ;  /* 0x0004300001147983 */ /* 0x000f280000300800 */
[----:B------:R1:W4:Y:S04]  /*1fd20*/  LDG.E.U16 R24, [R10.64] ;  /* 0x000000060a187981 */ /* 0x000328000c1e1500 */
[----:B0-----:R-:W4:Y:S04]  /*1fd30*/  LDL.LU R9, [R1+0x3a0] ;  /* 0x0003a00001097983 */ /* 0x001f280000300800 */
[----:B------:R-:W4:Y:S04]  /*1fd40*/  LDL.LU R12, [R1+0x434] ;  /* 0x00043400010c7983 */ /* 0x000f280000300800 */
[----:B------:R-:W4:Y:S04]  /*1fd50*/  LDL.LU R8, [R1+0x3a4] ;  /* 0x0003a40001087983 */ /* 0x000f280000300800 */
[----:B------:R-:W0:Y:S02]  /*1fd60*/  S2R R28, SR_TID.X ;  /* 0x00000000001c7919 */ /* 0x000e240000002100 */
[----:B0-----:R-:W-:-:S04]  /*1fd70*/  LOP3.LUT R28, R28, 0x1c, RZ, 0xc0, !PT ;  /* 0x0000001c1c1c7812 */ /* 0x001fc800078ec0ff */
[----:B------:R-:W-:-:S05]  /*1fd80*/  LEA.HI R28, R28, 0x30, RZ, 0x1e ;  /* 0x000000301c1c7811 */ /* 0x000fca00078ff0ff */
[----:B------:R-:W0:Y:S01]  /*1fd90*/  LDS R13, [R28.X16+0x10000] ;  /* 0x010000001c0d7984 */ /* 0x000e22000000c800 */
[C---:B-1----:R-:W-:Y:S02]  /*1fda0*/  FMUL R10, R5.reuse, R18 ;  /* 0x00000012050a7220 */ /* 0x042fe40000400000 */
[----:B0-----:R-:W-:-:S05]  /*1fdb0*/  FFMA R19, R5, R19, R13 ;  /* 0x0000001305137223 */ /* 0x001fca000000000d */
[----:B------:R-:W-:Y:S04]  /*1fdc0*/  STL [R1+0x814], R19 ;  /* 0x0008141301007387 */ /* 0x000fe80000100800 */
[----:B------:R0:W-:Y:S01]  /*1fdd0*/  STL [R1+0x2e0], R10 ;  /* 0x0002e00a01007387 */ /* 0x0001e20000100800 */
[C---:B--2---:R-:W-:Y:S02]  /*1fde0*/  FMUL R13, R5.reuse, R17 ;  /* 0x00000011050d7220 */ /* 0x044fe40000400000 */
[----:B---3--:R-:W-:-:S03]  /*1fdf0*/  FMUL R11, R5, R16 ;  /* 0x00000010050b7220 */ /* 0x008fc60000400000 */
[----:B------:R-:W-:Y:S01]  /*1fe00*/  STL [R1+0x2e4], R13 ;  /* 0x0002e40d01007387 */ /* 0x000fe20000100800 */
[----:B0-----:R-:W-:-:S03]  /*1fe10*/  FMUL R10, R5, R15 ;  /* 0x0000000f050a7220 */ /* 0x001fc60000400000 */
[----:B------:R-:W2:Y:S04]  /*1fe20*/  LDL.LU R19, [R1+0x390] ;  /* 0x0003900001137983 */ /* 0x000ea80000300800 */
[----:B------:R0:W-:Y:S04]  /*1fe30*/  STL [R1+0x300], R11 ;  /* 0x0003000b01007387 */ /* 0x0001e80000100800 */
[----:B------:R-:W3:Y:S04]  /*1fe40*/  LDL.LU R18, [R1+0x394] ;  /* 0x0003940001127983 */ /* 0x000ee80000300800 */
[----:B------:R1:W-:Y:S04]  /*1fe50*/  STL [R1+0x304], R10 ;  /* 0x0003040a01007387 */ /* 0x0003e80000100800 */
[----:B------:R-:W3:Y:S04]  /*1fe60*/  LDL.LU R17, [R1+0x380] ;  /* 0x0003800001117983 */ /* 0x000ee80000300800 */
[----:B------:R-:W3:Y:S04]  /*1fe70*/  LDL.LU R16, [R1+0x384] ;  /* 0x0003840001107983 */ /* 0x000ee80000300800 */
[----:B------:R-:W3:Y:S04]  /*1fe80*/  LDL.LU R15, [R1+0x370] ;  /* 0x00037000010f7983 */ /* 0x000ee80000300800 */
[----:B------:R-:W3:Y:S01]  /*1fe90*/  LDL.LU R14, [R1+0x374] ;  /* 0x00037400010e7983 */ /* 0x000ee20000300800 */
[----:B----4-:R-:W-:-:S03]  /*1fea0*/  FMUL R23, R5, R23 ;  /* 0x0000001705177220 */ /* 0x010fc60000400000 */
[----:B0-----:R-:W4:Y:S01]  /*1feb0*/  LDL.LU R11, [R1+0x468] ;  /* 0x00046800010b7983 */ /* 0x001f220000300800 */
[----:B------:R-:W-:-:S03]  /*1fec0*/  FMUL R21, R5, R21 ;  /* 0x0000001505157220 */ /* 0x000fc60000400000 */
[----:B-1----:R-:W4:Y:S04]  /*1fed0*/  LDL.LU R10, [R1+0x46c] ;  /* 0x00046c00010a7983 */ /* 0x002f280000300800 */
[----:B------:R-:W-:Y:S01]  /*1fee0*/  STL [R1+0x330], R23 ;  /* 0x0003301701007387 */ /* 0x000fe20000100800 */
[----:B------:R-:W-:-:S03]  /*1fef0*/  FMUL R13, R5, R20 ;  /* 0x00000014050d7220 */ /* 0x000fc60000400000 */
[----:B------:R-:W-:Y:S04]  /*1ff00*/  STL [R1+0x3b4], R25 ;  /* 0x0003b41901007387 */ /* 0x000fe80000100800 */
[----:B------:R-:W-:Y:S01]  /*1ff10*/  STL [R1+0x334], R21 ;  /* 0x0003341501007387 */ /* 0x000fe20000100800 */
[C---:B------:R-:W-:Y:S02]  /*1ff20*/  FMUL R9, R5.reuse, R9 ;  /* 0x0000000905097220 */ /* 0x040fe40000400000 */
[C---:B------:R-:W-:Y:S01]  /*1ff30*/  FMUL R12, R5.reuse, R12 ;  /* 0x0000000c050c7220 */ /* 0x040fe20000400000 */
[----:B------:R-:W-:Y:S01]  /*1ff40*/  STL [R1+0x3b0], R24 ;  /* 0x0003b01801007387 */ /* 0x000fe20000100800 */
[----:B------:R-:W-:-:S03]  /*1ff50*/  FMUL R8, R5, R8 ;  /* 0x0000000805087220 */ /* 0x000fc60000400000 */
[----:B------:R0:W-:Y:S04]  /*1ff60*/  STL [R1+0x350], R13 ;  /* 0x0003500d01007387 */ /* 0x0001e80000100800 */
[----:B------:R1:W-:Y:S04]  /*1ff70*/  STL [R1+0x354], R12 ;  /* 0x0003540c01007387 */ /* 0x0003e80000100800 */
[----:B0-----:R-:W4:Y:S04]  /*1ff80*/  LDL.LU R13, [R1+0x458] ;  /* 0x00045800010d7983 */ /* 0x001f280000300800 */
[----:B------:R0:W-:Y:S04]  /*1ff90*/  STL [R1+0x470], R9 ;  /* 0x0004700901007387 */ /* 0x0001e80000100800 */
[----:B-1----:R-:W4:Y:S04]  /*1ffa0*/  LDL.LU R12, [R1+0x45c] ;  /* 0x00045c00010c7983 */ /* 0x002f280000300800 */
[----:B------:R1:W-:Y:S04]  /*1ffb0*/  STL [R1+0x474], R8 ;  /* 0x0004740801007387 */ /* 0x0003e80000100800 */
[----:B0-----:R-:W4:Y:S04]  /*1ffc0*/  LDL.LU R9, [R1+0x448] ;  /* 0x0004480001097983 */ /* 0x001f280000300800 */
[----:B-1----:R-:W4:Y:S01]  /*1ffd0*/  LDL.LU R8, [R1+0x44c] ;  /* 0x00044c0001087983 */ /* 0x002f220000300800 */
[----:B--2---:R-:W-:-:S02]  /*1ffe0*/  FMUL R20, R5, R19 ;  /* 0x0000001305147220 */ /* 0x004fc40000400000 */
[----:B---3--:R-:W-:-:S03]  /*1fff0*/  FMUL R19, R5, R18 ;  /* 0x0000001205137220 */ /* 0x008fc60000400000 */
[----:B------:R-:W-:Y:S01]  /*20000*/  STL [R1+0x490], R20 ;  /* 0x0004901401007387 */ /* 0x000fe20000100800 */
[----:B------:R-:W-:-:S03]  /*20010*/  FMUL R18, R5, R17 ;  /* 0x0000001105127220 */ /* 0x000fc60000400000 */
[----:B------:R-:W-:Y:S01]  /*20020*/  STL [R1+0x494], R19 ;  /* 0x0004941301007387 */ /* 0x000fe20000100800 */
[----:B------:R-:W-:-:S03]  /*20030*/  FMUL R17, R5, R16 ;  /* 0x0000001005117220 */ /* 0x000fc60000400000 */
[----:B------:R-:W-:Y:S01]  /*20040*/  STL [R1+0x4a0], R18 ;  /* 0x0004a01201007387 */ /* 0x000fe20000100800 */
[----:B------:R-:W-:-:S03]  /*20050*/  FMUL R16, R5, R15 ;  /* 0x0000000f05107220 */ /* 0x000fc60000400000 */
[----:B------:R0:W-:Y:S01]  /*20060*/  STL [R1+0x4a4], R17 ;  /* 0x0004a41101007387 */ /* 0x0001e20000100800 */
[----:B------:R-:W-:-:S03]  /*20070*/  FMUL R15, R5, R14 ;  /* 0x0000000e050f7220 */ /* 0x000fc60000400000 */
[----:B------:R1:W-:Y:S01]  /*20080*/  STL [R1+0x4b0], R16 ;  /* 0x0004b01001007387 */ /* 0x0003e20000100800 */
[----:B----4-:R-:W-:-:S03]  /*20090*/  FMUL R14, R6, R11 ;  /* 0x0000000b060e7220 */ /* 0x010fc60000400000 */
[----:B------:R2:W-:Y:S01]  /*200a0*/  STL [R1+0x4b4], R15 ;  /* 0x0004b40f01007387 */ /* 0x0005e20000100800 */
[----:B------:R-:W-:-:S03]  /*200b0*/  FMUL R5, R6, R10 ;  /* 0x0000000a06057220 */ /* 0x000fc60000400000 */
[----:B------:R-:W3:Y:S04]  /*200c0*/  LDL.LU R11, [R1+0x438] ;  /* 0x00043800010b7983 */ /* 0x000ee80000300800 */
[----:B------:R4:W-:Y:S04]  /*200d0*/  STL [R1+0x2e8], R14 ;  /* 0x0002e80e01007387 */ /* 0x0009e80000100800 */
[----:B------:R-:W3:Y:S04]  /*200e0*/  LDL.LU R10, [R1+0x43c] ;  /* 0x00043c00010a7983 */ /* 0x000ee80000300800 */
[----:B------:R2:W-:Y:S04]  /*200f0*/  STL [R1+0x2ec], R5 ;  /* 0x0002ec0501007387 */ /* 0x0005e80000100800 */
[----:B0-----:R-:W3:Y:S04]  /*20100*/  LDL.LU R17, [R1+0x3a8] ;  /* 0x0003a80001117983 */ /* 0x001ee80000300800 */
[----:B-1----:R-:W3:Y:S04]  /*20110*/  LDL.LU R16, [R1+0x3ac] ;  /* 0x0003ac0001107983 */ /* 0x002ee80000300800 */
[----:B--2---:R-:W2:Y:S04]  /*20120*/  LDL.LU R15, [R1+0x398] ;  /* 0x00039800010f7983 */ /* 0x004ea80000300800 */
[----:B----4-:R-:W4:Y:S01]  /*20130*/  LDL.LU R14, [R1+0x39c] ;  /* 0x00039c00010e7983 */ /* 0x010f220000300800 */
[----:B------:R-:W-:-:S05]  /*20140*/  FMUL R5, R6, R13 ;  /* 0x0000000d06057220 */ /* 0x000fca0000400000 */
[----:B------:R0:W-:Y:S01]  /*20150*/  STL [R1+0x308], R5 ;  /* 0x0003080501007387 */ /* 0x0001e20000100800 */
[----:B------:R-:W-:-:S05]  /*20160*/  FMUL R12, R6, R12 ;  /* 0x0000000c060c7220 */ /* 0x000fca0000400000 */
[----:B------:R-:W-:Y:S01]  /*20170*/  STL [R1+0x30c], R12 ;  /* 0x00030c0c01007387 */ /* 0x000fe20000100800 */
[----:B------:R-:W-:-:S03]  /*20180*/  FMUL R9, R6, R9 ;  /* 0x0000000906097220 */ /* 0x000fc60000400000 */
[----:B------:R-:W4:Y:S01]  /*20190*/  LDL.LU R24, [R1+0x388] ;  /* 0x0003880001187983 */ /* 0x000f220000300800 */
[----:B0-----:R-:W-:-:S03]  /*201a0*/  FMUL R5, R6, R8 ;  /* 0x0000000806057220 */ /* 0x001fc60000400000 */
[----:B------:R-:W-:Y:S04]  /*201b0*/  STL [R1+0x338], R9 ;  /* 0x0003380901007387 */ /* 0x000fe80000100800 */
[----:B------:R-:W4:Y:S04]  /*201c0*/  LDL.LU R23, [R1+0x38c] ;  /* 0x00038c0001177983 */ /* 0x000f280000300800 */
[----:B------:R0:W-:Y:S04]  /*201d0*/  STL [R1+0x33c], R5 ;  /* 0x00033c0501007387 */ /* 0x0001e80000100800 */
[----:B------:R-:W4:Y:S04]  /*201e0*/  LDL.LU R19, [R1+0x378] ;  /* 0x0003780001137983 */ /* 0x000f280000300800 */
[----:B------:R-:W4:Y:S04]  /*201f0*/  LDL.LU R18, [R1+0x37c] ;  /* 0x00037c0001127983 */ /* 0x000f280000300800 */
[----:B0-----:R-:W4:Y:S04]  /*20200*/  LDL.LU R5, [R1+0x818] ;  /* 0x0008180001057983 */ /* 0x001f280000300800 */
[----:B------:R-:W4:Y:S04]  /*20210*/  LDL.64 R12, [R1+0xa08] ;  /* 0x000a0800010c7983 */ /* 0x000f280000100a00 */
[----:B------:R-:W4:Y:S01]  /*20220*/  LDL.64 R8, [R1+0xa00] ;  /* 0x000a000001087983 */ /* 0x000f220000100a00 */
[----:B---3--:R-:W-:-:S02]  /*20230*/  FMUL R21, R6, R11 ;  /* 0x0000000b06157220 */ /* 0x008fc40000400000 */
[C---:B------:R-:W-:Y:S02]  /*20240*/  FMUL R20, R6.reuse, R10 ;  /* 0x0000000a06147220 */ /* 0x040fe40000400000 */
[----:B------:R-:W3:Y:S01]  /*20250*/  LDL.64 R10, [R1+0x9f8] ;  /* 0x0009f800010a7983 */ /* 0x000ee20000100a00 */
[----:B------:R-:W-:-:S03]  /*20260*/  FMUL R17, R6, R17 ;  /* 0x0000001106117220 */ /* 0x000fc60000400000 */
[----:B------:R-:W-:Y:S01]  /*20270*/  STL [R1+0x358], R21 ;  /* 0x0003581501007387 */ /* 0x000fe20000100800 */
[----:B------:R-:W-:-:S03]  /*20280*/  FMUL R16, R6, R16 ;  /* 0x0000001006107220 */ /* 0x000fc60000400000 */
[----:B------:R-:W-:Y:S01]  /*20290*/  STL [R1+0x35c], R20 ;  /* 0x00035c1401007387 */ /* 0x000fe20000100800 */
[----:B--2---:R-:W-:-:S03]  /*202a0*/  FMUL R15, R6, R15 ;  /* 0x0000000f060f7220 */ /* 0x004fc60000400000 */
[----:B------:R-:W-:Y:S01]  /*202b0*/  STL [R1+0x478], R17 ;  /* 0x0004781101007387 */ /* 0x000fe20000100800 */
[----:B----4-:R-:W-:-:S03]  /*202c0*/  FMUL R14, R6, R14 ;  /* 0x0000000e060e7220 */ /* 0x010fc60000400000 */
[----:B------:R0:W-:Y:S04]  /*202d0*/  STL [R1+0x47c], R16 ;  /* 0x00047c1001007387 */ /* 0x0001e80000100800 */
[----:B0-----:R-:W2:Y:S04]  /*202e0*/  LDL.64 R16, [R1+0x9f0] ;  /* 0x0009f00001107983 */ /* 0x001ea80000100a00 */
[----:B------:R-:W-:Y:S04]  /*202f0*/  STL [R1+0x498], R15 ;  /* 0x0004980f01007387 */ /* 0x000fe80000100800 */
[----:B------:R-:W4:Y:S01]  /*20300*/  LDL.64 R20, [R1+0x9e8] ;  /* 0x0009e80001147983 */ /* 0x000f220000100a00 */
[----:B------:R-:W-:-:S03]  /*20310*/  FMUL R24, R6, R24 ;  /* 0x0000001806187220 */ /* 0x000fc60000400000 */
[----:B------:R0:W-:Y:S01]  /*20320*/  STL [R1+0x49c], R14 ;  /* 0x00049c0e01007387 */ /* 0x0001e20000100800 */
[----:B------:R-:W-:-:S03]  /*20330*/  FMUL R23, R6, R23 ;  /* 0x0000001706177220 */ /* 0x000fc60000400000 */
[----:B0-----:R-:W4:Y:S01]  /*20340*/  LDL.64 R14, [R1+0x9e0] ;  /* 0x0009e000010e7983 */ /* 0x001f220000100a00 */
[----:B------:R-:W-:-:S03]  /*20350*/  FMUL R19, R6, R19 ;  /* 0x0000001306137220 */ /* 0x000fc60000400000 */
[----:B------:R-:W-:Y:S01]  /*20360*/  STL [R1+0x4a8], R24 ;  /* 0x0004a81801007387 */ /* 0x000fe20000100800 */
[----:B------:R-:W-:-:S03]  /*20370*/  FMUL R18, R6, R18 ;  /* 0x0000001206127220 */ /* 0x000fc60000400000 */
[----:B------:R-:W-:Y:S01]  /*20380*/  STL [R1+0x4ac], R23 ;  /* 0x0004ac1701007387 */ /* 0x000fe20000100800 */
[----:B------:R-:W-:-:S03]  /*20390*/  FFMA R5, R6, R5, R7 ;  /* 0x0000000506057223 */ /* 0x000fc60000000007 */
[----:B------:R-:W-:Y:S01]  /*203a0*/  STL [R1+0x4b8], R19 ;  /* 0x0004b81301007387 */ /* 0x000fe20000100800 */
[----:B------:R-:W-:-:S03]  /*203b0*/  IMAD.WIDE R6, R0, 0x2, R12 ;  /* 0x0000000200067825 */ /* 0x000fc600078e020c */
[----:B------:R0:W-:Y:S01]  /*203c0*/  STL [R1+0x4bc], R18 ;  /* 0x0004bc1201007387 */ /* 0x0001e20000100800 */
[----:B------:R-:W-:-:S03]  /*203d0*/  IMAD.WIDE R8, R0, 0x2, R8 ;  /* 0x0000000200087825 */ /* 0x000fc600078e0208 */
[----:B------:R-:W4:Y:S04]  /*203e0*/  LDL.64 R12, [R1+0x9d8] ;  /* 0x0009d800010c7983 */ /* 0x000f280000100a00 */
[----:B------:R1:W-:Y:S04]  /*203f0*/  STL [R1+0x818], R5 ;  /* 0x0008180501007387 */ /* 0x0003e80000100800 */
[----:B0-----:R-:W4:Y:S04]  /*20400*/  LDL.64 R18, [R1+0x9d0] ;  /* 0x0009d00001127983 */ /* 0x001f280000100a00 */
[----:B------:R4:W4:Y:S04]  /*20410*/  LDG.E.U16 R28, [R8.64] ;  /* 0x00000006081c7981 */ /* 0x000928000c1e1500 */
[----:B-1----:R2:W4:Y:S04]  /*20420*/  LDG.E.U16 R5, [R6.64] ;  /* 0x0000000606057981 */ /* 0x002528000c1e1500 */
[----:B------:R-:W4:Y:S01]  /*20430*/  LDL.64 R24, [R1+0x9c8] ;  /* 0x0009c80001187983 */ /* 0x000f220000100a00 */
[----:B---3--:R-:W-:-:S05]  /*20440*/  IMAD.WIDE R10, R0, 0x2, R10 ;  /* 0x00000002000a7825 */ /* 0x008fca00078e020a */
[----:B------:R0:W3:Y:S01]  /*20450*/  LDG.E.U16 R26, [R10.64] ;  /* 0x000000060a1a7981 */ /* 0x0000e2000c1e1500 */
[----:B--2---:R-:W-:-:S03]  /*20460*/  IMAD.WIDE R6, R0, 0x2, R16 ;  /* 0x0000000200067825 */ /* 0x004fc600078e0210 */
[----:B------:R-:W2:Y:S04]  /*20470*/  LDL.64 R16, [R1+0x9c0] ;  /* 0x0009c00001107983 */ /* 0x000ea80000100a00 */
[----:B------:R1:W3:Y:S01]  /*20480*/  LDG.E.U16 R27, [R6.64] ;  /* 0x00000006061b7981 */ /* 0x0002e2000c1e1500 */
[----:B----4-:R-:W-:-:S03]  /*20490*/  IMAD.WIDE R8, R0, 0x2, R20 ;  /* 0x0000000200087825 */ /* 0x010fc600078e0214 */
[----:B------:R-:W4:Y:S04]  /*204a0*/  LDL.64 R20, [R1+0x9b0] ;  /* 0x0009b00001147983 */ /* 0x000f280000100a00 */
[----:B------:R1:W4:Y:S01]  /*204b0*/  LDG.E.U16 R23, [R8.64] ;  /* 0x0000000608177981 */ /* 0x000322000c1e1500 */
[----:B0-----:R-:W-:-:S03]  /*204c0*/  IMAD.WIDE R10, R0, 0x2, R14 ;  /* 0x00000002000a7825 */ /* 0x001fc600078e020e */
[----:B------:R-:W4:Y:S01]  /*204d0*/  LDL.64 R14, [R1+0x9b8] ;  /* 0x0009b800010e7983 */ /* 0x000f220000100a00 */
[----:B-1----:R-:W-:-:S04]  /*204e0*/  IMAD.WIDE R6, R0, 0x2, R12 ;  /* 0x0000000200067825 */ /* 0x002fc800078e020c */
[C---:B------:R-:W-:Y:S01]  /*204f0*/  IMAD.WIDE R8, R0.reuse, 0x2, R18 ;  /* 0x0000000200087825 */ /* 0x040fe200078e0212 */
[----:B------:R0:W-:Y:S04]  /*20500*/  STL [R1+0x370], R5 ;  /* 0x0003700501007387 */ /* 0x0001e80000100800 */
[----:B------:R-:W4:Y:S04]  /*20510*/  LDL.64 R12, [R1+0x9a8] ;  /* 0x0009a800010c7983 */ /* 0x000f280000100a00 */
[----:B------:R-:W4:Y:S04]  /*20520*/  LDL.64 R18, [R1+0x9a0] ;  /* 0x0009a00001127983 */ /* 0x000f280000100a00 */
[----:B0-----:R0:W4:Y:S04]  /*20530*/  LDG.E.U16 R5, [R10.64] ;  /* 0x000000060a057981 */ /* 0x001128000c1e1500 */
[----:B------:R1:W-:Y:S04]  /*20540*/  STL [R1+0x32c], R28 ;  /* 0x00032c1c01007387 */ /* 0x0003e80000100800 */
[----:B-1----:R2:W4:Y:S01]  /*20550*/  LDG.E.U16 R28, [R6.64] ;  /* 0x00000006061c7981 */ /* 0x002522000c1e1500 */
[----:B0-----:R-:W-:-:S04]  /*20560*/  IMAD.WIDE R10, R0, 0x2, R24 ;  /* 0x00000002000a7825 */ /* 0x001fc800078e0218 */
[C---:B--2---:R-:W-:Y:S01]  /*20570*/  IMAD.WIDE R6, R0.reuse, 0x2, R16 ;  /* 0x0000000200067825 */ /* 0x044fe200078e0210 */
[----:B---3--:R-:W-:Y:S04]  /*20580*/  STL [R1+0x324], R27 ;  /* 0x0003241b01007387 */ /* 0x008fe80000100800 */
[----:B------:R0:W-:Y:S04]  /*20590*/  STL [R1+0x328], R26 ;  /* 0x0003281a01007387 */ /* 0x0001e80000100800 */
[----:B0-----:R-:W2:Y:S04]  /*205a0*/  LDL.64 R26, [R1+0x998] ;  /* 0x00099800011a7983 */ /* 0x001ea80000100a00 */
[----:B----4-:R0:W-:Y:S04]  /*205b0*/  STL [R1+0x320], R23 ;  /* 0x0003201701007387 */ /* 0x0101e80000100800 */
[----:B0-----:R0:W3:Y:S02]  /*205c0*/  LDG.E.U16 R23, [R8.64] ;  /* 0x0000000608177981 */ /* 0x0010e4000c1e1500 */
[----:B0-----:R-:W-:-:S02]  /*205d0*/  IMAD.WIDE R8, R0, 0x2, R14 ;  /* 0x0000000200087825 */ /* 0x001fc400078e020e */
[----:B------:R0:W-:Y:S04]  /*205e0*/  STL [R1+0x2dc], R5 ;  /* 0x0002dc0501007387 */ /* 0x0001e80000100800 */
[----:B------:R-:W4:Y:S04]  /*205f0*/  LDL.64 R24, [R1+0x990] ;  /* 0x0009900001187983 */ /* 0x000f280000100a00 */
[----:B------:R-:W2:Y:S04]  /*20600*/  LDL.64 R16, [R1+0x988] ;  /* 0x0009880001107983 */ /* 0x000ea80000100a00 */
[----:B0-----:R0:W2:Y:S04]  /*20610*/  LDG.E.U16 R5, [R10.64] ;  /* 0x000000060a057981 */ /* 0x0010a8000c1e1500 */
[----:B------:R-:W4:Y:S04]  /*20620*/  LDL.64 R14, [R1+0x980] ;  /* 0x00098000010e7983 */ /* 0x000f280000100a00 */
[----:B------:R1:W-:Y:S04]  /*20630*/  STL [R1+0x2d8], R28 ;  /* 0x0002d81c01007387 */ /* 0x0003e80000100800 */
[----:B-1----:R1:W4:Y:S01]  /*20640*/  LDG.E.U16 R28, [R6.64] ;  /* 0x00000006061c7981 */ /* 0x002322000c1e1500 */
[----:B0-----:R-:W-:-:S04]  /*20650*/  IMAD.WIDE R10, R0, 0x2, R20 ;  /* 0x00000002000a7825 */ /* 0x001fc800078e0214 */
[C---:B-1----:R-:W-:Y:S01]  /*20660*/  IMAD.WIDE R6, R0.reuse, 0x2, R12 ;  /* 0x0000000200067825 */ /* 0x042fe200078e020c */
[----:B---3--:R0:W-:Y:S04]  /*20670*/  STL [R1+0x2d4], R23 ;  /* 0x0002d41701007387 */ /* 0x0081e80000100800 */
[----:B0-----:R0:W3:Y:S02]  /*20680*/  LDG.E.U16 R23, [R8.64] ;  /* 0x0000000608177981 */ /* 0x0010e4000c1e1500 */
[C---:B0-----:R-:W-:Y:S02]  /*20690*/  IMAD.WIDE R8, R0.reuse, 0x2, R18 ;  /* 0x0000000200087825 */ /* 0x041fe400078e0212 */
[----:B--2---:R0:W-:Y:S04]  /*206a0*/  STL [R1+0x2d0], R5 ;  /* 0x0002d00501007387 */ /* 0x0041e80000100800 */
[----:B------:R-:W2:Y:S04]  /*206b0*/  LDL.64 R12, [R1+0x978] ;  /* 0x00097800010c7983 */ /* 0x000ea80000100a00 */
[----:B------:R-:W2:Y:S04]  /*206c0*/  LDL.64 R20, [R1+0x970] ;  /* 0x0009700001147983 */ /* 0x000ea80000100a00 */
[----:B0-----:R0:W2:Y:S04]  /*206d0*/  LDG.E.U16 R5, [R10.64] ;  /* 0x000000060a057981 */ /* 0x0010a8000c1e1500 */
[----:B------:R-:W2:Y:S04]  /*206e0*/  LDL.64 R18, [R1+0x968] ;  /* 0x0009680001127983 */ /* 0x000ea80000100a00 */
[----:B----4-:R1:W-:Y:S04]  /*206f0*/  STL [R1+0x2cc], R28 ;  /* 0x0002cc1c01007387 */ /* 0x0103e80000100800 */
[----:B-1----:R1:W4:Y:S01]  /*20700*/  LDG.E.U16 R28, [R6.64] ;  /* 0x00000006061c7981 */ /* 0x002322000c1e1500 */
[----:B0-----:R-:W-:-:S04]  /*20710*/  IMAD.WIDE R10, R0, 0x2, R26 ;  /* 0x00000002000a7825 */ /* 0x001fc800078e021a */
[C---:B-1----:R-:W-:Y:S01]  /*20720*/  IMAD.WIDE R6, R0.reuse, 0x2, R24 ;  /* 0x0000000200067825 */ /* 0x042fe200078e0218 */
[----:B---3--:R0:W-:Y:S04]  /*20730*/  STL [R1+0x2c8], R23 ;  /* 0x0002c81701007387 */ /* 0x0081e80000100800 */
[----:B0-----:R0:W3:Y:S02]  /*20740*/  LDG.E.U16 R23, [R8.64] ;  /* 0x0000000608177981 */ /* 0x0010e4000c1e1500 */
[----:B0-----:R-:W-:-:S05]  /*20750*/  IMAD.WIDE R8, R0, 0x2, R16 ;  /* 0x0000000200087825 */ /* 0x001fca00078e0210 */
[----:B------:R0:W3:Y:S04]  /*20760*/  LDG.E.U16 R25, [R8.64] ;  /* 0x0000000608197981 */ /* 0x0000e8000c1e1500 */
[----:B--2---:R1:W-:Y:S04]  /*20770*/  STL [R1+0x2c4], R5 ;  /* 0x0002c40501007387 */ /* 0x0043e80000100800 */
[----:B------:R-:W2:Y:S04]  /*20780*/  LDL.64 R16, [R1+0x960] ;  /* 0x0009600001107983 */ /* 0x000ea80000100a00 */
[----:B------:R-:W2:Y:S04]  /*20790*/  LDL.64 R26, [R1+0x958] ;  /* 0x00095800011a7983 */ /* 0x000ea80000100a00 */
[----:B-1----:R1:W2:Y:S02]  /*207a0*/  LDG.E.U16 R5, [R10.64] ;  /* 0x000000060a057981 */ /* 0x0022a4000c1e1500 */
[----:B-1----:R-:W-:-:S02]  /*207b0*/  IMAD.WIDE R10, R0, 0x2, R14 ;  /* 0x00000002000a7825 */ /* 0x002fc400078e020e */
[----:B------:R-:W2:Y:S04]  /*207c0*/  LDL.64 R14, [R1+0x950] ;  /* 0x00095000010e7983 */ /* 0x000ea80000100a00 */
[----:B----4-:R1:W-:Y:S04]  /*207d0*/  STL [R1+0x2c0], R28 ;  /* 0x0002c01c01007387 */ /* 0x0103e80000100800 */
[----:B-1----:R1:W4:Y:S02]  /*207e0*/  LDG.E.U16 R28, [R6.64] ;  /* 0x00000006061c7981 */ /* 0x002324000c1e1500 */
[----:B-1----:R-:W-:-:S05]  /*207f0*/  IMAD.WIDE R6, R0, 0x2, R12 ;  /* 0x0000000200067825 */ /* 0x002fca00078e020c */
[----:B------:R-:W2:Y:S01]  /*20800*/  LDG.E.U16 R24, [R6.64] ;  /* 0x0000000606187981 */ /* 0x000ea2000c1e1500 */
[----:B0-----:R-:W-:-:S03]  /*20810*/  IMAD.WIDE R8, R0, 0x2, R20 ;  /* 0x0000000200087825 */ /* 0x001fc600078e0214 */
[----:B---3--:R0:W-:Y:S04]  /*20820*/  STL [R1+0x29c], R23 ;  /* 0x00029c1701007387 */ /* 0x0081e80000100800 */
[----:B------:R-:W3:Y:S04]  /*20830*/  LDL.64 R12, [R1+0x948] ;  /* 0x00094800010c7983 */ /* 0x000ee80000100a00 */
[----:B------:R-:W3:Y:S04]  /*20840*/  LDL.64 R20, [R1+0x940] ;  /* 0x0009400001147983 */ /* 0x000ee80000100a00 */
[----:B0-----:R0:W3:Y:S02]  /*20850*/  LDG.E.U16 R23, [R10.64] ;  /* 0x000000060a177981 */ /* 0x0010e4000c1e1500 */
[----:B0-----:R-:W-:-:S02]  /*20860*/  IMAD.WIDE R10, R0, 0x2, R18 ;  /* 0x00000002000a7825 */ /* 0x001fc400078e0212 */
[----:B------:R-:W3:Y:S04]  /*20870*/  LDL.64 R18, [R1+0x938] ;  /* 0x0009380001127983 */ /* 0x000ee80000100a00 */
[----:B--2---:R-:W-:Y:S04]  /*20880*/  STL [R1+0x1538], R24 ;  /* 0x0015381801007387 */ /* 0x004fe80000100800 */
[----:B------:R0:W-:Y:S04]  /*20890*/  STL [R1+0x298], R5 ;  /* 0x0002980501007387 */ /* 0x0001e80000100800 */
[----:B0-----:R0:W2:Y:S01]  /*208a0*/  LDG.E.U16 R5, [R8.64] ;  /* 0x0000000608057981 */ /* 0x0010a2000c1e1500 */
[----:B------:R-:W-:-:S03]  /*208b0*/  IMAD.WIDE R6, R0, 0x2, R16 ;  /* 0x0000000200067825 */ /* 0x000fc600078e0210 */
[----:B----4-:R1:W-:Y:S04]  /*208c0*/  STL [R1+0x294], R28 ;  /* 0x0002941c01007387 */ /* 0x0103e80000100800 */
[----:B------:R-:W4:Y:S01]  /*208d0*/  LDL.64 R16, [R1+0x930] ;  /* 0x0009300001107983 */ /* 0x000f220000100a00 */
[----:B0-----:R-:W-:-:S03]  /*208e0*/  IMAD.WIDE R8, R0, 0x2, R26 ;  /* 0x0000000200087825 */ /* 0x001fc600078e021a */
[----:B------:R0:W-:Y:S04]  /*208f0*/  STL [R1+0x290], R25 ;  /* 0x0002901901007387 */ /* 0x0001e80000100800 */
[----:B-1----:R1:W4:Y:S04]  /*20900*/  LDG.E.U16 R28, [R10.64] ;  /* 0x000000060a1c7981 */ /* 0x002328000c1e1500 */
[----:B------:R2:W4:Y:S04]  /*20910*/  LDG.E.U16 R27, [R6.64] ;  /* 0x00000006061b7981 */ /* 0x000528000c1e1500 */
[----:B0-----:R-:W4:Y:S01]  /*20920*/  LDL.64 R24, [R1+0x920] ;  /* 0x0009200001187983 */ /* 0x001f220000100a00 */
[----:B-1----:R-:W-:-:S03]  /*20930*/  IMAD.WIDE R10, R0, 0x2, R14 ;  /* 0x00000002000a7825 */ /* 0x002fc600078e020e */
[----:B---3--:R0:W-:Y:S04]  /*20940*/  STL [R1+0x28c], R23 ;  /* 0x00028c1701007387 */ /* 0x0081e80000100800 */
[----:B0-----:R0:W3:Y:S04]  /*20950*/  LDG.E.U16 R23, [R8.64] ;  /* 0x0000000608177981 */ /* 0x0010e8000c1e1500 */
[----:B--2---:R1:W-:Y:S01]  /*20960*/  STL [R1+0x284], R5 ;  /* 0x0002840501007387 */ /* 0x0043e20000100800 */
[----:B------:R-:W-:-:S03]  /*20970*/  IMAD.WIDE R6, R0, 0x2, R12 ;  /* 0x0000000200067825 */ /* 0x000fc600078e020c */
[----:B------:R-:W2:Y:S01]  /*20980*/  LDL.64 R14, [R1+0x918] ;  /* 0x00091800010e7983 */ /* 0x000ea20000100a00 */
[----:B0-----:R-:W-:-:S03]  /*20990*/  IMAD.WIDE R8, R0, 0x2, R20 ;  /* 0x0000000200087825 */ /* 0x001fc600078e0214 */
[----:B------:R-:W2:Y:S04]  /*209a0*/  LDL.64 R12, [R1+0x910] ;  /* 0x00091000010c7983 */ /* 0x000ea80000100a00 */
[----:B-1----:R0:W2:Y:S04]  /*209b0*/  LDG.E.U16 R5, [R10.64] ;  /* 0x000000060a057981 */ /* 0x0020a8000c1e1500 */
[----:B----4-:R1:W-:Y:S04]  /*209c0*/  STL [R1+0x280], R28 ;  /* 0x0002801c01007387 */ /* 0x0103e80000100800 */
[----:B------:R4:W-:Y:S01]  /*209d0*/  STL [R1+0x6c], R27 ;  /* 0x00006c1b01007387 */ /* 0x0009e20000100800 */
[----:B0-----:R-:W-:-:S03]  /*209e0*/  IMAD.WIDE R10, R0, 0x2, R18 ;  /* 0x00000002000a7825 */ /* 0x001fc600078e0212 */
[----:B-1----:R0:W2:Y:S04]  /*209f0*/  LDG.E.U16 R28, [R6.64] ;  /* 0x00000006061c7981 */ /* 0x0020a8000c1e1500 */
[----:B----4-:R-:W4:Y:S04]  /*20a00*/  LDL.64 R26, [R1+0x908] ;  /* 0x00090800011a7983 */ /* 0x010f280000100a00 */
[----:B---3--:R1:W-:Y:S04]  /*20a10*/  STL [R1+0x68], R23 ;  /* 0x0000681701007387 */ /* 0x0083e80000100800 */
[----:B-1----:R1:W3:Y:S04]  /*20a20*/  LDG.E.U16 R23, [R8.64] ;  /* 0x0000000608177981 */ /* 0x0022e8000c1e1500 */
[----:B-1----:R-:W4:Y:S04]  /*20a30*/  LDL.64 R8, [R1+0x928] ;  /* 0x0009280001087983 */ /* 0x002f280000100a00 */
[----:B--2---:R1:W-:Y:S01]  /*20a40*/  STL [R1+0x64], R5 ;  /* 0x0000640501007387 */ /* 0x0043e20000100800 */
[----:B0-----:R-:W-:-:S03]  /*20a50*/  IMAD.WIDE R6, R0, 0x2, R16 ;  /* 0x0000000200067825 */ /* 0x001fc600078e0210 */
[----:B------:R-:W2:Y:S04]  /*20a60*/  LDL.64 R20, [R1+0x900] ;  /* 0x0009000001147983 */ /* 0x000ea80000100a00 */
[----:B------:R-:W2:Y:S04]  /*20a70*/  LDL.64 R18, [R1+0x8f8] ;  /* 0x0008f80001127983 */ /* 0x000ea80000100a00 */
[----:B-1----:R0:W2:Y:S04]  /*20a80*/  LDG.E.U16 R5, [R10.64] ;  /* 0x000000060a057981 */ /* 0x0020a8000c1e1500 */
[----:B------:R-:W2:Y:S04]  /*20a90*/  LDL.64 R16, [R1+0x8f0] ;  /* 0x0008f00001107983 */ /* 0x000ea80000100a00 */
[----:B------:R1:W-:Y:S01]  /*20aa0*/  STL [R1+0x60], R28 ;  /* 0x0000601c01007387 */ /* 0x0003e20000100800 */
[----:B0-----:R-:W-:-:S03]  /*20ab0*/  IMAD.WIDE R10, R0, 0x2, R24 ;  /* 0x00000002000a7825 */ /* 0x001fc600078e0218 */
[----:B-1----:R0:W2:Y:S02]  /*20ac0*/  LDG.E.U16 R28, [R6.64] ;  /* 0x00000006061c7981 */ /* 0x0020a4000c1e1500 */
[C---:B0-----:R-:W-:Y:S02]  /*20ad0*/  IMAD.WIDE R6, R0.reuse, 0x2, R14 ;  /* 0x0000000200067825 */ /* 0x041fe400078e020e */
[----:B---3--:R0:W-:Y:S02]  /*20ae0*/  STL [R1+0x5c], R23 ;  /* 0x00005c1701007387 */ /* 0x0081e40000100800 */
[----:B----4-:R-:W-:-:S05]  /*20af0*/  IMAD.WIDE R8, R0, 0x2, R8 ;  /* 0x0000000200087825 */ /* 0x010fca00078e0208 */
[----:B0-----:R0:W3:Y:S04]  /*20b00*/  LDG.E.U16 R23, [R8.64] ;  /* 0x0000000608177981 */ /* 0x0010e8000c1e1500 */
[----:B--2---:R1:W-:Y:S01]  /*20b10*/  STL [R1+0x58], R5 ;  /* 0x0000580501007387 */ /* 0x0043e20000100800 */
[----:B0-----:R-:W-:-:S03]  /*20b20*/  IMAD.WIDE R8, R0, 0x2, R12 ;  /* 0x0000000200087825 */ /* 0x001fc600078e020c */
[----:B------:R-:W2:Y:S04]  /*20b30*/  LDL.64 R24, [R1+0x8e8] ;  /* 0x0008e80001187983 */ /* 0x000ea80000100a00 */
[----:B------:R-:W4:Y:S04]  /*20b40*/  LDL.64 R14, [R1+0x8e0] ;  /* 0x0008e000010e7983 */ /* 0x000f280000100a00 */
[----:B-1----:R0:W2:Y:S04]  /*20b50*/  LDG.E.U16 R5, [R10.64] ;  /* 0x000000060a057981 */ /* 0x0020a8000c1e1500 */
[----:B------:R-:W4:Y:S01]  /*20b60*/  LDL.64 R12, [R1+0x8d8] ;  /* 0x0008d800010c7983 */ /* 0x000f220000100a00 */
[----:B0-----:R-:W-:-:S03]  /*20b70*/  IMAD.WIDE R10, R0, 0x2, R26 ;  /* 0x00000002000a7825 */ /* 0x001fc600078e021a */
[----:B------:R0:W4:Y:S04]  /*20b80*/  LDG.E.U16 R26, [R6.64] ;  /* 0x00000006061a7981 */ /* 0x000128000c1e1500 */
[----:B------:R1:W-:Y:S01]  /*20b90*/  STL [R1+0x50], R28 ;  /* 0x0000501c01007387 */ /* 0x0003e20000100800 */
[----:B0-----:R-:W-:-:S03]  /*20ba0*/  IMAD.WIDE R6, R0, 0x2, R20 ;  /* 0x0000000200067825 */ /* 0x001fc600078e0214 */
[----:B-1----:R0:W4:Y:S02]  /*20bb0*/  LDG.E.U16 R28, [R8.64] ;  /* 0x00000006081c7981 */ /* 0x002124000c1e1500 */
[----:B0-----:R-:W-:-:S05]  /*20bc0*/  IMAD.WIDE R8, R0, 0x2, R18 ;  /* 0x0000000200087825 */ /* 0x001fca00078e0212 */
[----:B------:R0:W4:Y:S04]  /*20bd0*/  LDG.E.U16 R27, [R8.64] ;  /* 0x00000006081b7981 */ /* 0x000128000c1e1500 */
[----:B---3--:R1:W-:Y:S04]  /*20be0*/  STL [R1+0x4c], R23 ;  /* 0x00004c1701007387 */ /* 0x0083e80000100800 */
[----:B-1----:R1:W3:Y:S02]  /*20bf0*/  LDG.E.U16 R23, [R10.64] ;  /* 0x000000060a177981 */ /* 0x0022e4000c1e1500 */
[----:B-1----:R-:W-:-:S02]  /*20c00*/  IMAD.WIDE R10, R0, 0x2, R16 ;  /* 0x00000002000a7825 */ /* 0x002fc400078e0210 */
[----:B--2---:R1:W-:Y:S04]  /*20c10*/  STL [R1+0x48], R5 ;  /* 0x0000480501007387 */ /* 0x0043e80000100800 */
[----:B------:R-:W2:Y:S04]  /*20c20*/  LDL.64 R20, [R1+0x8d0] ;  /* 0x0008d00001147983 */ /* 0x000ea80000100a00 */
[----:B------:R-:W2:Y:S04]  /*20c30*/  LDL.64 R18, [R1+0x8c8] ;  /* 0x0008c80001127983 */ /* 0x000ea80000100a00 */
[----:B------:R-:W2:Y:S04]  /*20c40*/  LDL.64 R16, [R1+0x8c0] ;  /* 0x0008c00001107983 */ /* 0x000ea80000100a00 */
[----:B----4-:R4:W-:Y:S04]  /*20c50*/  STL [R1+0x44], R26 ;  /* 0x0000441a01007387 */ /* 0x0109e80000100800 */
[----:B-1----:R1:W2:Y:S04]  /*20c60*/  LDG.E.U16 R5, [R6.64] ;  /* 0x0000000606057981 */ /* 0x0022a8000c1e1500 */
[----:B----4-:R-:W4:Y:S01]  /*20c70*/  LDG.E.U16 R26, [R10.64] ;  /* 0x000000060a1a7981 */ /* 0x010f22000c1e1500 */
[----:B-1----:R-:W-:-:S03]  /*20c80*/  IMAD.WIDE R6, R0, 0x2, R24 ;  /* 0x0000000200067825 */ /* 0x002fc600078e0218 */
[----:B----4-:R1:W-:Y:S04]  /*20c90*/  STL [R1+0x14d8], R26 ;  /* 0x0014d81a01007387 */ /* 0x0103e80000100800 */
[----:B-1----:R2:W4:Y:S01]  /*20ca0*/  LDG.E.U16 R26, [R6.64] ;  /* 0x00000006061a7981 */ /* 0x002522000c1e1500 */
[----:B------:R-:W-:Y:S01]  /*20cb0*/  LOP3.LUT R22, R22, 0x1c, RZ, 0xc0, !PT ;  /* 0x0000001c16167812 */ /* 0x000fe200078ec0ff */
[C---:B0-----:R-:W-:Y:S02]  /*20cc0*/  IMAD.WIDE R8, R0.reuse, 0x2, R14 ;  /* 0x0000000200087825 */ /* 0x041fe400078e020e */
[----:B------:R-:W3:Y:S02]  /*20cd0*/  LDL.64 R14, [R1+0x8b8] ;  /* 0x0008b800010e7983 */ /* 0x000ee40000100a00 */
[----:B------:R-:W-:-:S02]  /*20ce0*/  IMAD.WIDE R10, R0, 0x2, R12 ;  /* 0x00000002000a7825 */ /* 0x000fc400078e020c */
[----:B------:R-:W3:Y:S02]  /*20cf0*/  LDL.64 R12, [R1+0x8b0] ;  /* 0x0008b000010c7983 */ /* 0x000ee40000100a00 */
[C---:B--2---:R-:W-:Y:S02]  /*20d00*/  IMAD.WIDE R6, R0.reuse, 0x2, R20 ;  /* 0x0000000200067825 */ /* 0x044fe400078e0214 */
[----:B------:R0:W2:Y:S04]  /*20d10*/  LDG.E.U16 R25, [R8.64] ;  /* 0x0000000608197981 */ /* 0x0000a8000c1e1500 */
[----:B------:R1:W2:Y:S01]  /*20d20*/  LDG.E.U16 R24, [R10.64] ;  /* 0x000000060a187981 */ /* 0x0002a2000c1e1500 */
[----:B0-----:R-:W-:-:S03]  /*20d30*/  IMAD.WIDE R8, R0, 0x2, R18 ;  /* 0x0000000200087825 */ /* 0x001fc600078e0212 */
[----:B----4-:R0:W-:Y:S04]  /*20d40*/  STL [R1+0x153c], R26 ;  /* 0x00153c1a01007387 */ /* 0x0101e80000100800 */
[----:B------:R4:W-:Y:S04]  /*20d50*/  STL [R1+0x40], R28 ;  /* 0x0000401c01007387 */ /* 0x0009e80000100800 */
[----:B---3--:R3:W-:Y:S01]  /*20d60*/  STL [R1+0x3c], R23 ;  /* 0x00003c1701007387 */ /* 0x0087e20000100800 */
[----:B-1----:R-:W-:-:S03]  /*20d70*/  IMAD.WIDE R10, R0, 0x2, R16 ;  /* 0x00000002000a7825 */ /* 0x002fc600078e0210 */
[----:B0-----:R0:W2:Y:S01]  /*20d80*/  LDG.E.U16 R26, [R8.64] ;  /* 0x00000006081a7981 */ /* 0x0010a2000c1e1500 */
[----:B----4-:R-:W-:-:S03]  /*20d90*/  LEA.HI R28, R22, 0x40, RZ, 0x1e ;  /* 0x00000040161c7811 */ /* 0x010fc600078ff0ff */
[----:B---3--:R-:W3:Y:S04]  /*20da0*/  LDL.64 R22, [R1+0x8a8] ;  /* 0x0008a80001167983 */ /* 0x008ee80000100a00 */
[----:B------:R-:W-:Y:S04]  /*20db0*/  STL [R1+0x34], R5 ;  /* 0x0000340501007387 */ /* 0x000fe80000100800 */
[----:B------:R-:W4:Y:S04]  /*20dc0*/  LDL.64 R20, [R1+0x8a0] ;  /* 0x0008a00001147983 */ /* 0x000f280000100a00 */
[----:B------:R-:W2:Y:S04]  /*20dd0*/  LDL.64 R18, [R1+0x898] ;  /* 0x0008980001127983 */ /* 0x000ea80000100a00 */
[----:B------:R1:W-:Y:S01]  /*20de0*/  STL [R1+0x30], R27 ;  /* 0x0000301b01007387 */ /* 0x0003e20000100800 */
[----:B0-----:R-:W-:-:S03]  /*20df0*/  IMAD.WIDE R8, R0, 0x2, R12 ;  /* 0x0000000200087825 */ /* 0x001fc600078e020c */
[----:B------:R0:W2:Y:S04]  /*20e00*/  LDS R5, [R28.X16+0x10000] ;  /* 0x010000001c057984 */ /* 0x0000a8000000c800 */
[----:B-1----:R-:W2:Y:S04]  /*20e10*/  LDG.E.U16 R27, [R6.64] ;  /* 0x00000006061b7981 */ /* 0x002ea8000c1e1500 */
[----:B0-----:R0:W3:Y:S04]  /*20e20*/  LDG.E.U16 R28, [R8.64] ;  /* 0x00000006081c7981 */ /* 0x0010e8000c1e1500 */
[----:B--2---:R-:W-:Y:S04]  /*20e30*/  STL [R1+0x14dc], R27 ;  /* 0x0014dc1b01007387 */ /* 0x004fe80000100800 */
[----:B------:R1:W-:Y:S04]  /*20e40*/  STL [R1+0x24], R25 ;  /* 0x0000241901007387 */ /* 0x0003e80000100800 */
[----:B-1----:R3:W2:Y:S02]  /*20e50*/  LDG.E.U16 R25, [R10.64] ;  /* 0x000000060a197981 */ /* 0x0026a4000c1e1500 */
[----:B---3--:R-:W-:-:S05]  /*20e60*/  IMAD.WIDE R10, R0, 0x2, R22 ;  /* 0x00000002000a7825 */ /* 0x008fca00078e0216 */
[----:B------:R-:W3:Y:S04]  /*20e70*/  LDG.E.U16 R23, [R10.64] ;  /* 0x000000060a177981 */ /* 0x000ee8000c1e1500 */
[----:B--2---:R-:W-:Y:S04]  /*20e80*/  STL [R1+0x14e0], R25 ;  /* 0x0014e01901007387 */ /* 0x004fe80000100800 */
[----:B------:R-:W2:Y:S01]  /*20e90*/  LDL.64 R16, [R1+0x890] ;  /* 0x0008900001107983 */ /* 0x000ea20000100a00 */
[----:B------:R-:W-:-:S03]  /*20ea0*/  IMAD.WIDE R6, R0, 0x2, R14 ;  /* 0x0000000200067825 */ /* 0x000fc600078e020e */
[----:B------:R-:W2:Y:S04]  /*20eb0*/  LDL.LU R14, [R1+0x81c] ;  /* 0x00081c00010e7983 */ /* 0x000ea80000300800 */
[----:B------:R-:W2:Y:S04]  /*20ec0*/  LDL.LU R13, [R1+0x580] ;  /* 0x00058000010d7983 */ /* 0x000ea80000300800 */
[----:B------:R-:W2:Y:S04]  /*20ed0*/  LDL.LU R12, [R1+0x584] ;  /* 0x00058400010c7983 */ /* 0x000ea80000300800 */
[----:B------:R1:W-:Y:S01]  /*20ee0*/  STL [R1+0x20], R24 ;  /* 0x0000201801007387 */ /* 0x0003e20000100800 */
[----:B0-----:R-:W-:-:S03]  /*20ef0*/  IMAD.WIDE R8, R0, 0x2, R18 ;  /* 0x0000000200087825 */ /* 0x001fc600078e0212 */
[----:B-1----:R4:W2:Y:S02]  /*20f00*/  LDG.E.U16 R24, [R6.64] ;  /* 0x0000000606187981 */ /* 0x0028a4000c1e1500 */
[C---:B----4-:R-:W-:Y:S02]  /*20f10*/  IMAD.WIDE R6, R0.reuse, 0x2, R20 ;  /* 0x0000000200067825 */ /* 0x050fe400078e0214 */
[----:B------:R-:W4:Y:S04]  /*20f20*/  LDG.E.U16 R21, [R8.64] ;  /* 0x0000000608157981 */ /* 0x000f28000c1e1500 */
[----:B------:R2:W4:Y:S04]  /*20f30*/  LDG.E.U16 R22, [R6.64] ;  /* 0x0000000606167981 */ /* 0x000528000c1e1500 */
[----:B------:R-:W-:Y:S04]  /*20f40*/  STL [R1+0x14e4], R28 ;  /* 0x0014e41c01007387 */ /* 0x000fe80000100800 */
[----:B---3--:R0:W-:Y:S04]  /*20f50*/  STL [R1+0x1530], R23 ;  /* 0x0015301701007387 */ /* 0x0081e80000100800 */
[----:B------:R-:W3:Y:S04]  /*20f60*/  LDL.LU R11, [R1+0x570] ;  /* 0x00057000010b7983 */ /* 0x000ee80000300800 */
[----:B------:R-:W3:Y:S04]  /*20f70*/  LDL.LU R10, [R1+0x574] ;  /* 0x00057400010a7983 */ /* 0x000ee80000300800 */
[----:B0-----:R-:W3:Y:S01]  /*20f80*/  LDL.LU R23, [R1+0x560] ;  /* 0x0005600001177983 */ /* 0x001ee20000300800 */
[----:B--2---:R-:W-:-:S05]  /*20f90*/  IMAD.WIDE R6, R0, 0x2, R16 ;  /* 0x0000000200067825 */ /* 0x004fca00078e0210 */
[----:B------:R0:W2:Y:S01]  /*20fa0*/  LDG.E.U16 R20, [R6.64] ;  /* 0x0000000606147981 */ /* 0x0000a2000c1e1500 */
[C---:B------:R-:W-:Y:S02]  /*20fb0*/  FFMA R14, R4.reuse, R14, R5 ;  /* 0x0000000e040e7223 */ /* 0x040fe40000000005 */
[C---:B------:R-:W-:Y:S02]  /*20fc0*/  FMUL R5, R4.reuse, R12 ;  /* 0x0000000c04057220 */ /* 0x040fe40000400000 */
[C---:B0-----:R-:W-:Y:S01]  /*20fd0*/  FMUL R6, R4.reuse, R13 ;  /* 0x0000000d04067220 */ /* 0x041fe20000400000 */
[----:B----4-:R-:W-:Y:S04]  /*20fe0*/  STL [R1+0x14e8], R22 ;  /* 0x0014e81601007387 */ /* 0x010fe80000100800 */
[----:B------:R-:W-:Y:S04]  /*20ff0*/  STL [R1+0x1534], R21 ;  /* 0x0015341501007387 */ /* 0x000fe80000100800 */
[----:B------:R-:W4:Y:S01]  /*21000*/  LDL.LU R8, [R1+0x564] ;  /* 0x0005640001087983 */ /* 0x000f220000300800 */
[----:B---3--:R-:W-:-:S02]  /*21010*/  FMUL R7, R4, R11 ;  /* 0x0000000b04077220 */ /* 0x008fc40000400000 */
[C---:B------:R-:W-:Y:S01]  /*21020*/  FMUL R9, R4.reuse, R10 ;  /* 0x0000000a04097220 */ /* 0x040fe20000400000 */
[----:B--2---:R0:W-:Y:S04]  /*21030*/  STL [R1+0x14ec], R20 ;  /* 0x0014ec1401007387 */ /* 0x0041e80000100800 */
[----:B------:R-:W-:Y:S04]  /*21040*/  STL [R1+0x18], R26 ;  /* 0x0000181a01007387 */ /* 0x000fe80000100800 */
[----:B0-----:R-:W2:Y:S04]  /*21050*/  LDL.LU R20, [R1+0x550] ;  /* 0x0005500001147983 */ /* 0x001ea80000300800 */
[----:B------:R-:W-:Y:S04]  /*21060*/  STL [R1+0x81c], R14 ;  /* 0x00081c0e01007387 */ /* 0x000fe80000100800 */
[----:B------:R0:W-:Y:S04]  /*21070*/  STL [R1+0x180], R6 ;  /* 0x0001800601007387 */ /* 0x0001e80000100800 */
[----:B------:R-:W3:Y:S04]  /*21080*/  LDL.LU R18, [R1+0x554] ;  /* 0x0005540001127983 */ /* 0x000ee80000300800 */
[----:B------:R1:W-:Y:S04]  /*21090*/  STL [R1+0x184], R5 ;  /* 0x0001840501007387 */ /* 0x0003e80000100800 */
[----:B0-----:R-:W3:Y:S04]  /*210a0*/  LDL.LU R6, [R1+0x540] ;  /* 0x0005400001067983 */ /* 0x001ee80000300800 */
[----:B------:R-:W3:Y:S04]  /*210b0*/  LDL.LU R17, [R1+0x544] ;  /* 0x0005440001117983 */ /* 0x000ee80000300800 */
[----:B------:R-:W3:Y:S04]  /*210c0*/  LDL.LU R16, [R1+0x530] ;  /* 0x0005300001107983 */ /* 0x000ee80000300800 */
[----:B------:R-:W3:Y:S04]  /*210d0*/  LDL.LU R15, [R1+0x534] ;  /* 0x00053400010f7983 */ /* 0x000ee80000300800 */
[----:B------:R-:W3:Y:S04]  /*210e0*/  LDL.LU R14, [R1+0x520] ;  /* 0x00052000010e7983 */ /* 0x000ee80000300800 */
[----:B------:R-:W-:Y:S04]  /*210f0*/  STL [R1+0x10], R24 ;  /* 0x0000101801007387 */ /* 0x000fe80000100800 */
[----:B------:R-:W3:Y:S04]  /*21100*/  LDL.LU R13, [R1+0x524] ;  /* 0x00052400010d7983 */ /* 0x000ee80000300800 */
[----:B------:R-:W3:Y:S04]  /*21110*/  LDL.LU R12, [R1+0x510] ;  /* 0x00051000010c7983 */ /* 0x000ee80000300800 */
[----:B-1----:R-:W3:Y:S04]  /*21120*/  LDL.LU R5, [R1+0x514] ;  /* 0x0005140001057983 */ /* 0x002ee80000300800 */
[----:B------:R0:W-:Y:S04]  /*21130*/  STL [R1+0x170], R7 ;  /* 0x0001700701007387 */ /* 0x0001e80000100800 */
[----:B------:R-:W3:Y:S04]  /*21140*/  LDL.64 R10, [R1+0x888] ;  /* 0x00088800010a7983 */ /* 0x000ee80000100a00 */
[----:B------:R-:W1:Y:S01]  /*21150*/  S2R R19, SR_TID.X ;  /* 0x0000000000137919 */ /* 0x000e620000002100 */
[----:B0-----:R-:W-:-:S02]  /*21160*/  FMUL R7, R4, R23 ;  /* 0x0000001704077220 */ /* 0x001fc40000400000 */
[----:B----4-:R-:W-:Y:S01]  /*21170*/  FMUL R21, R4, R8 ;  /* 0x0000000804157220 */ /* 0x010fe20000400000 */
[----:B------:R-:W-:Y:S04]  /*21180*/  STL [R1+0x174], R9 ;  /* 0x0001740901007387 */ /* 0x000fe80000100800 */
[----:B------:R0:W-:Y:S04]  /*21190*/  STL [R1+0x160], R7 ;  /* 0x0001600701007387 */ /* 0x0001e80000100800 */
[----:B0-----:R-:W4:Y:S04]  /*211a0*/  LDL.LU R7, [R1+0x820] ;  /* 0x0008200001077983 */ /* 0x001f280000300800 */
[----:B------:R-:W4:Y:S04]  /*211b0*/  LDL.64 R8, [R1+0x880] ;  /* 0x0008800001087983 */ /* 0x000f280000100a00 */
[----:B------:R2:W-:Y:S01]  /*211c0*/  STL [R1+0x164], R21 ;  /* 0x0001641501007387 */ /* 0x0005e20000100800 */
[----:B-1----:R-:W-:-:S04]  /*211d0*/  LOP3.LUT R19, R19, 0x1c, RZ, 0xc0, !PT ;  /* 0x0000001c13137812 */ /* 0x002fc800078ec0ff */
[----:B------:R-:W-:Y:S01]  /*211e0*/  LEA.HI R19, R19, 0x48, RZ, 0x1e ;  /* 0x0000004813137811 */ /* 0x000fe200078ff0ff */
[----:B--2---:R-:W-:-:S05]  /*211f0*/  FMUL R21, R4, R20 ;  /* 0x0000001404157220 */ /* 0x004fca0000400000 */
[----:B------:R-:W-:Y:S01]  /*21200*/  STL [R1+0x150], R21 ;  /* 0x0001501501007387 */ /* 0x000fe20000100800 */
[----:B---3--:R-:W-:-:S05]  /*21210*/  FMUL R18, R4, R18 ;  /* 0x0000001204127220 */ /* 0x008fca0000400000 */
[----:B------:R0:W-:Y:S01]  /*21220*/  STL [R1+0x154], R18 ;  /* 0x0001541201007387 */ /* 0x0001e20000100800 */
[----:B------:R-:W-:-:S03]  /*21230*/  FMUL R20, R4, R6 ;  /* 0x0000000604147220 */ /* 0x000fc60000400000 */
[----:B------:R1:W2:Y:S01]  /*21240*/  LDS R6, [R19.X16+0x10000] ;  /* 0x0100000013067984 */ /* 0x0002a2000000c800 */
[C---:B0-----:R-:W-:Y:S02]  /*21250*/  FMUL R18, R4.reuse, R17 ;  /* 0x0000001104127220 */ /* 0x041fe40000400000 */
[C---:B------:R-:W-:Y:S02]  /*21260*/  FMUL R17, R4.reuse, R16 ;  /* 0x0000001004117220 */ /* 0x040fe40000400000 */
[C---:B------:R-:W-:Y:S02]  /*21270*/  FMUL R16, R4.reuse, R15 ;  /* 0x0000000f04107220 */ /* 0x040fe40000400000 */
[C---:B------:R-:W-:Y:S02]  /*21280*/  FMUL R15, R4.reuse, R14 ;  /* 0x0000000e040f7220 */ /* 0x040fe40000400000 */
[C---:B------:R-:W-:Y:S02]  /*21290*/  FMUL R14, R4.reuse, R13 ;  /* 0x0000000d040e7220 */ /* 0x040fe40000400000 */
[----:B------:R-:W-:-:S02]  /*212a0*/  FMUL R13, R4, R12 ;  /* 0x0000000c040d7220 */ /* 0x000fc40000400000 */
[----:B------:R-:W-:Y:S02]  /*212b0*/  FMUL R12, R4, R5 ;  /* 0x00000005040c7220 */ /* 0x000fe40000400000 */
[----:B------:R-:W-:-:S05]  /*212c0*/  IMAD.WIDE R4, R0, 0x2, R10 ;  /* 0x0000000200047825 */ /* 0x000fca00078e020a */
[----:B-1----:R4:W3:Y:S04]  /*212d0*/  LDG.E.U16 R19, [R4.64] ;  /* 0x0000000604137981 */ /* 0x0028e8000c1e1500 */
[----:B------:R-:W-:Y:S04]  /*212e0*/  STL [R1+0x140], R20 ;  /* 0x0001401401007387 */ /* 0x000fe80000100800 */
[----:B------:R0:W-:Y:S04]  /*212f0*/  STL [R1+0x144], R18 ;  /* 0x0001441201007387 */ /* 0x0001e80000100800 */
[----:B------:R-:W-:Y:S04]  /*21300*/  STL [R1+0x130], R17 ;  /* 0x0001301101007387 */ /* 0x000fe80000100800 */
[----:B------:R-:W-:Y:S04]  /*21310*/  STL [R1+0x134], R16 ;  /* 0x0001341001007387 */ /* 0x000fe80000100800 */
[----:B------:R-:W-:Y:S01]  /*21320*/  STL [R1+0x120], R15 ;  /* 0x0001200f01007387 */ /* 0x000fe20000100800 */
[----:B----4-:R-:W-:-:S03]  /*21330*/  IMAD.WIDE R4, R0, 0x2, R8 ;  /* 0x0000000200047825 */ /* 0x010fc600078e0208 */
[----:B------:R-:W-:Y:S01]  /*21340*/  STL [R1+0x124], R14 ;  /* 0x0001240e01007387 */ /* 0x000fe20000100800 */
[----:B--2---:R-:W-:-:S03]  /*21350*/  FFMA R7, R3, R7, R6 ;  /* 0x0000000703077223 */ /* 0x004fc60000000006 */
[----:B------:R-:W2:Y:S04]  /*21360*/  LDL.LU R22, [R1+0x588] ;  /* 0x0005880001167983 */ /* 0x000ea80000300800 */
[----:B------:R-:W-:Y:S04]  /*21370*/  STL [R1+0x110], R13 ;  /* 0x0001100d01007387 */ /* 0x000fe80000100800 */
[----:B------:R-:W-:Y:S04]  /*21380*/  STL [R1+0x114], R12 ;  /* 0x0001140c01007387 */ /* 0x000fe80000100800 */
[----:B0-----:R-:W4:Y:S04]  /*21390*/  LDG.E.U16 R18, [R4.64] ;  /* 0x0000000604127981 */ /* 0x001f28000c1e1500 */
[----:B---3--:R0:W-:Y:S04]  /*213a0*/  STL [R1+0x1540], R19 ;  /* 0x0015401301007387 */ /* 0x0081e80000100800 */
[----:B------:R-:W3:Y:S04]  /*213b0*/  LDL.LU R0, [R1+0x1548] ;  /* 0x0015480001007983 */ /* 0x000ee80000300800 */
[----:B------:R-:W3:Y:S04]  /*213c0*/  LDL.LU R21, [R1+0x58c] ;  /* 0x00058c0001157983 */ /* 0x000ee80000300800 */
[----:B------:R1:W-:Y:S04]  /*213d0*/  STL [R1+0x820], R7 ;  /* 0x0008200701007387 */ /* 0x0003e80000100800 */
[----:B------:R-:W3:Y:S04]  /*213e0*/  LDL.LU R20, [R1+0x578] ;  /* 0x0005780001147983 */ /* 0x000ee80000300800 */
[----:B0-----:R-:W3:Y:S04]  /*213f0*/  LDL.LU R19, [R1+0x57c] ;  /* 0x00057c0001137983 */ /* 0x001ee80000300800 */
        /* <DEDUP_REMOVED lines=10> */
[----:B-1----:R-:W3:Y:S04]  /*214a0*/  LDL.LU R7, [R1+0x518] ;  /* 0x0005180001077983 */ /* 0x002ee80000300800 */
[----:B------:R-:W3:Y:S04]  /*214b0*/  LDL.LU R6, [R1+0x51c] ;  /* 0x00051c0001067983 */ /* 0x000ee80000300800 */
[----:B----4-:R2:W-:Y:S02]  /*214c0*/  STL [R1+0x14f0], R18 ;  /* 0x0014f01201007387 */ /* 0x0105e40000100800 */
[----:B--2---:R-:W-:-:S05]  /*214d0*/  FMUL R18, R3, R22 ;  /* 0x0000001603127220 */ /* 0x004fca0000400000 */
[----:B------:R0:W-:Y:S01]  /*214e0*/  STL [R1+0x188], R18 ;  /* 0x0001881201007387 */ /* 0x0001e20000100800 */
[----:B---3--:R-:W-:-:S05]  /*214f0*/  FMUL R5, R3, R21 ;  /* 0x0000001503057220 */ /* 0x008fca0000400000 */
[----:B------:R1:W-:Y:S01]  /*21500*/  STL [R1+0x18c], R5 ;  /* 0x00018c0501007387 */ /* 0x0003e20000100800 */
[C---:B------:R-:W-:Y:S02]  /*21510*/  FMUL R4, R3.reuse, R20 ;  /* 0x0000001403047220 */ /* 0x040fe40000400000 */
[----:B0-----:R-:W-:-:S03]  /*21520*/  FMUL R18, R3, R19 ;  /* 0x0000001303127220 */ /* 0x001fc60000400000 */
[----:B------:R0:W-:Y:S01]  /*21530*/  STL [R1+0x178], R4 ;  /* 0x0001780401007387 */ /* 0x0001e20000100800 */
[----:B-1----:R-:W-:-:S03]  /*21540*/  FMUL R5, R3, R17 ;  /* 0x0000001103057220 */ /* 0x002fc60000400000 */
[----:B------:R-:W-:Y:S01]  /*21550*/  STL [R1+0x17c], R18 ;  /* 0x00017c1201007387 */ /* 0x000fe20000100800 */
[----:B0-----:R-:W-:-:S03]  /*21560*/  FMUL R4, R3, R16 ;  /* 0x0000001003047220 */ /* 0x001fc60000400000 */
[----:B------:R0:W-:Y:S01]  /*21570*/  STL [R1+0x168], R5 ;  /* 0x0001680501007387 */ /* 0x0001e20000100800 */
[----:B------:R-:W-:-:S03]  /*21580*/  FMUL R15, R3, R15 ;  /* 0x0000000f030f7220 */ /* 0x000fc60000400000 */
[----:B------:R1:W-:Y:S01]  /*21590*/  STL [R1+0x16c], R4 ;  /* 0x00016c0401007387 */ /* 0x0003e20000100800 */
[----:B0-----:R-:W-:-:S03]  /*215a0*/  FMUL R5, R3, R14 ;  /* 0x0000000e03057220 */ /* 0x001fc60000400000 */
[----:B------:R-:W-:Y:S01]  /*215b0*/  STL [R1+0x158], R15 ;  /* 0x0001580f01007387 */ /* 0x000fe20000100800 */
[----:B-1----:R-:W-:-:S03]  /*215c0*/  FMUL R4, R3, R13 ;  /* 0x0000000d03047220 */ /* 0x002fc60000400000 */
        /* <DEDUP_REMOVED lines=10> */
[----:B------:R0:W-:Y:S01]  /*21670*/  STL [R1+0x128], R9 ;  /* 0x0001280901007387 */ /* 0x0001e20000100800 */
[----:B-1----:R-:W-:-:S03]  /*21680*/  FMUL R4, R3, R7 ;  /* 0x0000000703047220 */ /* 0x002fc60000400000 */
[----:B------:R1:W-:Y:S01]  /*21690*/  STL [R1+0x12c], R5 ;  /* 0x00012c0501007387 */ /* 0x0003e20000100800 */
[----:B------:R-:W-:-:S03]  /*216a0*/  FMUL R3, R3, R6 ;  /* 0x0000000603037220 */ /* 0x000fc60000400000 */
[----:B------:R-:W2:Y:S04]  /*216b0*/  LDL.LU R12, [R1+0x824] ;  /* 0x00082400010c7983 */ /* 0x000ea80000300800 */
[----:B------:R3:W-:Y:S04]  /*216c0*/  STL [R1+0x118], R4 ;  /* 0x0001180401007387 */ /* 0x0007e80000100800 */
[----:B------:R-:W4:Y:S04]  /*216d0*/  LDL.LU R21, [R1+0x600] ;  /* 0x0006000001157983 */ /* 0x000f280000300800 */
[----:B------:R-:W-:Y:S04]  /*216e0*/  STL [R1+0x11c], R3 ;  /* 0x00011c0301007387 */ /* 0x000fe80000100800 */
        /* <DEDUP_REMOVED lines=9> */
[----:B0-----:R-:W4:Y:S04]  /*21780*/  LDL.LU R9, [R1+0x5b0] ;  /* 0x0005b00001097983 */ /* 0x001f280000300800 */
[----:B------:R-:W4:Y:S04]  /*21790*/  LDL.LU R8, [R1+0x5b4] ;  /* 0x0005b40001087983 */ /* 0x000f280000300800 */
[----:B------:R-:W4:Y:S04]  /*217a0*/  LDL.LU R7, [R1+0x5a0] ;  /* 0x0005a00001077983 */ /* 0x000f280000300800 */
[----:B------:R-:W4:Y:S04]  /*217b0*/  LDL.LU R6, [R1+0x5a4] ;  /* 0x0005a40001067983 */ /* 0x000f280000300800 */
[----:B-1----:R-:W4:Y:S04]  /*217c0*/  LDL.LU R5, [R1+0x590] ;  /* 0x0005900001057983 */ /* 0x002f280000300800 */
[----:B---3--:R-:W3:Y:S04]  /*217d0*/  LDL.LU R4, [R1+0x594] ;  /* 0x0005940001047983 */ /* 0x008ee80000300800 */
[----:B------:R-:W0:Y:S02]  /*217e0*/  S2R R16, SR_TID.X ;  /* 0x0000000000107919 */ /* 0x000e240000002100 */
[----:B0-----:R-:W-:-:S04]  /*217f0*/  LOP3.LUT R16, R16, 0x1c, RZ, 0xc0, !PT ;  /* 0x0000001c10107812 */ /* 0x001fc800078ec0ff */
[----:B------:R-:W-:-:S05]  /*21800*/  LEA.HI R24, R16, 0x50, RZ, 0x1e ;  /* 0x0000005010187811 */ /* 0x000fca00078ff0ff */
[----:B------:R-:W2:Y:S01]  /*21810*/  LDS R3, [R24.X16+0x10000] ;  /* 0x0100000018037984 */ /* 0x000ea2000000c800 */
[----:B------:R-:W-:Y:S01]  /*21820*/  LEA.HI R16, R16, 0x58, RZ, 0x1e ;  /* 0x0000005810107811 */ /* 0x000fe200078ff0ff */
[----:B--2---:R-:W-:-:S04]  /*21830*/  FFMA R12, R2, R12, R3 ;  /* 0x0000000c020c7223 */ /* 0x004fc80000000003 */
[----:B------:R-:W-:Y:S04]  /*21840*/  LDS R3, [R16.X16+0x10000] ;  /* 0x0100000010037984 */ /* 0x000fe8000000c800 */
[----:B------:R0:W-:Y:S01]  /*21850*/  STL [R1+0x824], R12 ;  /* 0x0008240c01007387 */ /* 0x0001e20000100800 */
[C---:B----4-:R-:W-:Y:S02]  /*21860*/  FMUL R21, R2.reuse, R21 ;  /* 0x0000001502157220 */ /* 0x050fe40000400000 */
[C---:B------:R-:W-:Y:S01]  /*21870*/  FMUL R20, R2.reuse, R20 ;  /* 0x0000001402147220 */ /* 0x040fe20000400000 */
[----:B0-----:R-:W2:Y:S01]  /*21880*/  LDL.LU R12, [R1+0x788] ;  /* 0x00078800010c7983 */ /* 0x001ea20000300800 */
[----:B------:R-:W-:-:S03]  /*21890*/  FMUL R19, R2, R19 ;  /* 0x0000001302137220 */ /* 0x000fc60000400000 */
[----:B------:R-:W2:Y:S01]  /*218a0*/  LDL.LU R16, [R1+0x78c] ;  /* 0x00078c0001107983 */ /* 0x000ea20000300800 */
[----:B------:R-:W-:-:S03]  /*218b0*/  FMUL R18, R2, R18 ;  /* 0x0000001202127220 */ /* 0x000fc60000400000 */
[----:B------:R0:W-:Y:S01]  /*218c0*/  STL [R1+0x100], R21 ;  /* 0x0001001501007387 */ /* 0x0001e20000100800 */
[----:B------:R-:W-:-:S03]  /*218d0*/  FMUL R17, R2, R17 ;  /* 0x0000001102117220 */ /* 0x000fc60000400000 */
[----:B------:R1:W-:Y:S01]  /*218e0*/  STL [R1+0x104], R20 ;  /* 0x0001041401007387 */ /* 0x0003e20000100800 */
[----:B------:R-:W-:-:S03]  /*218f0*/  FMUL R15, R2, R15 ;  /* 0x0000000f020f7220 */ /* 0x000fc60000400000 */
[----:B------:R4:W-:Y:S01]  /*21900*/  STL [R1+0xf0], R19 ;  /* 0x0000f01301007387 */ /* 0x0009e20000100800 */
[----:B------:R-:W-:-:S03]  /*21910*/  FMUL R14, R2, R14 ;  /* 0x0000000e020e7220 */ /* 0x000fc60000400000 */
[----:B------:R0:W-:Y:S01]  /*21920*/  STL [R1+0xf4], R18 ;  /* 0x0000f41201007387 */ /* 0x0001e20000100800 */
[----:B------:R-:W-:-:S03]  /*21930*/  FMUL R13, R2, R13 ;  /* 0x0000000d020d7220 */ /* 0x000fc60000400000 */
[----:B------:R-:W-:Y:S01]  /*21940*/  STL [R1+0xe0], R17 ;  /* 0x0000e01101007387 */ /* 0x000fe20000100800 */
        /* <DEDUP_REMOVED lines=11> */
[----:B------:R0:W-:Y:S04]  /*21a00*/  STL [R1+0xb0], R9 ;  /* 0x0000b00901007387 */ /* 0x0001e80000100800 */
[----:B------:R0:W-:Y:S04]  /*21a10*/  STL [R1+0xb4], R8 ;  /* 0x0000b40801007387 */ /* 0x0001e80000100800 */
[----:B------:R-:W2:Y:S04]  /*21a20*/  LDL.LU R22, [R1+0x828] ;  /* 0x0008280001167983 */ /* 0x000ea80000300800 */
[----:B------:R1:W-:Y:S04]  /*21a30*/  STL [R1+0xa0], R7 ;  /* 0x0000a00701007387 */ /* 0x0003e80000100800 */
[----:B0-----:R-:W2:Y:S04]  /*21a40*/  LDL.LU R21, [R1+0x608] ;  /* 0x0006080001157983 */ /* 0x001ea80000300800 */
[----:B------:R0:W-:Y:S04]  /*21a50*/  STL [R1+0xa4], R6 ;  /* 0x0000a40601007387 */ /* 0x0001e80000100800 */
[----:B-1----:R-:W2:Y:S01]  /*21a60*/  LDL.LU R20, [R1+0x60c] ;  /* 0x00060c0001147983 */ /* 0x002ea20000300800 */
[----:B------:R-:W-:-:S02]  /*21a70*/  FMUL R5, R2, R5 ;  /* 0x0000000502057220 */ /* 0x000fc40000400000 */
[----:B---3--:R-:W-:-:S03]  /*21a80*/  FMUL R2, R2, R4 ;  /* 0x0000000402027220 */ /* 0x008fc60000400000 */
[----:B------:R1:W-:Y:S04]  /*21a90*/  STL [R1+0x90], R5 ;  /* 0x0000900501007387 */ /* 0x0003e80000100800 */
[----:B----4-:R-:W3:Y:S04]  /*21aa0*/  LDL.LU R19, [R1+0x5f8] ;  /* 0x0005f80001137983 */ /* 0x010ee80000300800 */
        /* <DEDUP_REMOVED lines=11> */
[----:B-1----:R-:W4:Y:S04]  /*21b60*/  LDL.LU R5, [R1+0x5ac] ;  /* 0x0005ac0001057983 */ /* 0x002f280000300800 */
[----:B------:R-:W4:Y:S01]  /*21b70*/  LDL.LU R4, [R1+0x598] ;  /* 0x0005980001047983 */ /* 0x000f220000300800 */
[----:B------:R-:W-:-:S05]  /*21b80*/  LEA.HI R29, R29, 0x60, RZ, 0x1e ;  /* 0x000000601d1d7811 */ /* 0x000fca00078ff0ff */
[----:B------:R-:W0:Y:S04]  /*21b90*/  LDS R17, [R29.X16+0x10000] ;  /* 0x010000001d117984 */ /* 0x000e28000000c800 */
[----:B0-----:R3:W-:Y:S01]  /*21ba0*/  STL [R1+0x1544], R17 ;  /* 0x0015441101007387 */ /* 0x0017e20000100800 */
[C---:B--2---:R-:W-:Y:S02]  /*21bb0*/  FFMA R22, R0.reuse, R22, R3 ;  /* 0x0000001600167223 */ /* 0x044fe40000000003 */
[C---:B------:R-:W-:Y:S02]  /*21bc0*/  FMUL R2, R0.reuse, R21 ;  /* 0x0000001500027220 */ /* 0x040fe40000400000 */
[----:B------:R-:W-:-:S05]  /*21bd0*/  FMUL R29, R0, R20 ;  /* 0x00000014001d7220 */ /* 0x000fca0000400000 */
[----:B------:R-:W-:Y:S04]  /*21be0*/  STL [R1+0x1298], R29 ;  /* 0x0012981d01007387 */ /* 0x000fe80000100800 */
[----:B------:R-:W-:Y:S04]  /*21bf0*/  STL [R1+0x828], R22 ;  /* 0x0008281601007387 */ /* 0x000fe80000100800 */
[----:B------:R0:W-:Y:S01]  /*21c00*/  STL [R1+0x108], R2 ;  /* 0x0001080201007387 */ /* 0x0001e20000100800 */
[C---:B---3--:R-:W-:Y:S02]  /*21c10*/  FMUL R17, R0.reuse, R19 ;  /* 0x0000001300117220 */ /* 0x048fe40000400000 */
[C---:B----4-:R-:W-:Y:S01]  /*21c20*/  FMUL R3, R0.reuse, R18 ;  /* 0x0000001200037220 */ /* 0x050fe20000400000 */
[----:B0-----:R-:W2:Y:S01]  /*21c30*/  LDL.LU R2, [R1+0x59c] ;  /* 0x00059c0001027983 */ /* 0x001ea20000300800 */
[----:B------:R-:W-:-:S02]  /*21c40*/  FMUL R15, R0, R15 ;  /* 0x0000000f000f7220 */ /* 0x000fc40000400000 */
[C---:B------:R-:W-:Y:S01]  /*21c50*/  FMUL R14, R0.reuse, R14 ;  /* 0x0000000e000e7220 */ /* 0x040fe20000400000 */
[----:B------:R-:W-:Y:S04]  /*21c60*/  STL [R1+0xf8], R17 ;  /* 0x0000f81101007387 */ /* 0x000fe80000100800 */
[----:B------:R0:W-:Y:S01]  /*21c70*/  STL [R1+0xfc], R3 ;  /* 0x0000fc0301007387 */ /* 0x0001e20000100800 */
[----:B------:R-:W-:-:S03]  /*21c80*/  FMUL R29, R0, R11 ;  /* 0x0000000b001d7220 */ /* 0x000fc60000400000 */
[----:B------:R-:W-:Y:S01]  /*21c90*/  STL [R1+0xe8], R15 ;  /* 0x0000e80f01007387 */ /* 0x000fe20000100800 */
[C---:B------:R-:W-:Y:S02]  /*21ca0*/  FMUL R10, R0.reuse, R10 ;  /* 0x0000000a000a7220 */ /* 0x040fe40000400000 */
[C---:B0-----:R-:W-:Y:S01]  /*21cb0*/  FMUL R3, R0.reuse, R13 ;  /* 0x0000000d00037220 */ /* 0x041fe20000400000 */
[----:B------:R-:W-:Y:S01]  /*21cc0*/  STL [R1+0xec], R14 ;  /* 0x0000ec0e01007387 */ /* 0x000fe20000100800 */
[----:B------:R-:W-:-:S03]  /*21cd0*/  FMUL R9, R0, R9 ;  /* 0x0000000900097220 */ /* 0x000fc60000400000 */
[----:B------:R0:W-:Y:S04]  /*21ce0*/  STL [R1+0x12f8], R29 ;  /* 0x0012f81d01007387 */ /* 0x0001e80000100800 */
[----:B------:R1:W-:Y:S01]  /*21cf0*/  STL [R1+0xd8], R3 ;  /* 0x0000d80301007387 */ /* 0x0003e20000100800 */
[----:B0-----:R-:W-:-:S03]  /*21d00*/  FMUL R29, R0, R7 ;  /* 0x00000007001d7220 */ /* 0x001fc60000400000 */
[----:B------:R-:W-:Y:S01]  /*21d10*/  STL [R1+0xc8], R10 ;  /* 0x0000c80a01007387 */ /* 0x000fe20000100800 */
[----:B-1----:R-:W-:-:S03]  /*21d20*/  FMUL R3, R0, R8 ;  /* 0x0000000800037220 */ /* 0x002fc60000400000 */
[----:B------:R-:W-:Y:S01]  /*21d30*/  STL [R1+0xcc], R9 ;  /* 0x0000cc0901007387 */ /* 0x000fe20000100800 */
[----:B------:R-:W-:-:S03]  /*21d40*/  FMUL R6, R0, R6 ;  /* 0x0000000600067220 */ /* 0x000fc60000400000 */
[----:B------:R0:W-:Y:S04]  /*21d50*/  STL [R1+0x12fc], R29 ;  /* 0x0012fc1d01007387 */ /* 0x0001e80000100800 */
[----:B------:R1:W-:Y:S04]  /*21d60*/  STL [R1+0xb8], R3 ;  /* 0x0000b80301007387 */ /* 0x0003e80000100800 */
[----:B------:R-:W3:Y:S01]  /*21d70*/  LDL.LU R17, [R1+0x780] ;  /* 0x0007800001117983 */ /* 0x000ee20000300800 */
[C---:B0-----:R-:W-:Y:S02]  /*21d80*/  FMUL R29, R0.reuse, R4 ;  /* 0x00000004001d7220 */ /* 0x041fe40000400000 */
[----:B-1----:R-:W-:Y:S01]  /*21d90*/  FMUL R3, R0, R5 ;  /* 0x0000000500037220 */ /* 0x002fe20000400000 */
[----:B------:R-:W-:Y:S04]  /*21da0*/  STL [R1+0xa8], R6 ;  /* 0x0000a80601007387 */ /* 0x000fe80000100800 */
[----:B------:R-:W3:Y:S04]  /*21db0*/  LDL.LU R15, [R1+0x784] ;  /* 0x00078400010f7983 */ /* 0x000ee80000300800 */
[----:B------:R-:W-:Y:S04]  /*21dc0*/  STL [R1+0xac], R3 ;  /* 0x0000ac0301007387 */ /* 0x000fe80000100800 */
[----:B------:R-:W-:Y:S04]  /*21dd0*/  STL [R1+0x14f4], R29 ;  /* 0x0014f41d01007387 */ /* 0x000fe80000100800 */
[----:B------:R-:W4:Y:S04]  /*21de0*/  LDL.LU R19, [R1+0x778] ;  /* 0x0007780001137983 */ /* 0x000f280000300800 */
[----:B------:R-:W4:Y:S01]  /*21df0*/  LDL.LU R14, [R1+0x77c] ;  /* 0x00077c00010e7983 */ /* 0x000f220000300800 */
[----:B------:R-:W-:Y:S01]  /*21e00*/  F2FP.BF16.PACK_AB R16, R12, R16 ;  /* 0x000000100c10723e */ /* 0x000fe200000010ff */
[----:B--2---:R-:W-:-:S05]  /*21e10*/  FMUL R0, R0, R2 ;  /* 0x0000000200007220 */ /* 0x004fca0000400000 */
[----:B------:R0:W-:Y:S04]  /*21e20*/  STL [R1+0x9c], R0 ;  /* 0x00009c0001007387 */ /* 0x0001e80000100800 */
[----:B------:R-:W2:Y:S04]  /*21e30*/  LDL.LU R13, [R1+0x774] ;  /* 0x00077400010d7983 */ /* 0x000ea80000300800 */
[----:B------:R-:W2:Y:S04]  /*21e40*/  LDL.LU R12, [R1+0x76c] ;  /* 0x00076c00010c7983 */ /* 0x000ea80000300800 */
[----:B------:R-:W2:Y:S04]  /*21e50*/  LDL.LU R11, [R1+0x764] ;  /* 0x00076400010b7983 */ /* 0x000ea80000300800 */
[----:B0-----:R-:W2:Y:S04]  /*21e60*/  LDL.LU R0, [R1+0x754] ;  /* 0x0007540001007983 */ /* 0x001ea80000300800 */
        /* <DEDUP_REMOVED lines=14> */
[----:B------:R-:W2:Y:S01]  /*21f50*/  LDL.LU R22, [R1+0x61c] ;  /* 0x00061c0001167983 */ /* 0x000ea20000300800 */
[----:B---3--:R-:W-:-:S03]  /*21f60*/  F2FP.BF16.PACK_AB R15, R17, R15 ;  /* 0x0000000f110f723e */ /* 0x008fc600000010ff */
[----:B------:R-:W3:Y:S04]  /*21f70*/  LDL.LU R23, [R1+0x610] ;  /* 0x0006100001177983 */ /* 0x000ee80000300800 */
[----:B------:R-:W3:Y:S04]  /*21f80*/  LDL.LU R28, [R1+0x614] ;  /* 0x00061400011c7983 */ /* 0x000ee80000300800 */
[----:B------:R-:W3:Y:S01]  /*21f90*/  LDL.LU R25, [R1+0x38] ;  /* 0x0000380001197983 */ /* 0x000ee20000300800 */
[----:B----4-:R-:W-:-:S03]  /*21fa0*/  F2FP.BF16.PACK_AB R14, R19, R14 ;  /* 0x0000000e130e723e */ /* 0x010fc600000010ff */
[----:B------:R-:W3:Y:S04]  /*21fb0*/  LDL.LU R27, [R1+0x54] ;  /* 0x00005400011b7983 */ /* 0x000ee80000300800 */
[----:B------:R-:W4:Y:S04]  /*21fc0*/  LDL R26, [R1+0x36c] ;  /* 0x00036c00011a7983 */ /* 0x000f280000100800 */
[----:B------:R0:W-:Y:S04]  /*21fd0*/  STL [R1+0x14f8], R16 ;  /* 0x0014f81001007387 */ /* 0x0001e80000100800 */
[----:B0-----:R-:W3:Y:S04]  /*21fe0*/  LDL.LU R16, [R1+0x760] ;  /* 0x0007600001107983 */ /* 0x001ee80000300800 */
[----:B------:R-:W4:Y:S04]  /*21ff0*/  LDL.LU R17, [R1+0x1544] ;  /* 0x0015440001117983 */ /* 0x000f280000300800 */
[----:B------:R0:W-:Y:S04]  /*22000*/  STL [R1+0x14fc], R15 ;  /* 0x0014fc0f01007387 */ /* 0x0001e80000100800 */
[----:B0-----:R-:W4:Y:S04]  /*22010*/  LDL.LU R15, [R1+0x768] ;  /* 0x00076800010f7983 */ /* 0x001f280000300800 */
[----:B------:R-:W4:Y:S04]  /*22020*/  LDL.LU R19, [R1+0x1540] ;  /* 0x0015400001137983 */ /* 0x000f280000300800 */
[----:B------:R0:W-:Y:S04]  /*22030*/  STL [R1+0x1500], R14 ;  /* 0x0015000e01007387 */ /* 0x0001e80000100800 */
[----:B0-----:R-:W4:Y:S01]  /*22040*/  LDL.LU R14, [R1+0x770] ;  /* 0x00077000010e7983 */ /* 0x001f220000300800 */
[----:B--2---:R-:W-:-:S02]  /*22050*/  F2FP.BF16.PACK_AB R10, R0, R10 ;  /* 0x0000000a000a723e */ /* 0x004fc400000010ff */
[----:B------:R-:W-:Y:S02]  /*22060*/  F2FP.BF16.PACK_AB R9, R29, R9 ;  /* 0x000000091d09723e */ /* 0x000fe400000010ff */
[----:B------:R-:W-:Y:S02]  /*22070*/  F2FP.BF16.PACK_AB R6, R6, R24 ;  /* 0x000000180606723e */ /* 0x000fe400000010ff */
[----:B------:R-:W0:Y:S01]  /*22080*/  S2R R24, SR_TID.X ;  /* 0x0000000000187919 */ /* 0x000e220000002100 */
[----:B---3--:R-:W-:Y:S02]  /*22090*/  F2FP.BF16.PACK_AB R11, R16, R11 ;  /* 0x0000000b100b723e */ /* 0x008fe400000010ff */
[----:B----4-:R-:W-:Y:S02]  /*220a0*/  F2FP.BF16.PACK_AB R12, R15, R12 ;  /* 0x0000000c0f0c723e */ /* 0x010fe400000010ff */
[----:B------:R-:W-:-:S05]  /*220b0*/  F2FP.BF16.PACK_AB R13, R14, R13 ;  /* 0x0000000d0e0d723e */ /* 0x000fca00000010ff */
[----:B------:R-:W-:Y:S04]  /*220c0*/  STL [R1+0x1504], R13 ;  /* 0x0015040d01007387 */ /* 0x000fe80000100800 */
[----:B------:R-:W-:Y:S04]  /*220d0*/  STL [R1+0x1508], R12 ;  /* 0x0015080c01007387 */ /* 0x000fe80000100800 */
[----:B------:R-:W-:Y:S04]  /*220e0*/  STL [R1+0x150c], R11 ;  /* 0x00150c0b01007387 */ /* 0x000fe80000100800 */
[----:B------:R1:W-:Y:S04]  /*220f0*/  STL [R1+0x1510], R10 ;  /* 0x0015100a01007387 */ /* 0x0003e80000100800 */
[----:B-1----:R-:W2:Y:S01]  /*22100*/  LDL.LU R10, [R1+0x82c] ;  /* 0x00082c00010a7983 */ /* 0x002ea20000300800 */
[----:B------:R-:W-:-:S02]  /*22110*/  F2FP.BF16.PACK_AB R8, R3, R8 ;  /* 0x000000080308723e */ /* 0x000fc400000010ff */
[----:B------:R-:W-:Y:S02]  /*22120*/  F2FP.BF16.PACK_AB R7, R2, R7 ;  /* 0x000000070207723e */ /* 0x000fe400000010ff */
[----:B0-----:R-:W-:Y:S01]  /*22130*/  LOP3.LUT R24, R24, 0x1c, RZ, 0xc0, !PT ;  /* 0x0000001c18187812 */ /* 0x001fe200078ec0ff */
[----:B------:R-:W-:Y:S01]  /*22140*/  STL [R1+0x1514], R9 ;  /* 0x0015140901007387 */ /* 0x000fe20000100800 */
[----:B------:R-:W-:Y:S02]  /*22150*/  F2FP.BF16.PACK_AB R5, R18, R5 ;  /* 0x000000051205723e */ /* 0x000fe400000010ff */
[----:B------:R-:W-:Y:S01]  /*22160*/  F2FP.BF16.PACK_AB R4, R4, R20 ;  /* 0x000000140404723e */ /* 0x000fe200000010ff */
[----:B------:R-:W-:Y:S01]  /*22170*/  STL [R1+0x1518], R8 ;  /* 0x0015180801007387 */ /* 0x000fe20000100800 */
[----:B------:R-:W-:Y:S02]  /*22180*/  F2FP.BF16.PACK_AB R3, R21, R22 ;  /* 0x000000161503723e */ /* 0x000fe400000010ff */
[----:B------:R-:W-:Y:S01]  /*22190*/  LEA.HI R24, R24, 0x68, RZ, 0x1e ;  /* 0x0000006818187811 */ /* 0x000fe200078ff0ff */
[----:B------:R-:W-:Y:S04]  /*221a0*/  STL [R1+0x151c], R7 ;  /* 0x00151c0701007387 */ /* 0x000fe80000100800 */
[----:B------:R-:W-:Y:S04]  /*221b0*/  STL [R1+0x1520], R6 ;  /* 0x0015200601007387 */ /* 0x000fe80000100800 */
[----:B------:R-:W-:Y:S04]  /*221c0*/  STL [R1+0x1524], R5 ;  /* 0x0015240501007387 */ /* 0x000fe80000100800 */
[----:B------:R-:W-:Y:S04]  /*221d0*/  STL [R1+0x1528], R4 ;  /* 0x0015280401007387 */ /* 0x000fe80000100800 */
[----:B------:R-:W-:Y:S04]  /*221e0*/  STL [R1+0x152c], R3 ;  /* 0x00152c0301007387 */ /* 0x000fe80000100800 */
[----:B------:R0:W1:Y:S04]  /*221f0*/  LDS R3, [R24.X16+0x10000] ;  /* 0x0100000018037984 */ /* 0x000068000000c800 */
[----:B0-----:R-:W3:Y:S01]  /*22200*/  LDL.LU R24, [R1+0x7c0] ;  /* 0x0007c00001187983 */ /* 0x001ee20000300800 */
[----:B------:R-:W-:-:S03]  /*22210*/  F2FP.BF16.PACK_AB R0, R25, R27 ;  /* 0x0000001b1900723e */ /* 0x000fc600000010ff */
[----:B------:R-:W0:Y:S02]  /*22220*/  S2R R25, SR_TID.X ;  /* 0x0000000000197919 */ /* 0x000e240000002100 */
[C---:B0-----:R-:W-:Y:S02]  /*22230*/  LOP3.LUT R27, R25.reuse, 0x1c, RZ, 0xc0, !PT ;  /* 0x0000001c191b7812 */ /* 0x041fe400078ec0ff */
[----:B------:R-:W-:Y:S02]  /*22240*/  SHF.L.U32 R25, R25, 0x1, RZ ;  /* 0x0000000119197819 */ /* 0x000fe400000006ff */
[----:B------:R-:W-:Y:S02]  /*22250*/  LEA.HI R27, R27, 0x70, RZ, 0x1e ;  /* 0x000000701b1b7811 */ /* 0x000fe400078ff0ff */
[----:B------:R-:W-:Y:S01]  /*22260*/  F2FP.BF16.PACK_AB R2, R23, R28 ;  /* 0x0000001c1702723e */ /* 0x000fe200000010ff */
[----:B--2---:R-:W-:Y:S02]  /*22270*/  FFMA R10, R26, R10, R17 ;  /* 0x0000000a1a0a7223 */ /* 0x004fe40000000011 */
[----:B------:R-:W0:Y:S04]  /*22280*/  S2R R26, SR_TID.X ;  /* 0x00000000001a7919 */ /* 0x000e280000002100 */
[----:B------:R-:W2:Y:S04]  /*22290*/  LDL.LU R17, [R1+0x7b8] ;  /* 0x0007b80001117983 */ /* 0x000ea80000300800 */
[----:B------:R-:W-:Y:S04]  /*222a0*/  STL [R1+0x82c], R10 ;  /* 0x00082c0a01007387 */ /* 0x000fe80000100800 */
[----:B-1----:R0:W-:Y:S04]  /*222b0*/  STL [R1+0x618], R3 ;  /* 0x0006180301007387 */ /* 0x0021e80000100800 */
[----:B------:R-:W4:Y:S04]  /*222c0*/  LDL.LU R4, [R1+0x7b0] ;  /* 0x0007b00001047983 */ /* 0x000f280000300800 */
[----:B------:R-:W4:Y:S01]  /*222d0*/  LDL.LU R5, [R1+0x7a8] ;  /* 0x0007a80001057983 */ /* 0x000f220000300800 */
[----:B0-----:R-:W-:-:S03]  /*222e0*/  SHF.R.S32.HI R3, RZ, 0x6, R26 ;  /* 0x00000006ff037819 */ /* 0x001fc6000001141a */
[----:B------:R-:W4:Y:S01]  /*222f0*/  LDL.LU R6, [R1+0x484] ;  /* 0x0004840001067983 */ /* 0x000f220000300800 */
[----:B------:R-:W-:-:S03]  /*22300*/  SGXT R3, R3, 0x1 ;  /* 0x000000010303781a */ /* 0x000fc60000000200 */
[----:B------:R-:W4:Y:S01]  /*22310*/  LDL.LU R7, [R1+0x3bc] ;  /* 0x0003bc0001077983 */ /* 0x000f220000300800 */
[----:B------:R-:W-:Y:S02]  /*22320*/  LOP3.LUT R26, R26, 0x1c, RZ, 0xc0, !PT ;  /* 0x0000001c1a1a7812 */ /* 0x000fe400078ec0ff */
[----:B------:R-:W-:Y:S01]  /*22330*/  LOP3.LUT R3, R3, 0x90, RZ, 0xc0, !PT ;  /* 0x0000009003037812 */ /* 0x000fe200078ec0ff */
[----:B------:R-:W4:Y:S01]  /*22340*/  LDL.LU R8, [R1+0x3b4] ;  /* 0x0003b40001087983 */ /* 0x000f220000300800 */
[----:B------:R-:W-:Y:S02]  /*22350*/  LEA.HI R26, R26, 0x78, RZ, 0x1e ;  /* 0x000000781a1a7811 */ /* 0x000fe400078ff0ff */
[----:B------:R-:W-:Y:S01]  /*22360*/  LOP3.LUT R3, R3, 0x7e, R25, 0x78, !PT ;  /* 0x0000007e03037812 */ /* 0x000fe200078e7819 */
[----:B------:R-:W4:Y:S04]  /*22370*/  LDL.LU R9, [R1+0x370] ;  /* 0x0003700001097983 */ /* 0x000f280000300800 */
[----:B------:R-:W0:Y:S04]  /*22380*/  LDS R25, [R27.X16+0x10000] ;  /* 0x010000001b197984 */ /* 0x000e28000000c800 */
[----:B------:R-:W1:Y:S04]  /*22390*/  LDS R26, [R26.X16+0x10000] ;  /* 0x010000001a1a7984 */ /* 0x000e68000000c800 */
[----:B------:R-:W-:Y:S06]  /*223a0*/  BAR.SYNC.DEFER_BLOCKING 0x0 ;  /* 0x0000000000007b1d */ /* 0x000fec0000010000 */
        /* <DEDUP_REMOVED lines=13> */
[----:B0-----:R0:W-:Y:S04]  /*22480*/  STL [R1+0x614], R25 ;  /* 0x0006141901007387 */ /* 0x0011e80000100800 */
[----:B------:R-:W4:Y:S04]  /*22490*/  LDL.LU R28, [R1+0x44] ;  /* 0x00004400011c7983 */ /* 0x000f280000300800 */
[----:B0-----:R-:W4:Y:S04]  /*224a0*/  LDL.LU R25, [R1+0x3c] ;  /* 0x00003c0001197983 */ /* 0x001f280000300800 */
[----:B------:R-:W4:Y:S04]  /*224b0*/  LDL.LU R27, [R1+0x30] ;  /* 0x00003000011b7983 */ /* 0x000f280000300800 */
[----:B-1----:R0:W-:Y:S04]  /*224c0*/  STL [R1+0x610], R26 ;  /* 0x0006101a01007387 */ /* 0x0021e80000100800 */
[----:B---3--:R1:W-:Y:S04]  /*224d0*/  STS.U16 [R3+0x10000], R24 ;  /* 0x0100001803007388 */ /* 0x0083e80000000400 */
[----:B0-----:R-:W3:Y:S04]  /*224e0*/  LDL.LU R26, [R1+0x153c] ;  /* 0x00153c00011a7983 */ /* 0x001ee80000300800 */
[----:B-1----:R-:W3:Y:S04]  /*224f0*/  LDL.LU R24, [R1+0x1538] ;  /* 0x0015380001187983 */ /* 0x002ee80000300800 */
[----:B--2---:R-:W-:Y:S04]  /*22500*/  STS.U16 [R3+0x10200], R17 ;  /* 0x0102001103007388 */ /* 0x004fe80000000400 */
[----:B----4-:R-:W-:Y:S04]  /*22510*/  STS.U16 [R3+0x10400], R4 ;  /* 0x0104000403007388 */ /* 0x010fe80000000400 */
        /* <DEDUP_REMOVED lines=14> */
[----:B------:R-:W-:Y:S04]  /*22600*/  STS.U16 [R3+0x12200], R18 ;  /* 0x0122001203007388 */ /* 0x000fe80000000400 */
[----:B------:R1:W-:Y:S04]  /*22610*/  STS.U16 [R3+0x12400], R21 ;  /* 0x0124001503007388 */ /* 0x0003e80000000400 */
[----:B0-----:R-:W2:Y:S04]  /*22620*/  LDL R24, [R1+0x87c] ;  /* 0x00087c0001187983 */ /* 0x001ea80000100800 */
[----:B------:R0:W-:Y:S04]  /*22630*/  STS.U16 [R3+0x12600], R23 ;  /* 0x0126001703007388 */ /* 0x0001e80000000400 */
[----:B-1----:R-:W3:Y:S04]  /*22640*/  LDL.LU R21, [R1+0x20] ;  /* 0x0000200001157983 */ /* 0x002ee80000300800 */
[----:B------:R-:W4:Y:S04]  /*22650*/  LDL.LU R17, [R1+0x18] ;  /* 0x0000180001117983 */ /* 0x000f280000300800 */
        /* <DEDUP_REMOVED lines=15> */
[----:B------:R0:W-:Y:S04]  /*22750*/  STS.U16 [R3+0x12800], R20 ;  /* 0x0128001403007388 */ /* 0x0001e80000000400 */
[----:B------:R-:W2:Y:S04]  /*22760*/  LDL.LU R18, [R1+0x294] ;  /* 0x0002940001127983 */ /* 0x000ea80000300800 */
[----:B------:R1:W-:Y:S04]  /*22770*/  STS.U16 [R3+0x12a00], R22 ;  /* 0x012a001603007388 */ /* 0x0003e80000000400 */
[----:B0-----:R-:W2:Y:S04]  /*22780*/  LDL.LU R20, [R1+0x28c] ;  /* 0x00028c0001147983 */ /* 0x001ea80000300800 */
[----:B------:R0:W-:Y:S04]  /*22790*/  STS.U16 [R3+0x12c00], R28 ;  /* 0x012c001c03007388 */ /* 0x0001e80000000400 */
[----:B-1----:R-:W2:Y:S04]  /*227a0*/  LDL.LU R22, [R1+0x284] ;  /* 0x0002840001167983 */ /* 0x002ea80000300800 */
[----:B------:R1:W-:Y:S04]  /*227b0*/  STS.U16 [R3+0x12e00], R25 ;  /* 0x012e001903007388 */ /* 0x0003e80000000400 */
[----:B0-----:R-:W2:Y:S04]  /*227c0*/  LDL.LU R28, [R1+0x6c] ;  /* 0x00006c00011c7983 */ /* 0x001ea80000300800 */
[----:B------:R0:W-:Y:S04]  /*227d0*/  STS.U16 [R3+0x13000], R27 ;  /* 0x0130001b03007388 */ /* 0x0001e80000000400 */
[----:B-1----:R-:W2:Y:S04]  /*227e0*/  LDL.LU R25, [R1+0x64] ;  /* 0x0000640001197983 */ /* 0x002ea80000300800 */
[----:B------:R1:W-:Y:S04]  /*227f0*/  STS.U16 [R3+0x13200], R26 ;  /* 0x0132001a03007388 */ /* 0x0003e80000000400 */
[----:B0-----:R-:W2:Y:S04]  /*22800*/  LDL.LU R27, [R1+0x5c] ;  /* 0x00005c00011b7983 */ /* 0x001ea80000300800 */
[----:B-1----:R-:W2:Y:S04]  /*22810*/  LDL.LU R26, [R1+0x50] ;  /* 0x00005000011a7983 */ /* 0x002ea80000300800 */
[----:B---3--:R0:W-:Y:S04]  /*22820*/  STS.U16 [R3+0x13400], R21 ;  /* 0x0134001503007388 */ /* 0x0081e80000000400 */
[----:B----4-:R1:W-:Y:S04]  /*22830*/  STS.U16 [R3+0x13600], R17 ;  /* 0x0136001103007388 */ /* 0x0103e80000000400 */
[----:B--2---:R2:W-:Y:S04]  /*22840*/  STS.U16 [R3+0x13800], R23 ;  /* 0x0138001703007388 */ /* 0x0045e80000000400 */
[----:B0-----:R-:W3:Y:S04]  /*22850*/  LDL.LU R21, [R1+0x1534] ;  /* 0x0015340001157983 */ /* 0x001ee80000300800 */
[----:B-1----:R-:W4:Y:S04]  /*22860*/  LDL.LU R17, [R1+0x24] ;  /* 0x0000240001117983 */ /* 0x002f280000300800 */
[----:B--2---:R-:W2:Y:S04]  /*22870*/  LDL.LU R23, [R1+0x1530] ;  /* 0x0015300001177983 */ /* 0x004ea80000300800 */
[----:B--2---:R0:W-:Y:S04]  /*22880*/  STS.U16 [R3+0x13a00], R23 ;  /* 0x013a001703007388 */ /* 0x0041e80000000400 */
[----:B---3--:R1:W-:Y:S04]  /*22890*/  STS.U16 [R3+0x13c00], R21 ;  /* 0x013c001503007388 */ /* 0x0083e80000000400 */
[----:B------:R2:W-:Y:S04]  /*228a0*/  STS.U16 [R3+0x13e00], R19 ;  /* 0x013e001303007388 */ /* 0x0005e80000000400 */
[----:B0-----:R-:W3:Y:S04]  /*228b0*/  LDL.LU R23, [R1+0x34] ;  /* 0x0000340001177983 */ /* 0x001ee80000300800 */
[----:B-1----:R-:W3:Y:S04]  /*228c0*/  LDL.LU R21, [R1+0x40] ;  /* 0x0000400001157983 */ /* 0x002ee80000300800 */
[----:B--2---:R-:W2:Y:S04]  /*228d0*/  LDL.LU R3, [R1+0x152c] ;  /* 0x00152c0001037983 */ /* 0x004ea80000300800 */
[----:B------:R-:W2:Y:S04]  /*228e0*/  LDL.LU R19, [R1+0x48] ;  /* 0x0000480001137983 */ /* 0x000ea80000300800 */
        /* <DEDUP_REMOVED lines=8> */
[----:B------:R1:W-:Y:S04]  /*22970*/  STS.U16 [R24+0x10b00], R9 ;  /* 0x010b000918007388 */ /* 0x0003e80000000400 */
[----:B0-----:R-:W4:Y:S04]  /*22980*/  LDL.LU R7, [R1+0x151c] ;  /* 0x00151c0001077983 */ /* 0x001f280000300800 */
[----:B-1----:R-:W4:Y:S04]  /*22990*/  LDL.LU R8, [R1+0x1518] ;  /* 0x0015180001087983 */ /* 0x002f280000300800 */
[----:B------:R-:W4:Y:S04]  /*229a0*/  LDL.LU R9, [R1+0x1514] ;  /* 0x0015140001097983 */ /* 0x000f280000300800 */
        /* <DEDUP_REMOVED lines=30> */
[----:B--2---:R-:W-:Y:S04]  /*22b90*/  STS.U16 [R24+0x12b00], R19 ;  /* 0x012b001318007388 */ /* 0x004fe80000000400 */
[----:B---3--:R-:W-:Y:S04]  /*22ba0*/  STS.U16 [R24+0x12d00], R21 ;  /* 0x012d001518007388 */ /* 0x008fe80000000400 */
[----:B------:R-:W-:Y:S04]  /*22bb0*/  STS.U16 [R24+0x12f00], R23 ;  /* 0x012f001718007388 */ /* 0x000fe80000000400 */
[----:B----4-:R0:W-:Y:S04]  /*22bc0*/  STS.U16 [R24+0x13100], R26 ;  /* 0x0131001a18007388 */ /* 0x0101e80000000400 */
[----:B0-----:R-:W0:Y:S04]  /*22bd0*/  S2R R26, SR_TID.X ;  /* 0x00000000001a7919 */ /* 0x001e280000002100 */
[----:B------:R0:W-:Y:S04]  /*22be0*/  STS.U16 [R24+0x13300], R17 ;  /* 0x0133001118007388 */ /* 0x0001e80000000400 */
[----:B------:R-:W-:Y:S04]  /*22bf0*/  STS.U16 [R24+0x13500], R27 ;  /* 0x0135001b18007388 */ /* 0x000fe80000000400 */
[----:B------:R1:W-:Y:S01]  /*22c00*/  STS.U16 [R24+0x13700], R25 ;  /* 0x0137001918007388 */ /* 0x0003e20000000400 */
[C---:B0-----:R-:W-:Y:S01]  /*22c10*/  LOP3.LUT R17, R26.reuse, 0x60, RZ, 0xc0, !PT ;  /* 0x000000601a117812 */ /* 0x041fe200078ec0ff */
[C---:B-1----:R-:W-:Y:S01]  /*22c20*/  IMAD.SHL.U32 R25, R26.reuse, 0x2, RZ ;  /* 0x000000021a197824 */ /* 0x042fe200078e00ff */
[----:B------:R-:W-:-:S02]  /*22c30*/  LOP3.LUT R27, R26, 0x1c, RZ, 0xc0, !PT ;  /* 0x0000001c1a1b7812 */ /* 0x000fc400078ec0ff */
[----:B------:R-:W-:Y:S02]  /*22c40*/  LOP3.LUT R26, R26, 0x3, RZ, 0xc0, !PT ;  /* 0x000000031a1a7812 */ /* 0x000fe400078ec0ff */
[----:B------:R-:W-:Y:S02]  /*22c50*/  SHF.R.U32.HI R19, RZ, 0x1, R17 ;  /* 0x00000001ff137819 */ /* 0x000fe40000011611 */
[----:B------:R-:W-:Y:S02]  /*22c60*/  LEA R17, R27, R26, 0x2 ;  /* 0x0000001a1b117211 */ /* 0x000fe400078e10ff */
[----:B------:R-:W-:Y:S01]  /*22c70*/  LOP3.LUT R19, R19, 0x30, R25, 0x78, !PT ;  /* 0x0000003013137812 */ /* 0x000fe200078e7819 */
[----:B------:R-:W-:Y:S03]  /*22c80*/  STS.U16 [R24+0x13900], R28 ;  /* 0x0139001c18007388 */ /* 0x000fe60000000400 */
[----:B------:R-:W-:Y:S01]  /*22c90*/  LEA R17, R17, R19, 0x2 ;  /* 0x0000001311117211 */ /* 0x000fe200078e10ff */
[----:B------:R-:W-:Y:S04]  /*22ca0*/  STS.U16 [R24+0x13b00], R22 ;  /* 0x013b001618007388 */ /* 0x000fe80000000400 */
[----:B------:R-:W-:Y:S04]  /*22cb0*/  STS.U16 [R24+0x13d00], R20 ;  /* 0x013d001418007388 */ /* 0x000fe80000000400 */
[----:B------:R-:W-:Y:S04]  /*22cc0*/  STS.U16 [R24+0x13f00], R18 ;  /* 0x013f001218007388 */ /* 0x000fe80000000400 */
[----:B------:R-:W-:Y:S04]  /*22cd0*/  STS [R17+0x14000], R16 ;  /* 0x0140001011007388 */ /* 0x000fe80000000800 */
[----:B------:R0:W-:Y:S04]  /*22ce0*/  STS [R17+0x14200], R15 ;  /* 0x0142000f11007388 */ /* 0x0001e80000000800 */
[----:B0-----:R-:W2:Y:S04]  /*22cf0*/  LDL R15, [R1+0x7a0] ;  /* 0x0007a000010f7983 */ /* 0x001ea80000100800 */
[----:B------:R-:W-:Y:S04]  /*22d00*/  STS [R17+0x14400], R14 ;  /* 0x0144000e11007388 */ /* 0x000fe80000000800 */
        /* <DEDUP_REMOVED lines=13> */
[----:B------:R-:W-:Y:S06]  /*22de0*/  BAR.SYNC.DEFER_BLOCKING 0x0 ;  /* 0x0000000000007b1d */ /* 0x000fec0000010000 */
[----:B--2---:R-:W0:Y:S04]  /*22df0*/  LDSM.16.M88.4 R4, [R15+0x10000] ;  /* 0x010000000f04783b */ /* 0x004e280000000200 */
[----:B------:R-:W1:Y:S01]  /*22e00*/  LDSM.16.M88.4 R8, [R15+0x10800] ;  /* 0x010800000f08783b */ /* 0x000e620000000200 */
[----:B0-----:R-:W-:Y:S01]  /*22e10*/  IMAD.MOV.U32 R0, RZ, RZ, R7 ;  /* 0x000000ffff007224 */ /* 0x001fe200078e0007 */
[----:B------:R-:W-:-:S02]  /*22e20*/  MOV R2, R6 ;  /* 0x0000000600027202 */ /* 0x000fc40000000f00 */
[----:B------:R-:W-:Y:S04]  /*22e30*/  STL.64 [R1+0x60], R4 ;  /* 0x0000600401007387 */ /* 0x000fe80000100a00 */
[----:B------:R-:W-:Y:S04]  /*22e40*/  STL.64 [R1+0x68], R6 ;  /* 0x0000680601007387 */ /* 0x000fe80000100a00 */
[----:B------:R-:W-:Y:S04]  /*22e50*/  STL [R1+0x115c], R0 ;  /* 0x00115c0001007387 */ /* 0x000fe80000100800 */
[----:B------:R-:W-:Y:S04]  /*22e60*/  STL [R1+0x1158], R2 ;  /* 0x0011580201007387 */ /* 0x000fe80000100800 */
[----:B------:R-:W0:Y:S04]  /*22e70*/  LDSM.16.M88.4 R4, [R15+0x11000] ;  /* 0x011000000f04783b */ /* 0x000e280000000200 */
[----:B-1----:R-:W-:Y:S04]  /*22e80*/  STL.64 [R1+0x50], R8 ;  /* 0x0000500801007387 */ /* 0x002fe80000100a00 */
[----:B------:R-:W-:Y:S04]  /*22e90*/  STL.64 [R1+0x58], R10 ;  /* 0x0000580a01007387 */ /* 0x000fe80000100a00 */
[----:B------:R-:W1:Y:S04]  /*22ea0*/  LDSM.16.M88.4 R8, [R15+0x11800] ;  /* 0x011800000f08783b */ /* 0x000e680000000200 */
[----:B0-----:R-:W-:Y:S01]  /*22eb0*/  STL.64 [R1+0x40], R4 ;  /* 0x0000400401007387 */ /* 0x001fe20000100a00 */
[----:B------:R-:W-:-:S02]  /*22ec0*/  MOV R2, R4 ;  /* 0x0000000400027202 */ /* 0x000fc40000000f00 */
[----:B------:R-:W-:Y:S01]  /*22ed0*/  MOV R0, R5 ;  /* 0x0000000500007202 */ /* 0x000fe20000000f00 */
[----:B------:R-:W-:Y:S04]  /*22ee0*/  STL.64 [R1+0x48], R6 ;  /* 0x0000480601007387 */ /* 0x000fe80000100a00 */
[----:B------:R-:W0:Y:S04]  /*22ef0*/  LDSM.16.M88.4 R4, [R15+0x12000] ;  /* 0x012000000f04783b */ /* 0x000e280000000200 */
[----:B-1----:R-:W-:Y:S04]  /*22f00*/  STL.64 [R1+0x30], R8 ;  /* 0x0000300801007387 */ /* 0x002fe80000100a00 */
[----:B------:R-:W-:Y:S04]  /*22f10*/  STL.64 [R1+0x38], R10 ;  /* 0x0000380a01007387 */ /* 0x000fe80000100a00 */
[----:B------:R-:W1:Y:S04]  /*22f20*/  LDSM.16.M88.4 R8, [R15+0x13000] ;  /* 0x013000000f08783b */ /* 0x000e680000000200 */
[----:B0-----:R-:W-:Y:S04]  /*22f30*/  STL.64 [R1+0x20], R4 ;  /* 0x0000200401007387 */ /* 0x001fe80000100a00 */
[----:B------:R-:W-:Y:S04]  /*22f40*/  STL.64 [R1+0x28], R6 ;  /* 0x0000280601007387 */ /* 0x000fe80000100a00 */
[----:B------:R-:W0:Y:S04]  /*22f50*/  S2R R27, SR_TID.X ;  /* 0x00000000001b7919 */ /* 0x000e280000002100 */
[----:B-1----:R-:W-:Y:S04]  /*22f60*/  STL [R1+0x10e4], R10 ;  /* 0x0010e40a01007387 */ /* 0x002fe80000100800 */
[----:B------:R-:W-:Y:S04]  /*22f70*/  STL [R1+0x10e0], R11 ;  /* 0x0010e00b01007387 */ /* 0x000fe80000100800 */
[----:B------:R1:W-:Y:S04]  /*22f80*/  STL.64 [R1+0x1488], R8 ;  /* 0x0014880801007387 */ /* 0x0003e80000100a00 */
[----:B------:R-:W2:Y:S04]  /*22f90*/  S2R R26, SR_TID.X ;  /* 0x00000000001a7919 */ /* 0x000ea80000002100 */
[----:B------:R-:W-:Y:S04]  /*22fa0*/  LDSM.16.M88.4 R4, [R15+0x13800] ;  /* 0x013800000f04783b */ /* 0x000fe80000000200 */
[----:B-1----:R-:W3:Y:S01]  /*22fb0*/  LDL.64 R8, [R1+0x30] ;  /* 0x0000300001087983 */ /* 0x002ee20000100a00 */
[----:B0-----:R-:W-:-:S04]  /*22fc0*/  SHF.L.U32 R28, R27, 0x3, RZ ;  /* 0x000000031b1c7819 */ /* 0x001fc800000006ff */
[----:B------:R-:W-:Y:S01]  /*22fd0*/  LOP3.LUT R28, R28, 0x30, RZ, 0xc0, !PT ;  /* 0x000000301c1c7812 */ /* 0x000fe200078ec0ff */
[----:B--2---:R-:W-:-:S05]  /*22fe0*/  IMAD.SHL.U32 R26, R26, 0x40, RZ ;  /* 0x000000401a1a7824 */ /* 0x004fca00078e00ff */
[----:B------:R-:W-:-:S04]  /*22ff0*/  LOP3.LUT R28, R28, 0x3c0, R26, 0xf8, !PT ;  /* 0x000003c01c1c7812 */ /* 0x000fc800078ef81a */
[----:B------:R-:W-:Y:S02]  /*23000*/  LOP3.LUT R28, R28, 0x10, R27, 0x78, !PT ;  /* 0x000000101c1c7812 */ /* 0x000fe400078e781b */
[----:B------:R-:W0:Y:S04]  /*23010*/  LDSM.16.M88.4 R24, [R15+0x12800] ;  /* 0x012800000f18783b */ /* 0x000e280000000200 */
[----:B------:R-:W1:Y:S04]  /*23020*/  LDSM.16.M88.4 R12, [R28+0x14400] ;  /* 0x014400001c0c783b */ /* 0x000e680000000200 */
[----:B------:R-:W2:Y:S04]  /*23030*/  LDSM.16.M88.4 R16, [R28+0x14000] ;  /* 0x014000001c10783b */ /* 0x000ea80000000200 */
[----:B---3--:R3:W-:Y:S02]  /*23040*/  STL.64 [R1+0x14a0], R8 ;  /* 0x0014a00801007387 */ /* 0x0087e40000100a00 */
[----:B---3--:R-:W-:Y:S01]  /*23050*/  IMAD.MOV.U32 R8, RZ, RZ, R2 ;  /* 0x000000ffff087224 */ /* 0x008fe200078e0002 */
[----:B------:R-:W-:-:S05]  /*23060*/  MOV R9, R0 ;  /* 0x0000000000097202 */ /* 0x000fca0000000f00 */
[----:B------:R-:W-:Y:S04]  /*23070*/  STL.64 [R1+0x14b8], R8 ;  /* 0x0014b80801007387 */ /* 0x000fe80000100a00 */
[----:B0-----:R-:W-:Y:S04]  /*23080*/  STL.64 [R1+0x10], R24 ;  /* 0x0000101801007387 */ /* 0x001fe80000100a00 */
[----:B------:R-:W-:Y:S04]  /*23090*/  STL.64 [R1+0x18], R26 ;  /* 0x0000181a01007387 */ /* 0x000fe80000100a00 */
[----:B------:R0:W-:Y:S04]  /*230a0*/  STL.64 [R1+0x1470], R24 ;  /* 0x0014701801007387 */ /* 0x0001e80000100a00 */
[----:B0-----:R-:W3:Y:S04]  /*230b0*/  LDL.LU R24, [R1+0x1f0] ;  /* 0x0001f00001187983 */ /* 0x001ee80000300800 */
[----:B------:R-:W3:Y:S04]  /*230c0*/  LDL.LU R25, [R1+0x1f4] ;  /* 0x0001f40001197983 */ /* 0x000ee80000300800 */
[----:B------:R-:W4:Y:S04]  /*230d0*/  LDL.LU R26, [R1+0x1f8] ;  /* 0x0001f800011a7983 */ /* 0x000f280000300800 */
[----:B------:R-:W4:Y:S04]  /*230e0*/  LDL.LU R27, [R1+0x1fc] ;  /* 0x0001fc00011b7983 */ /* 0x000f280000300800 */
[----:B------:R-:W2:Y:S04]  /*230f0*/  LDL.LU R20, [R1+0x220] ;  /* 0x0002200001147983 */ /* 0x000ea80000300800 */
[----:B------:R-:W2:Y:S04]  /*23100*/  LDL.LU R21, [R1+0x224] ;  /* 0x0002240001157983 */ /* 0x000ea80000300800 */
[----:B------:R-:W2:Y:S04]  /*23110*/  LDL.LU R22, [R1+0x228] ;  /* 0x0002280001167983 */ /* 0x000ea80000300800 */
[----:B------:R-:W2:Y:S04]  /*23120*/  LDL.LU R23, [R1+0x22c] ;  /* 0x00022c0001177983 */ /* 0x000ea80000300800 */
[----:B--2---:R-:W-:Y:S04]  /*23130*/  STL.64 [R1+0x14c8], R22 ;  /* 0x0014c81601007387 */ /* 0x004fe80000100a00 */
[----:B------:R0:W-:Y:S04]  /*23140*/  STL.64 [R1+0x14c0], R20 ;  /* 0x0014c01401007387 */ /* 0x0001e80000100a00 */
[----:B0-----:R-:W2:Y:S04]  /*23150*/  LDL.LU R20, [R1+0x230] ;  /* 0x0002300001147983 */ /* 0x001ea80000300800 */
[----:B------:R-:W2:Y:S04]  /*23160*/  LDL.LU R21, [R1+0x234] ;  /* 0x0002340001157983 */ /* 0x000ea80000300800 */
[----:B------:R-:W2:Y:S04]  /*23170*/  LDL.LU R22, [R1+0x238] ;  /* 0x0002380001167983 */ /* 0x000ea80000300800 */
[----:B------:R-:W2:Y:S04]  /*23180*/  LDL.LU R23, [R1+0x23c] ;  /* 0x00023c0001177983 */ /* 0x000ea80000300800 */
[----:B------:R-:W2:Y:S04]  /*23190*/  LDL.64 R8, [R1+0x50] ;  /* 0x0000500001087983 */ /* 0x000ea80000100a00 */
[----:B--2---:R0:W-:Y:S04]  /*231a0*/  STL.64 [R1+0x14d0], R8 ;  /* 0x0014d00801007387 */ /* 0x0041e80000100a00 */
[----:B0-----:R-:W2:Y:S04]  /*231b0*/  LDL.64 R8, [R1+0x60] ;  /* 0x0000600001087983 */ /* 0x001ea80000100a00 */
[----:B----4-:R-:W-:Y:S04]  /*231c0*/  STL.64 [R1+0x1498], R26 ;  /* 0x0014981a01007387 */ /* 0x010fe80000100a00 */
[----:B---3--:R0:W-:Y:S04]  /*231d0*/  STL.64 [R1+0x1490], R24 ;  /* 0x0014901801007387 */ /* 0x0081e80000100a00 */
[----:B0-----:R-:W3:Y:S04]  /*231e0*/  LDL.LU R24, [R1+0x200] ;  /* 0x0002000001187983 */ /* 0x001ee80000300800 */
[----:B------:R-:W3:Y:S04]  /*231f0*/  LDL.LU R25, [R1+0x204] ;  /* 0x0002040001197983 */ /* 0x000ee80000300800 */
[----:B------:R-:W4:Y:S04]  /*23200*/  LDL.LU R26, [R1+0x208] ;  /* 0x00020800011a7983 */ /* 0x000f280000300800 */
[----:B------:R-:W4:Y:S04]  /*23210*/  LDL.LU R27, [R1+0x20c] ;  /* 0x00020c00011b7983 */ /* 0x000f280000300800 */
[----:B----4-:R-:W-:Y:S04]  /*23220*/  STL.64 [R1+0x14b0], R26 ;  /* 0x0014b01a01007387 */ /* 0x010fe80000100a00 */
[----:B---3--:R0:W-:Y:S04]  /*23230*/  STL.64 [R1+0x14a8], R24 ;  /* 0x0014a81801007387 */ /* 0x0081e80000100a00 */
[----:B0-----:R-:W3:Y:S04]  /*23240*/  LDL.LU R24, [R1+0x210] ;  /* 0x0002100001187983 */ /* 0x001ee80000300800 */
[----:B------:R-:W3:Y:S04]  /*23250*/  LDL.LU R25, [R1+0x214] ;  /* 0x0002140001197983 */ /* 0x000ee80000300800 */
[----:B------:R-:W3:Y:S04]  /*23260*/  LDL.LU R26, [R1+0x218] ;  /* 0x00021800011a7983 */ /* 0x000ee80000300800 */
[----:B------:R-:W3:Y:S04]  /*23270*/  LDL.LU R27, [R1+0x21c] ;  /* 0x00021c00011b7983 */ /* 0x000ee80000300800 */
[----:B------:R-:W-:Y:S04]  /*23280*/  STL [R1+0x10d4], R6 ;  /* 0x0010d40601007387 */ /* 0x000fe80000100800 */
[----:B------:R-:W-:Y:S04]  /*23290*/  STL [R1+0x10d0], R7 ;  /* 0x0010d00701007387 */ /* 0x000fe80000100800 */
[----:B-1----:R-:W-:Y:S04]  /*232a0*/  STL.64 [R1+0x1468], R14 ;  /* 0x0014680e01007387 */ /* 0x002fe80000100a00 */
[----:B------:R0:W-:Y:S04]  /*232b0*/  STL.64 [R1+0x1460], R12 ;  /* 0x0014600c01007387 */ /* 0x0001e80000100a00 */
[----:B0-----:R-:W4:Y:S04]  /*232c0*/  LDL.LU R12, [R1+0x1e0] ;  /* 0x0001e000010c7983 */ /* 0x001f280000300800 */
[----:B------:R-:W4:Y:S04]  /*232d0*/  LDL.LU R13, [R1+0x1e4] ;  /* 0x0001e400010d7983 */ /* 0x000f280000300800 */
[----:B------:R-:W3:Y:S04]  /*232e0*/  LDL.LU R14, [R1+0x1e8] ;  /* 0x0001e800010e7983 */ /* 0x000ee80000300800 */
[----:B------:R-:W3:Y:S01]  /*232f0*/  LDL.LU R15, [R1+0x1ec] ;  /* 0x0001ec00010f7983 */ /* 0x000ee20000300800 */
[C---:B--2---:R-:W-:Y:S01]  /*23300*/  HMMA.16816.F32.BF16 R20, R16.reuse, R8, R20 ;  /* 0x000000081014723c */ /* 0x044fe20000041814 */
[----:B------:R-:W-:Y:S01]  /*23310*/  MOV R6, R8 ;  /* 0x0000000800067202 */ /* 0x000fe20000000f00 */
[----:B------:R-:W-:Y:S11]  /*23320*/  IMAD.MOV.U32 R3, RZ, RZ, R9 ;  /* 0x000000ffff037224 */ /* 0x000ff600078e0009 */
[----:B------:R-:W-:Y:S11]  /*23330*/  @!UPT UIADD3 URZ, URZ, URZ, URZ ;  /* 0x0000003f3f3ff290 */ /* 0x000ff6000fffe03f */
[----:B------:R-:W-:Y:S01]  /*23340*/  MOV R28, R23 ;  /* 0x00000017001c7202 */ /* 0x000fe20000000f00 */
[----:B---3--:R-:W-:Y:S04]  /*23350*/  STL.64 [R1+0x1480], R14 ;  /* 0x0014800e01007387 */ /* 0x008fe80000100a00 */
[----:B----4-:R0:W-:Y:S04]  /*23360*/  STL.64 [R1+0x1478], R12 ;  /* 0x0014780c01007387 */ /* 0x0101e80000100a00 */
[----:B0-----:R-:W2:Y:S04]  /*23370*/  LDL.64 R12, [R1+0x20] ;  /* 0x00002000010c7983 */ /* 0x001ea80000100a00 */
[----:B------:R-:W3:Y:S04]  /*23380*/  LDL.LU.64 R8, [R1+0x14d0] ;  /* 0x0014d00001087983 */ /* 0x000ee80000300a00 */
[----:B------:R-:W-:Y:S04]  /*23390*/  STL.64 [R1+0x480], R20 ;  /* 0x0004801401007387 */ /* 0x000fe80000100a00 */
[----:B------:R0:W-:Y:S04]  /*233a0*/  STL [R1+0x488], R22 ;  /* 0x0004881601007387 */ /* 0x0001e80000100800 */
[----:B0-----:R-:W3:Y:S04]  /*233b0*/  LDL.LU.64 R22, [R1+0x14c8] ;  /* 0x0014c80001167983 */ /* 0x001ee80000300a00 */
[----:B------:R-:W3:Y:S04]  /*233c0*/  LDL.LU.64 R20, [R1+0x14c0] ;  /* 0x0014c00001147983 */ /* 0x000ee80000300a00 */
[----:B------:R-:W-:Y:S01]  /*233d0*/  STL [R1+0x1150], R28 ;  /* 0x0011501c01007387 */ /* 0x000fe20000100800 */
[----:B---3--:R-:W-:Y:S01]  /*233e0*/  HMMA.16816.F32.BF16 R20, R16, R8, R20 ;  /* 0x000000081014723c */ /* 0x008fe20000041814 */
[----:B------:R-:W-:Y:S11]  /*233f0*/  IMAD.MOV.U32 R7, RZ, RZ, R9 ;  /* 0x000000ffff077224 */ /* 0x000ff600078e0009 */
[----:B------:R-:W-:Y:S11]  /*23400*/  @!UPT UIADD3 URZ, URZ, URZ, URZ ;  /* 0x0000003f3f3ff290 */ /* 0x000ff6000fffe03f */
[----:B------:R0:W-:Y:S04]  /*23410*/  STL.64 [R1+0x460], R20 ;  /* 0x0004601401007387 */ /* 0x0001e80000100a00 */
[----:B------:R-:W-:Y:S01]  /*23420*/  STL.64 [R1+0x468], R22 ;  /* 0x0004681601007387 */ /* 0x000fe20000100a00 */
[----:B0-----:R-:W-:-:S03]  /*23430*/  MOV R20, R8 ;  /* 0x0000000800147202 */ /* 0x001fc60000000f00 */
[----:B------:R-:W3:Y:S02]  /*23440*/  LDL.LU.64 R8, [R1+0x14b8] ;  /* 0x0014b80001087983 */ /* 0x000ee40000300a00 */
[C---:B---3--:R-:W-:Y:S02]  /*23450*/  HMMA.16816.F32.BF16 R8, R16.reuse, R8, R24 ;  /* 0x000000081008723c */ /* 0x048fe40000041818 */
[----:B------:R-:W3:Y:S04]  /*23460*/  LDL.LU.64 R26, [R1+0x14b0] ;  /* 0x0014b000011a7983 */ /* 0x000ee80000300a00 */
[----:B------:R-:W3:Y:S11]  /*23470*/  LDL.LU.64 R24, [R1+0x14a8] ;  /* 0x0014a80001187983 */ /* 0x000ef60000300a00 */
[----:B------:R-:W-:Y:S06]  /*23480*/  @!UPT UIADD3 URZ, URZ, URZ, URZ ;  /* 0x0000003f3f3ff290 */ /* 0x000fec000fffe03f */
[----:B------:R0:W-:Y:S04]  /*23490*/  STL.64 [R1+0x450], R8 ;  /* 0x0004500801007387 */ /* 0x0001e80000100a00 */
[----:B------:R-:W-:Y:S04]  /*234a0*/  STL.64 [R1+0x458], R10 ;  /* 0x0004580a01007387 */ /* 0x000fe80000100a00 */
[----:B0-----:R-:W3:Y:S02]  /*234b0*/  LDL.LU.64 R8, [R1+0x14a0] ;  /* 0x0014a00001087983 */ /* 0x001ee40000300a00 */
[----:B---3--:R-:W-:Y:S11]  /*234c0*/  HMMA.16816.F32.BF16 R24, R16, R8, R24 ;  /* 0x000000081018723c */ /* 0x008ff60000041818 */
[----:B------:R-:W-:Y:S11]  /*234d0*/  @!UPT UIADD3 URZ, URZ, URZ, URZ ;  /* 0x0000003f3f3ff290 */ /* 0x000ff6000fffe03f */
[----:B------:R-:W-:Y:S01]  /*234e0*/  @!UPT UIADD3 URZ, URZ, URZ, URZ ;  /* 0x0000003f3f3ff290 */ /* 0x000fe2000fffe03f */
[----:B------:R-:W-:Y:S04]  /*234f0*/  STL.64 [R1+0x440], R24 ;  /* 0x0004401801007387 */ /* 0x000fe80000100a00 */
[----:B------:R0:W-:Y:S04]  /*23500*/  STL.64 [R1+0x448], R26 ;  /* 0x0004481a01007387 */ /* 0x0001e80000100a00 */
[----:B0-----:R-:W3:Y:S04]  /*23510*/  LDL.LU.64 R26, [R1+0x1498] ;  /* 0x00149800011a7983 */ /* 0x001ee80000300a00 */
[----:B------:R-:W3:Y:S01]  /*23520*/  LDL.LU.64 R24, [R1+0x1490] ;  /* 0x0014900001187983 */ /* 0x000ee20000300a00 */
[----:B------:R-:W-:-:S02]  /*23530*/  MOV R22, R8 ;  /* 0x0000000800167202 */ /* 0x000fc40000000f00 */
[----:B------:R-:W-:Y:S01]  /*23540*/  MOV R21, R9 ;  /* 0x0000000900157202 */ /* 0x000fe20000000f00 */
[----:B--2---:R-:W-:Y:S01]  /*23550*/  IMAD.MOV.U32 R11, RZ, RZ, R12 ;  /* 0x000000ffff0b7224 */ /* 0x004fe200078e000c */
[----:B------:R-:W2:Y:S01]  /*23560*/  LDL.LU.64 R8, [R1+0x1488] ;  /* 0x0014880001087983 */ /* 0x000ea20000300a00 */
[----:B------:R-:W-:-:S03]  /*23570*/  MOV R10, R13 ;  /* 0x0000000d000a7202 */ /* 0x000fc60000000f00 */
[----:B------:R-:W4:Y:S01]  /*23580*/  LDL.LU.64 R14, [R1+0x1480] ;  /* 0x00148000010e7983 */ /* 0x000f220000300a00 */
[----:B---3--:R-:W-:Y:S03]  /*23590*/  HMMA.16816.F32.BF16 R24, R16, R12, R24 ;  /* 0x0000000c1018723c */ /* 0x008fe60000041818 */
[----:B------:R-:W4:Y:S11]  /*235a0*/  LDL.LU.64 R12, [R1+0x1478] ;  /* 0x00147800010c7983 */ /* 0x000f360000300a00 */
[----:B------:R-:W-:Y:S09]  /*235b0*/  @!UPT UIADD3 URZ, URZ, URZ, URZ ;  /* 0x0000003f3f3ff290 */ /* 0x000ff2000fffe03f */
[----:B------:R0:W-:Y:S04]  /*235c0*/  STL.64 [R1+0x430], R24 ;  /* 0x0004301801007387 */ /* 0x0001e80000100a00 */
[----:B------:R-:W-:Y:S04]  /*235d0*/  STL [R1+0x438], R26 ;  /* 0x0004381a01007387 */ /* 0x000fe80000100800 */
[----:B0-----:R-:W4:Y:S04]  /*235e0*/  LDL.LU.64 R24, [R1+0x1470] ;  /* 0x0014700001187983 */ /* 0x001f280000300a00 */
[----:B------:R-:W0:Y:S04]  /*235f0*/  S2R R23, SR_TID.X ;  /* 0x0000000000177919 */ /* 0x000e280000002100 */
[----:B------:R-:W1:Y:S01]  /*23600*/  S2R R0, SR_TID.X ;  /* 0x0000000000007919 */ /* 0x000e620000002100 */
[----:B------:R-:W-:-:S05]  /*23610*/  MOV R28, R27 ;  /* 0x0000001b001c7202 */ /* 0x000fca0000000f00 */
[----:B------:R0:W-:Y:S02]  /*23620*/  STL [R1+0x1154], R28 ;  /* 0x0011541c01007387 */ /* 0x0001e40000100800 */
[----:B0-----:R-:W-:Y:S01]  /*23630*/  SHF.L.U32 R28, R23, 0x3, RZ ;  /* 0x00000003171c7819 */ /* 0x001fe200000006ff */
[----:B-1----:R-:W-:-:S03]  /*23640*/  IMAD.SHL.U32 R0, R0, 0x40, RZ ;  /* 0x0000004000007824 */ /* 0x002fc600078e00ff */
[----:B------:R-:W-:-:S04]  /*23650*/  LOP3.LUT R28, R28, 0x30, RZ, 0xc0, !PT ;  /* 0x000000301c1c7812 */ /* 0x000fc800078ec0ff */
[----:B------:R-:W-:Y:S01]  /*23660*/  LOP3.LUT R28, R28, 0x3c0, R0, 0xf8, !PT ;  /* 0x000003c01c1c7812 */ /* 0x000fe200078ef800 */
[C---:B----4-:R-:W-:Y:S01]  /*23670*/  HMMA.16816.F32.BF16 R12, R16.reuse, R24, R12 ;  /* 0x00000018100c723c */ /* 0x050fe2000004180c */
[----:B------:R-:W-:Y:S01]  /*23680*/  MOV R2, R24 ;  /* 0x0000001800027202 */ /* 0x000fe20000000f00 */
[----:B------:R-:W-:Y:S11]  /*23690*/  IMAD.MOV.U32 R0, RZ, RZ, R25 ;  /* 0x000000ffff007224 */ /* 0x000ff600078e0019 */
[----:B------:R-:W-:Y:S10]  /*236a0*/  @!UPT UIADD3 URZ, URZ, URZ, URZ ;  /* 0x0000003f3f3ff290 */ /* 0x000ff4000fffe03f */
[----:B------:R-:W-:Y:S04]  /*236b0*/  STL.64 [R1+0x420], R12 ;  /* 0x0004200c01007387 */ /* 0x000fe80000100a00 */
[----:B------:R0:W-:Y:S04]  /*236c0*/  STL.64 [R1+0x428], R14 ;  /* 0x0004280e01007387 */ /* 0x0001e80000100a00 */
[----:B0-----:R-:W3:Y:S04]  /*236d0*/  LDL.LU.64 R14, [R1+0x1468] ;  /* 0x00146800010e7983 */ /* 0x001ee80000300a00 */
[----:B------:R-:W3:Y:S04]  /*236e0*/  LDL.LU.64 R12, [R1+0x1460] ;  /* 0x00146000010c7983 */ /* 0x000ee80000300a00 */
[----:B------:R-:W2:Y:S04]  /*236f0*/  LDL.LU.64 R26, [R1+0x1458] ;  /* 0x00145800011a7983 */ /* 0x000ea80000300a00 */
[----:B------:R-:W2:Y:S01]  /*23700*/  LDL.LU.64 R24, [R1+0x1450] ;  /* 0x0014500001187983 */ /* 0x000ea20000300a00 */
[----:B------:R-:W-:Y:S01]  /*23710*/  LOP3.LUT R28, R28, 0x10, R23, 0x78, !PT ;  /* 0x000000101c1c7812 */ /* 0x000fe200078e7817 */
[----:B--2---:R-:W-:Y:S11]  /*23720*/  HMMA.16816.F32.BF16 R24, R16, R8, R24 ;  /* 0x000000081018723c */ /* 0x004ff60000041818 */
[----:B------:R-:W-:Y:S11]  /*23730*/  @!UPT UIADD3 URZ, URZ, URZ, URZ ;  /* 0x0000003f3f3ff290 */ /* 0x000ff6000fffe03f */
[----:B------:R-:W-:Y:S01]  /*23740*/  @!UPT UIADD3 URZ, URZ, URZ, URZ ;  /* 0x0000003f3f3ff290 */ /* 0x000fe2000fffe03f */
[----:B------:R-:W-:Y:S04]  /*23750*/  STL.64 [R1+0x410], R24 ;  /* 0x0004101801007387 */ /* 0x000fe80000100a00 */
[----:B------:R-:W-:Y:S04]  /*23760*/  STL.64 [R1+0x418], R26 ;  /* 0x0004181a01007387 */ /* 0x000fe80000100a00 */
[----:B------:R-:W0:Y:S04]  /*23770*/  LDSM.16.M88.4 R24, [R28+0x14800] ;  /* 0x014800001c18783b */ /* 0x000e280000000200 */
[----:B0-----:R-:W-:Y:S04]  /*23780*/  STL.64 [R1+0x13e8], R26 ;  /* 0x0013e81a01007387 */ /* 0x001fe80000100a00 */
[----:B------:R0:W-:Y:S02]  /*23790*/  STL.64 [R1+0x13e0], R24 ;  /* 0x0013e01801007387 */ /* 0x0001e40000100a00 */
[----:B0-----:R-:W-:-:S02]  /*237a0*/  MOV R24, R11 ;  /* 0x0000000b00187202 */ /* 0x001fc40000000f00 */
[----:B------:R-:W-:-:S05]  /*237b0*/  MOV R25, R10 ;  /* 0x0000000a00197202 */ /* 0x000fca0000000f00 */
[----:B------:R0:W-:Y:S04]  /*237c0*/  STL.64 [R1+0x1408], R24 ;  /* 0x0014081801007387 */ /* 0x0001e80000100a00 */
[----:B0-----:R-:W2:Y:S04]  /*237d0*/  LDL.LU R24, [R1+0x240] ;  /* 0x0002400001187983 */ /* 0x001ea80000300800 */
[----:B------:R-:W2:Y:S04]  /*237e0*/  LDL.LU R25, [R1+0x244] ;  /* 0x0002440001197983 */ /* 0x000ea80000300800 */
[----:B------:R-:W2:Y:S04]  /*237f0*/  LDL.LU R26, [R1+0x248] ;  /* 0x00024800011a7983 */ /* 0x000ea80000300800 */
[----:B------:R-:W2:Y:S02]  /*23800*/  LDL.LU R27, [R1+0x24c] ;  /* 0x00024c00011b7983 */ /* 0x000ea40000300800 */
[----:B--2---:R-:W-:Y:S11]  /*23810*/  HMMA.16816.F32.BF16 R16, R16, R4, R24 ;  /* 0x000000041010723c */ /* 0x004ff60000041818 */
[----:B------:R-:W-:Y:S11]  /*23820*/  @!UPT UIADD3 URZ, URZ, URZ, URZ ;  /* 0x0000003f3f3ff290 */ /* 0x000ff6000fffe03f */
[----:B------:R-:W-:Y:S01]  /*23830*/  @!UPT UIADD3 URZ, URZ, URZ, URZ ;  /* 0x0000003f3f3ff290 */ /* 0x000fe2000fffe03f */
[----:B------:R0:W-:Y:S04]  /*23840*/  STL.64 [R1+0x400], R16 ;  /* 0x0004001001007387 */ /* 0x0001e80000100a00 */
[----:B------:R1:W-:Y:S01]  /*23850*/  STL.64 [R1+0x1428], R4 ;  /* 0x0014280401007387 */ /* 0x0003e20000100a00 */
[----:B0-----:R-:W-:Y:S02]  /*23860*/  MOV R16, R20 ;  /* 0x0000001400107202 */ /* 0x001fe40000000f00 */
[----:B------:R-:W-:-:S05]  /*23870*/  MOV R17, R7 ;  /* 0x0000000700117202 */ /* 0x000fca0000000f00 */
[----:B------:R0:W-:Y:S04]  /*23880*/  STL.64 [R1+0x1438], R16 ;  /* 0x0014381001007387 */ /* 0x0001e80000100a00 */
[----:B-1----:R-:W2:Y:S01]  /*23890*/  LDL.64 R4, [R1+0x40] ;  /* 0x0000400001047983 */ /* 0x002ea20000100a00 */
[----:B0-----:R-:W-:-:S03]  /*238a0*/  IMAD.MOV.U32 R16, RZ, RZ, R6 ;  /* 0x000000ffff107224 */ /* 0x001fc600078e0006 */
[----:B--2---:R0:W-:Y:S04]  /*238b0*/  STL.64 [R1+0x1430], R4 ;  /* 0x0014300401007387 */ /* 0x0041e80000100a00 */
[----:B0-----:R-:W2:Y:S04]  /*238c0*/  LDL.LU R4, [R1+0x1a0] ;  /* 0x0001a00001047983 */ /* 0x001ea80000300800 */
[----:B------:R-:W2:Y:S04]  /*238d0*/  LDL.LU R5, [R1+0x1a4] ;  /* 0x0001a40001057983 */ /* 0x000ea80000300800 */
[----:B------:R-:W4:Y:S04]  /*238e0*/  LDL.LU R6, [R1+0x1a8] ;  /* 0x0001a80001067983 */ /* 0x000f280000300800 */
[----:B------:R-:W4:Y:S01]  /*238f0*/  LDL.LU R7, [R1+0x1ac] ;  /* 0x0001ac0001077983 */ /* 0x000f220000300800 */
[----:B------:R-:W-:Y:S01]  /*23900*/  MOV R24, R22 ;  /* 0x0000001600187202 */ /* 0x000fe20000000f00 */
[----:B------:R-:W-:Y:S01]  /*23910*/  IMAD.MOV.U32 R25, RZ, RZ, R21 ;  /* 0x000000ffff197224 */ /* 0x000fe200078e0015 */
[----:B------:R-:W-:Y:S01]  /*23920*/  MOV R11, R19 ;  /* 0x00000013000b7202 */ /* 0x000fe20000000f00 */
[----:B------:R-:W-:Y:S01]  /*23930*/  IMAD.MOV.U32 R10, RZ, RZ, R18 ;  /* 0x000000ffff0a7224 */ /* 0x000fe200078e0012 */
[----:B------:R-:W0:Y:S04]  /*23940*/  LDSM.16.M88.4 R20, [R28+0x14c00] ;  /* 0x014c00001c14783b */ /* 0x000e280000000200 */
[----:B----4-:R-:W-:Y:S04]  /*23950*/  STL.64 [R1+0x1448], R6 ;  /* 0x0014480601007387 */ /* 0x010fe80000100a00 */
[----:B--2---:R1:W-:Y:S04]  /*23960*/  STL.64 [R1+0x1440], R4 ;  /* 0x0014400401007387 */ /* 0x0043e80000100a00 */
[----:B-1----:R-:W3:Y:S04]  /*23970*/  LDL.LU R4, [R1+0x1b0] ;  /* 0x0001b00001047983 */ /* 0x002ee80000300800 */
[----:B------:R-:W3:Y:S04]  /*23980*/  LDL.LU R5, [R1+0x1b4] ;  /* 0x0001b40001057983 */ /* 0x000ee80000300800 */
[----:B------:R-:W3:Y:S04]  /*23990*/  LDL.LU R6, [R1+0x1b8] ;  /* 0x0001b80001067983 */ /* 0x000ee80000300800 */
[----:B------:R-:W3:Y:S04]  /*239a0*/  LDL.LU R7, [R1+0x1bc] ;  /* 0x0001bc0001077983 */ /* 0x000ee80000300800 */
[----:B------:R1:W-:Y:S04]  /*239b0*/  STL.64 [R1+0x1420], R24 ;  /* 0x0014201801007387 */ /* 0x0003e80000100a00 */
[----:B-1----:R-:W2:Y:S04]  /*239c0*/  LDL.LU R24, [R1+0x190] ;  /* 0x0001900001187983 */ /* 0x002ea80000300800 */
[----:B------:R-:W2:Y:S04]  /*239d0*/  LDL.LU R25, [R1+0x194] ;  /* 0x0001940001197983 */ /* 0x000ea80000300800 */
[----:B------:R-:W2:Y:S04]  /*239e0*/  LDL.LU R26, [R1+0x198] ;  /* 0x00019800011a7983 */ /* 0x000ea80000300800 */
[----:B------:R-:W2:Y:S04]  /*239f0*/  LDL.LU R27, [R1+0x19c] ;  /* 0x00019c00011b7983 */ /* 0x000ea80000300800 */
[----:B------:R-:W-:Y:S04]  /*23a00*/  STL [R1+0x113c], R11 ;  /* 0x00113c0b01007387 */ /* 0x000fe80000100800 */
[----:B------:R-:W-:Y:S04]  /*23a10*/  STL [R1+0x1138], R10 ;  /* 0x0011380a01007387 */ /* 0x000fe80000100800 */
[----:B------:R1:W-:Y:S04]  /*23a20*/  STL.64 [R1+0x13f0], R8 ;  /* 0x0013f00801007387 */ /* 0x0003e80000100a00 */
[----:B-1----:R-:W4:Y:S04]  /*23a30*/  LDL.LU R8, [R1] ;  /* 0x0000000001087983 */ /* 0x002f280000300800 */
[----:B------:R-:W4:Y:S04]  /*23a40*/  LDL.LU R9, [R1+0x4] ;  /* 0x0000040001097983 */ /* 0x000f280000300800 */
[----:B------:R-:W2:Y:S04]  /*23a50*/  LDL.LU R10, [R1+0x8] ;  /* 0x00000800010a7983 */ /* 0x000ea80000300800 */
[----:B------:R-:W2:Y:S01]  /*23a60*/  LDL.LU R11, [R1+0xc] ;  /* 0x00000c00010b7983 */ /* 0x000ea20000300800 */
[----:B------:R-:W-:-:S03]  /*23a70*/  MOV R17, R3 ;  /* 0x0000000300117202 */ /* 0x000fc60000000f00 */
[----:B--2---:R-:W-:Y:S04]  /*23a80*/  STL.64 [R1+0x1400], R10 ;  /* 0x0014000a01007387 */ /* 0x004fe80000100a00 */
[----:B----4-:R1:W-:Y:S04]  /*23a90*/  STL.64 [R1+0x13f8], R8 ;  /* 0x0013f80801007387 */ /* 0x0103e80000100a00 */
[----:B-1----:R-:W2:Y:S04]  /*23aa0*/  LDL.LU R8, [R1+0x70] ;  /* 0x0000700001087983 */ /* 0x002ea80000300800 */
[----:B------:R-:W2:Y:S04]  /*23ab0*/  LDL.LU R9, [R1+0x74] ;  /* 0x0000740001097983 */ /* 0x000ea80000300800 */
[----:B------:R-:W4:Y:S04]  /*23ac0*/  LDL.LU R10, [R1+0x78] ;  /* 0x00007800010a7983 */ /* 0x000f280000300800 */
[----:B------:R-:W4:Y:S01]  /*23ad0*/  LDL.LU R11, [R1+0x7c] ;  /* 0x00007c00010b7983 */ /* 0x000f220000300800 */
[C---:B---3--:R-:W-:Y:S03]  /*23ae0*/  HMMA.16816.F32.BF16 R16, R12.reuse, R16, R4 ;  /* 0x000000100c10723c */ /* 0x048fe60000041804 */
[----:B----4-:R-:W-:Y:S04]  /*23af0*/  STL.64 [R1+0x1418], R10 ;  /* 0x0014180a01007387 */ /* 0x010fe80000100a00 */
[----:B--2---:R1:W-:Y:S04]  /*23b00*/  STL.64 [R1+0x1410], R8 ;  /* 0x0014100801007387 */ /* 0x0043e80000100a00 */
[----:B-1----:R-:W2:Y:S04]  /*23b10*/  LDL.LU R8, [R1+0x80] ;  /* 0x0000800001087983 */ /* 0x002ea80000300800 */
[----:B------:R-:W2:Y:S04]  /*23b20*/  LDL.LU R9, [R1+0x84] ;  /* 0x0000840001097983 */ /* 0x000ea80000300800 */
[----:B------:R-:W2:Y:S04]  /*23b30*/  LDL.LU R10, [R1+0x88] ;  /* 0x00008800010a7983 */ /* 0x000ea80000300800 */
[----:B------:R-:W2:Y:S04]  /*23b40*/  LDL.LU R11, [R1+0x8c] ;  /* 0x00008c00010b7983 */ /* 0x000ea80000300800 */
[----:B0-----:R-:W-:Y:S04]  /*23b50*/  STL.64 [R1+0x1380], R22 ;  /* 0x0013801601007387 */ /* 0x001fe80000100a00 */
[----:B------:R-:W-:Y:S04]  /*23b60*/  STL.64 [R1+0x1378], R20 ;  /* 0x0013781401007387 */ /* 0x000fe80000100a00 */
[----:B------:R-:W3:Y:S04]  /*23b70*/  LDL.LU.64 R6, [R1+0x1448] ;  /* 0x0014480001067983 */ /* 0x000ee80000300a00 */
[----:B------:R-:W3:Y:S04]  /*23b80*/  LDL.LU.64 R4, [R1+0x1440] ;  /* 0x0014400001047983 */ /* 0x000ee80000300a00 */
[----:B------:R0:W-:Y:S04]  /*23b90*/  STL.64 [R1+0x3f0], R16 ;  /* 0x0003f01001007387 */ /* 0x0001e80000100a00 */
[----:B------:R3:W-:Y:S04]  /*23ba0*/  STL.64 [R1+0x3f8], R18 ;  /* 0x0003f81201007387 */ /* 0x0007e80000100a00 */
[----:B0-----:R-:W3:Y:S02]  /*23bb0*/  LDL.LU.64 R16, [R1+0x1438] ;  /* 0x0014380001107983 */ /* 0x001ee40000300a00 */
[C---:B---3--:R-:W-:Y:S02]  /*23bc0*/  HMMA.16816.F32.BF16 R16, R12.reuse, R16, R4 ;  /* 0x000000100c10723c */ /* 0x048fe40000041804 */
[----:B------:R-:W3:Y:S01]  /*23bd0*/  LDL.LU.64 R4, [R1+0x1430] ;  /* 0x0014300001047983 */ /* 0x000ee20000300a00 */
[----:B------:R-:W-:Y:S01]  /*23be0*/  MOV R20, R2 ;  /* 0x0000000200147202 */ /* 0x000fe20000000f00 */
[----:B------:R-:W-:Y:S11]  /*23bf0*/  IMAD.MOV.U32 R21, RZ, RZ, R0 ;  /* 0x000000ffff157224 */ /* 0x000ff600078e0000 */
[----:B------:R-:W-:Y:S08]  /*23c00*/  @!UPT UIADD3 URZ, URZ, URZ, URZ ;  /* 0x0000003f3f3ff290 */ /* 0x000ff0000fffe03f */
[----:B------:R0:W-:Y:S04]  /*23c10*/  STL.64 [R1+0x3e0], R16 ;  /* 0x0003e01001007387 */ /* 0x0001e80000100a00 */
[----:B------:R1:W-:Y:S04]  /*23c20*/  STL.64 [R1+0x3e8], R18 ;  /* 0x0003e81201007387 */ /* 0x0003e80000100a00 */
[----:B0-----:R-:W4:Y:S04]  /*23c30*/  LDL.LU R16, [R1+0x1c0] ;  /* 0x0001c00001107983 */ /* 0x001f280000300800 */
[----:B------:R-:W4:Y:S04]  /*23c40*/  LDL.LU R17, [R1+0x1c4] ;  /* 0x0001c40001117983 */ /* 0x000f280000300800 */
[----:B-1----:R-:W4:Y:S04]  /*23c50*/  LDL.LU R18, [R1+0x1c8] ;  /* 0x0001c80001127983 */ /* 0x002f280000300800 */
[----:B------:R-:W4:Y:S01]  /*23c60*/  LDL.LU R19, [R1+0x1cc] ;  /* 0x0001cc0001137983 */ /* 0x000f220000300800 */
[----:B---3--:R-:W-:Y:S01]  /*23c70*/  HMMA.16816.F32.BF16 R24, R12, R4, R24 ;  /* 0x000000040c18723c */ /* 0x008fe20000041818 */
[----:B------:R-:W-:-:S02]  /*23c80*/  MOV R2, R4 ;  /* 0x0000000400027202 */ /* 0x000fc40000000f00 */
[----:B------:R-:W-:Y:S02]  /*23c90*/  MOV R0, R5 ;  /* 0x0000000500007202 */ /* 0x000fe40000000f00 */
[----:B------:R-:W3:Y:S11]  /*23ca0*/  LDL.LU.64 R4, [R1+0x1428] ;  /* 0x0014280001047983 */ /* 0x000ef60000300a00 */
[----:B------:R-:W-:Y:S07]  /*23cb0*/  @!UPT UIADD3 URZ, URZ, URZ, URZ ;  /* 0x0000003f3f3ff290 */ /* 0x000fee000fffe03f */
[----:B------:R0:W-:Y:S04]  /*23cc0*/  STL.64 [R1+0x3d0], R24 ;  /* 0x0003d01801007387 */ /* 0x0001e80000100a00 */
[----:B0-----:R-:W2:Y:S01]  /*23cd0*/  LDL.LU.64 R24, [R1+0x1420] ;  /* 0x0014200001187983 */ /* 0x001ea20000300a00 */
[----:B------:R-:W-:Y:S01]  /*23ce0*/  IMAD.MOV.U32 R6, RZ, RZ, R26 ;  /* 0x000000ffff067224 */ /* 0x000fe200078e001a */
[----:B------:R-:W-:-:S05]  /*23cf0*/  MOV R7, R27 ;  /* 0x0000001b00077202 */ /* 0x000fca0000000f00 */
[----:B------:R-:W-:Y:S04]  /*23d00*/  STL [R1+0x10dc], R7 ;  /* 0x0010dc0701007387 */ /* 0x000fe80000100800 */
[----:B------:R-:W-:Y:S01]  /*23d10*/  STL [R1+0x10d8], R6 ;  /* 0x0010d80601007387 */ /* 0x000fe20000100800 */
[C---:B--2---:R-:W-:Y:S03]  /*23d20*/  HMMA.16816.F32.BF16 R24, R12.reuse, R24, R8 ;  /* 0x000000180c18723c */ /* 0x044fe60000041808 */
[----:B------:R-:W2:Y:S04]  /*23d30*/  LDL.LU.64 R10, [R1+0x1418] ;  /* 0x00141800010a7983 */ /* 0x000ea80000300a00 */
[----:B------:R-:W2:Y:S11]  /*23d40*/  LDL.LU.64 R8, [R1+0x1410] ;  /* 0x0014100001087983 */ /* 0x000eb60000300a00 */
[----:B------:R-:W-:Y:S05]  /*23d50*/  @!UPT UIADD3 URZ, URZ, URZ, URZ ;  /* 0x0000003f3f3ff290 */ /* 0x000fea000fffe03f */
[----:B------:R0:W-:Y:S04]  /*23d60*/  STL.64 [R1+0x3c0], R24 ;  /* 0x0003c01801007387 */ /* 0x0001e80000100a00 */
[----:B------:R2:W-:Y:S04]  /*23d70*/  STL.64 [R1+0x3c8], R26 ;  /* 0x0003c81a01007387 */ /* 0x0005e80000100a00 */
[----:B0-----:R-:W2:Y:S02]  /*23d80*/  LDL.LU.64 R24, [R1+0x1408] ;  /* 0x0014080001187983 */ /* 0x001ea40000300a00 */
[C---:B--2---:R-:W-:Y:S02]  /*23d90*/  HMMA.16816.F32.BF16 R24, R12.reuse, R24, R8 ;  /* 0x000000180c18723c */ /* 0x044fe40000041808 */
[----:B------:R-:W2:Y:S04]  /*23da0*/  LDL.LU.64 R10, [R1+0x1400] ;  /* 0x00140000010a7983 */ /* 0x000ea80000300a00 */
[----:B------:R-:W2:Y:S11]  /*23db0*/  LDL.LU.64 R8, [R1+0x13f8] ;  /* 0x0013f80001087983 */ /* 0x000eb60000300a00 */
[----:B------:R-:W-:Y:S06]  /*23dc0*/  @!UPT UIADD3 URZ, URZ, URZ, URZ ;  /* 0x0000003f3f3ff290 */ /* 0x000fec000fffe03f */
[----:B------:R0:W-:Y:S01]  /*23dd0*/  STL.64 [R1+0x3b0], R24 ;  /* 0x0003b01801007387 */ /* 0x0001e20000100a00 */
[----:B------:R-:W-:Y:S01]  /*23de0*/  IMAD.MOV.U32 R6, RZ, RZ, R27 ;  /* 0x000000ffff067224 */ /* 0x000fe200078e001b */
[----:B------:R-:W-:Y:S02]  /*23df0*/  MOV R7, R26 ;  /* 0x0000001a00077202 */ /* 0x000fe40000000f00 */
[----:B0-----:R-:W3:Y:S04]  /*23e00*/  LDL.LU R24, [R1+0x270] ;  /* 0x0002700001187983 */ /* 0x001ee80000300800 */
[----:B------:R-:W3:Y:S04]  /*23e10*/  LDL.LU R25, [R1+0x274] ;  /* 0x0002740001197983 */ /* 0x000ee80000300800 */
[----:B------:R-:W3:Y:S04]  /*23e20*/  LDL.LU R26, [R1+0x278] ;  /* 0x00027800011a7983 */ /* 0x000ee80000300800 */
[----:B------:R-:W3:Y:S04]  /*23e30*/  LDL.LU R27, [R1+0x27c] ;  /* 0x00027c00011b7983 */ /* 0x000ee80000300800 */
[----:B------:R-:W-:Y:S04]  /*23e40*/  STL [R1+0x1164], R6 ;  /* 0x0011640601007387 */ /* 0x000fe80000100800 */
[----:B------:R-:W-:Y:S01]  /*23e50*/  STL [R1+0x1160], R7 ;  /* 0x0011600701007387 */ /* 0x000fe20000100800 */
[C---:B--2---:R-:W-:Y:S03]  /*23e60*/  HMMA.16816.F32.BF16 R20, R12.reuse, R20, R8 ;  /* 0x000000140c14723c */ /* 0x044fe60000041808 */
[----:B------:R-:W4:Y:S11]  /*23e70*/  LDL.LU.64 R8, [R1+0x13f0] ;  /* 0x0013f00001087983 */ /* 0x000f360000300a00 */
[----:B------:R-:W-:Y:S09]  /*23e80*/  @!UPT UIADD3 URZ, URZ, URZ, URZ ;  /* 0x0000003f3f3ff290 */ /* 0x000ff2000fffe03f */
[----:B------:R0:W-:Y:S01]  /*23e90*/  STL.64 [R1+0x2d0], R20 ;  /* 0x0002d01401007387 */ /* 0x0001e20000100a00 */
[----:B------:R-:W-:Y:S02]  /*23ea0*/  MOV R11, R22 ;  /* 0x00000016000b7202 */ /* 0x000fe40000000f00 */
[----:B------:R-:W-:Y:S01]  /*23eb0*/  MOV R10, R23 ;  /* 0x00000017000a7202 */ /* 0x000fe20000000f00 */
[----:B0-----:R-:W2:Y:S04]  /*23ec0*/  LDL.LU R20, [R1+0x2b0] ;  /* 0x0002b00001147983 */ /* 0x001ea80000300800 */
[----:B------:R-:W2:Y:S04]  /*23ed0*/  LDL.LU R21, [R1+0x2b4] ;  /* 0x0002b40001157983 */ /* 0x000ea80000300800 */
[----:B------:R-:W2:Y:S04]  /*23ee0*/  LDL.LU R22, [R1+0x2b8] ;  /* 0x0002b80001167983 */ /* 0x000ea80000300800 */
[----:B------:R-:W2:Y:S04]  /*23ef0*/  LDL.LU R23, [R1+0x2bc] ;  /* 0x0002bc0001177983 */ /* 0x000ea80000300800 */
[----:B--2---:R-:W-:Y:S04]  /*23f00*/  STL.64 [R1+0x13c0], R22 ;  /* 0x0013c01601007387 */ /* 0x004fe80000100a00 */
[----:B------:R0:W-:Y:S04]  /*23f10*/  STL.64 [R1+0x13b8], R20 ;  /* 0x0013b81401007387 */ /* 0x0001e80000100a00 */
[----:B0-----:R-:W2:Y:S01]  /*23f20*/  LDL.64 R20, [R1+0x50] ;  /* 0x0000500001147983 */ /* 0x001ea20000100a00 */
[C---:B----4-:R-:W-:Y:S08]  /*23f30*/  HMMA.16816.F32.BF16 R16, R12.reuse, R8, R16 ;  /* 0x000000080c10723c */ /* 0x050ff00000041810 */
[----:B---3--:R-:W-:Y:S01]  /*23f40*/  HMMA.16816.F32.BF16 R12, R12, R4, R24 ;  /* 0x000000040c0c723c */ /* 0x008fe20000041818 */
[----:B--2---:R0:W-:Y:S04]  /*23f50*/  STL.64 [R1+0x13d0], R20 ;  /* 0x0013d01401007387 */ /* 0x0041e80000100a00 */
[----:B0-----:R-:W2:Y:S04]  /*23f60*/  LDL.64 R20, [R1+0x60] ;  /* 0x0000600001147983 */ /* 0x001ea80000100a00 */
[----:B------:R-:W-:Y:S04]  /*23f70*/  STL [R1+0x116c], R10 ;  /* 0x00116c0a01007387 */ /* 0x000fe80000100800 */
[----:B------:R-:W-:Y:S04]  /*23f80*/  STL [R1+0x1168], R11 ;  /* 0x0011680b01007387 */ /* 0x000fe80000100800 */
[----:B------:R0:W-:Y:S04]  /*23f90*/  STL.64 [R1+0x13d8], R8 ;  /* 0x0013d80801007387 */ /* 0x0001e80000100a00 */
[----:B0-----:R-:W3:Y:S04]  /*23fa0*/  LDL.LU R8, [R1+0x1d0] ;  /* 0x0001d00001087983 */ /* 0x001ee80000300800 */
[----:B------:R-:W-:Y:S04]  /*23fb0*/  STL.64 [R1+0x2c0], R16 ;  /* 0x0002c01001007387 */ /* 0x000fe80000100a00 */
[----:B------:R-:W-:Y:S04]  /*23fc0*/  STL.64 [R1+0x2c8], R18 ;  /* 0x0002c81201007387 */ /* 0x000fe80000100a00 */
[----:B------:R-:W0:Y:S04]  /*23fd0*/  LDSM.16.M88.4 R16, [R28+0x15000] ;  /* 0x015000001c10783b */ /* 0x000e280000000200 */
[----:B------:R-:W3:Y:S04]  /*23fe0*/  LDL.LU R9, [R1+0x1d4] ;  /* 0x0001d40001097983 */ /* 0x000ee80000300800 */
[----:B------:R-:W3:Y:S04]  /*23ff0*/  LDL.LU R10, [R1+0x1d8] ;  /* 0x0001d800010a7983 */ /* 0x000ee80000300800 */
[----:B------:R-:W3:Y:S04]  /*24000*/  LDL.LU R11, [R1+0x1dc] ;  /* 0x0001dc00010b7983 */ /* 0x000ee80000300800 */
[----:B0-----:R-:W-:Y:S04]  /*24010*/  STL.64 [R1+0x1308], R18 ;  /* 0x0013081201007387 */ /* 0x001fe80000100a00 */
[----:B------:R0:W-:Y:S02]  /*24020*/  STL.64 [R1+0x1300], R16 ;  /* 0x0013001001007387 */ /* 0x0001e40000100a00 */
[----:B0-----:R-:W-:Y:S01]  /*24030*/  IMAD.MOV.U32 R16, RZ, RZ, R2 ;  /* 0x000000ffff107224 */ /* 0x001fe200078e0002 */
[----:B------:R-:W-:-:S05]  /*24040*/  MOV R17, R0 ;  /* 0x0000000000117202 */ /* 0x000fca0000000f00 */
[----:B------:R0:W-:Y:S04]  /*24050*/  STL.64 [R1+0x13c8], R16 ;  /* 0x0013c81001007387 */ /* 0x0001e80000100a00 */
[----:B0-----:R-:W4:Y:S04]  /*24060*/  LDL.LU R16, [R1+0x250] ;  /* 0x0002500001107983 */ /* 0x001f280000300800 */
[----:B------:R-:W4:Y:S04]  /*24070*/  LDL.LU R17, [R1+0x254] ;  /* 0x0002540001117983 */ /* 0x000f280000300800 */
[----:B------:R-:W4:Y:S04]  /*24080*/  LDL.LU R18, [R1+0x258] ;  /* 0x0002580001127983 */ /* 0x000f280000300800 */
[----:B------:R-:W4:Y:S04]  /*24090*/  LDL.LU R19, [R1+0x25c] ;  /* 0x00025c0001137983 */ /* 0x000f280000300800 */
[----:B------:R-:W3:Y:S04]  /*240a0*/  LDL.LU.64 R26, [R1+0x13e8] ;  /* 0x0013e800011a7983 */ /* 0x000ee80000300a00 */
[----:B------:R-:W3:Y:S04]  /*240b0*/  LDL.LU.64 R24, [R1+0x13e0] ;  /* 0x0013e00001187983 */ /* 0x000ee80000300a00 */
[----:B------:R-:W-:Y:S04]  /*240c0*/  STL.64 [R1+0x290], R12 ;  /* 0x0002900c01007387 */ /* 0x000fe80000100a00 */
[----:B------:R-:W-:Y:S04]  /*240d0*/  STL.64 [R1+0x298], R14 ;  /* 0x0002980e01007387 */ /* 0x000fe80000100a00 */
[----:B------:R-:W0:Y:S04]  /*240e0*/  LDSM.16.M88.4 R12, [R28+0x15400] ;  /* 0x015400001c0c783b */ /* 0x000e280000000200 */
[----:B0-----:R-:W-:Y:S04]  /*240f0*/  STL.64 [R1+0x1288], R14 ;  /* 0x0012880e01007387 */ /* 0x001fe80000100a00 */
[----:B------:R0:W-:Y:S04]  /*24100*/  STL.64 [R1+0x1280], R12 ;  /* 0x0012800c01007387 */ /* 0x0001e80000100a00 */
[----:B0-----:R-:W4:Y:S01]  /*24110*/  LDL.64 R12, [R1+0x30] ;  /* 0x00003000010c7983 */ /* 0x001f220000100a00 */
[----:B--2---:R-:W-:Y:S01]  /*24120*/  IMAD.MOV.U32 R7, RZ, RZ, R21 ;  /* 0x000000ffff077224 */ /* 0x004fe200078e0015 */
[----:B---3--:R-:W-:Y:S11]  /*24130*/  HMMA.16816.F32.BF16 R8, R24, R20, R8 ;  /* 0x000000141808723c */ /* 0x008ff60000041808 */
[----:B------:R-:W-:Y:S11]  /*24140*/  @!UPT UIADD3 URZ, URZ, URZ, URZ ;  /* 0x0000003f3f3ff290 */ /* 0x000ff6000fffe03f */
[----:B------:R-:W-:Y:S01]  /*24150*/  @!UPT UIADD3 URZ, URZ, URZ, URZ ;  /* 0x0000003f3f3ff290 */ /* 0x000fe2000fffe03f */
[----:B------:R0:W-:Y:S04]  /*24160*/  STL.64 [R1+0x280], R8 ;  /* 0x0002800801007387 */ /* 0x0001e80000100a00 */
[----:B------:R1:W-:Y:S04]  /*24170*/  STL.64 [R1+0x288], R10 ;  /* 0x0002880a01007387 */ /* 0x0003e80000100a00 */
[----:B0-----:R-:W2:Y:S01]  /*24180*/  LDL.LU.64 R8, [R1+0x13d8] ;  /* 0x0013d80001087983 */ /* 0x001ea20000300a00 */
[----:B-1----:R-:W-:-:S03]  /*24190*/  MOV R10, R20 ;  /* 0x00000014000a7202 */ /* 0x002fc60000000f00 */
[----:B------:R-:W4:Y:S04]  /*241a0*/  LDL.LU.64 R20, [R1+0x13d0] ;  /* 0x0013d00001147983 */ /* 0x000f280000300a00 */
[----:B------:R-:W-:Y:S01]  /*241b0*/  STL [R1+0x13a0], R10 ;  /* 0x0013a00a01007387 */ /* 0x000fe20000100800 */
[C---:B----4-:R-:W-:Y:S03]  /*241c0*/  HMMA.16816.F32.BF16 R16, R24.reuse, R20, R16 ;  /* 0x000000141810723c */ /* 0x050fe60000041810 */
[----:B--2---:R0:W-:Y:S01]  /*241d0*/  STL.64 [R1+0x1398], R8 ;  /* 0x0013980801007387 */ /* 0x0041e20000100a00 */
[----:B------:R-:W-:Y:S02]  /*241e0*/  MOV R6, R20 ;  /* 0x0000001400067202 */ /* 0x000fe40000000f00 */
[----:B------:R-:W-:Y:S01]  /*241f0*/  MOV R0, R21 ;  /* 0x0000001500007202 */ /* 0x000fe20000000f00 */
[----:B0-----:R-:W2:Y:S04]  /*24200*/  LDL.LU R8, [R1+0x2a0] ;  /* 0x0002a00001087983 */ /* 0x001ea80000300800 */
[----:B------:R-:W2:Y:S04]  /*24210*/  LDL.LU R9, [R1+0x2a4] ;  /* 0x0002a40001097983 */ /* 0x000ea80000300800 */
[----:B------:R-:W2:Y:S04]  /*24220*/  LDL.LU R10, [R1+0x2a8] ;  /* 0x0002a800010a7983 */ /* 0x000ea80000300800 */
[----:B------:R-:W2:Y:S04]  /*24230*/  LDL.LU R11, [R1+0x2ac] ;  /* 0x0002ac00010b7983 */ /* 0x000ea80000300800 */
[----:B------:R0:W-:Y:S04]  /*24240*/  STL.64 [R1+0x270], R16 ;  /* 0x0002701001007387 */ /* 0x0001e80000100a00 */
[----:B------:R-:W-:Y:S04]  /*24250*/  STL.64 [R1+0x278], R18 ;  /* 0x0002781201007387 */ /* 0x000fe80000100a00 */
[----:B0-----:R-:W3:Y:S04]  /*24260*/  LDL.LU.64 R16, [R1+0x13c8] ;  /* 0x0013c80001107983 */ /* 0x001ee80000300a00 */
[----:B------:R-:W4:Y:S04]  /*24270*/  LDL.LU.64 R22, [R1+0x13c0] ;  /* 0x0013c00001167983 */ /* 0x000f280000300a00 */
[----:B------:R-:W4:Y:S04]  /*24280*/  LDL.LU.64 R20, [R1+0x13b8] ;  /* 0x0013b80001147983 */ /* 0x000f280000300a00 */
[----:B------:R-:W-:Y:S04]  /*24290*/  STL.64 [R1+0x1390], R6 ;  /* 0x0013900601007387 */ /* 0x000fe80000100a00 */
[----:B------:R0:W-:Y:S04]  /*242a0*/  STL.64 [R1+0x1388], R4 ;  /* 0x0013880401007387 */ /* 0x0001e80000100a00 */
[----:B0-----:R-:W3:Y:S04]  /*242b0*/  LDL.LU R4, [R1+0x260] ;  /* 0x0002600001047983 */ /* 0x001ee80000300800 */
[----:B------:R-:W3:Y:S04]  /*242c0*/  LDL.LU R5, [R1+0x264] ;  /* 0x0002640001057983 */ /* 0x000ee80000300800 */
[----:B------:R-:W3:Y:S04]  /*242d0*/  LDL.LU R6, [R1+0x268] ;  /* 0x0002680001067983 */ /* 0x000ee80000300800 */
[----:B------:R-:W3:Y:S02]  /*242e0*/  LDL.LU R7, [R1+0x26c] ;  /* 0x00026c0001077983 */ /* 0x000ee40000300800 */
[C---:B---3--:R-:W-:Y:S02]  /*242f0*/  HMMA.16816.F32.BF16 R4, R24.reuse, R16, R4 ;  /* 0x000000101804723c */ /* 0x048fe40000041804 */
[----:B------:R-:W3:Y:S11]  /*24300*/  LDL.LU R16, [R1+0x490] ;  /* 0x0004900001107983 */ /* 0x000ef60000300800 */
[----:B------:R-:W-:Y:S10]  /*24310*/  @!UPT UIADD3 URZ, URZ, URZ, URZ ;  /* 0x0000003f3f3ff290 */ /* 0x000ff4000fffe03f */
[----:B------:R-:W-:Y:S04]  /*24320*/  STL.64 [R1+0x260], R4 ;  /* 0x0002600401007387 */ /* 0x000fe80000100a00 */
[----:B------:R2:W-:Y:S04]  /*24330*/  STL.64 [R1+0x268], R6 ;  /* 0x0002680601007387 */ /* 0x0005e80000100a00 */
[----:B------:R-:W3:Y:S04]  /*24340*/  LDL.LU R17, [R1+0x494] ;  /* 0x0004940001117983 */ /* 0x000ee80000300800 */
[----:B------:R-:W3:Y:S04]  /*24350*/  LDL.LU R18, [R1+0x498] ;  /* 0x0004980001127983 */ /* 0x000ee80000300800 */
[----:B------:R-:W3:Y:S01]  /*24360*/  LDL.LU R19, [R1+0x49c] ;  /* 0x00049c0001137983 */ /* 0x000ee20000300800 */
[C---:B--2---:R-:W-:Y:S03]  /*24370*/  HMMA.16816.F32.BF16 R4, R24.reuse, R12, R8 ;  /* 0x0000000c1804723c */ /* 0x044fe60000041808 */
[----:B---3--:R-:W-:Y:S04]  /*24380*/  STL.64 [R1+0x1318], R18 ;  /* 0x0013181201007387 */ /* 0x008fe80000100a00 */
[----:B------:R0:W-:Y:S04]  /*24390*/  STL.64 [R1+0x1310], R16 ;  /* 0x0013101001007387 */ /* 0x0001e80000100a00 */
[----:B0-----:R-:W4:Y:S11]  /*243a0*/  LDL.64 R16, [R1+0x20] ;  /* 0x0000200001107983 */ /* 0x001f360000100a00 */
[----:B------:R-:W-:Y:S01]  /*243b0*/  @!UPT UIADD3 URZ, URZ, URZ, URZ ;  /* 0x0000003f3f3ff290 */ /* 0x000fe2000fffe03f */
[----:B------:R-:W-:Y:S04]  /*243c0*/  STL.64 [R1+0x250], R4 ;  /* 0x0002500401007387 */ /* 0x000fe80000100a00 */
[----:B------:R4:W-:Y:S01]  /*243d0*/  STL.64 [R1+0x258], R6 ;  /* 0x0002580601007387 */ /* 0x0009e20000100a00 */
[----:B------:R-:W-:Y:S01]  /*243e0*/  IMAD.MOV.U32 R3, RZ, RZ, R12 ;  /* 0x000000ffff037224 */ /* 0x000fe200078e000c */
[----:B------:R-:W-:Y:S01]  /*243f0*/  MOV R2, R13 ;  /* 0x0000000d00027202 */ /* 0x000fe20000000f00 */
[C---:B----4-:R-:W-:Y:S01]  /*24400*/  HMMA.16816.F32.BF16 R4, R24.reuse, R16, R20 ;  /* 0x000000101804723c */ /* 0x050fe20000041814 */
[----:B------:R0:W-:Y:S06]  /*24410*/  STL.64 [R1+0x1330], R16 ;  /* 0x0013301001007387 */ /* 0x0001ec0000100a00 */
[----:B0-----:R-:W-:Y:S01]  /*24420*/  MOV R16, R3 ;  /* 0x0000000300107202 */ /* 0x001fe20000000f00 */
[----:B------:R-:W-:Y:S11]  /*24430*/  IMAD.MOV.U32 R17, RZ, RZ, R2 ;  /* 0x000000ffff117224 */ /* 0x000ff600078e0002 */
[----:B------:R-:W-:Y:S04]  /*24440*/  @!UPT UIADD3 URZ, URZ, URZ, URZ ;  /* 0x0000003f3f3ff290 */ /* 0x000fe8000fffe03f */
[----:B------:R-:W-:Y:S04]  /*24450*/  STL.64 [R1+0x2b0], R4 ;  /* 0x0002b00401007387 */ /* 0x000fe80000100a00 */
[----:B------:R-:W-:Y:S04]  /*24460*/  STL.64 [R1+0x2b8], R6 ;  /* 0x0002b80601007387 */ /* 0x000fe80000100a00 */
[----:B------:R0:W-:Y:S04]  /*24470*/  STL.64 [R1+0x1348], R16 ;  /* 0x0013481001007387 */ /* 0x0001e80000100a00 */
[----:B0-----:R-:W2:Y:S04]  /*24480*/  LDL.64 R16, [R1+0x40] ;  /* 0x0000400001107983 */ /* 0x001ea80000100a00 */
[----:B--2---:R-:W-:Y:S04]  /*24490*/  STL.64 [R1+0x1360], R16 ;  /* 0x0013601001007387 */ /* 0x004fe80000100a00 */
[----:B------:R-:W2:Y:S04]  /*244a0*/  LDL.LU R12, [R1+0x4a0] ;  /* 0x0004a000010c7983 */ /* 0x000ea80000300800 */
[----:B------:R-:W2:Y:S04]  /*244b0*/  LDL.LU R13, [R1+0x4a4] ;  /* 0x0004a400010d7983 */ /* 0x000ea80000300800 */
[----:B------:R-:W3:Y:S04]  /*244c0*/  LDL.LU R14, [R1+0x4a8] ;  /* 0x0004a800010e7983 */ /* 0x000ee80000300800 */
[----:B------:R-:W3:Y:S04]  /*244d0*/  LDL.LU R15, [R1+0x4ac] ;  /* 0x0004ac00010f7983 */ /* 0x000ee80000300800 */
[----:B------:R-:W4:Y:S04]  /*244e0*/  LDL.LU R20, [R1+0x340] ;  /* 0x0003400001147983 */ /* 0x000f280000300800 */
[----:B------:R-:W4:Y:S04]  /*244f0*/  LDL.LU R21, [R1+0x344] ;  /* 0x0003440001157983 */ /* 0x000f280000300800 */
[----:B------:R-:W2:Y:S04]  /*24500*/  LDL.LU R22, [R1+0x348] ;  /* 0x0003480001167983 */ /* 0x000ea80000300800 */
[----:B------:R-:W2:Y:S04]  /*24510*/  LDL.LU R23, [R1+0x34c] ;  /* 0x00034c0001177983 */ /* 0x000ea80000300800 */
[----:B--2---:R-:W-:Y:S04]  /*24520*/  STL.64 [R1+0x13b0], R22 ;  /* 0x0013b01601007387 */ /* 0x004fe80000100a00 */
[----:B----4-:R0:W-:Y:S04]  /*24530*/  STL.64 [R1+0x13a8], R20 ;  /* 0x0013a81401007387 */ /* 0x0101e80000100a00 */
[----:B0-----:R-:W2:Y:S04]  /*24540*/  LDL.LU R20, [R1+0x2f0] ;  /* 0x0002f00001147983 */ /* 0x001ea80000300800 */
[----:B------:R-:W2:Y:S04]  /*24550*/  LDL.LU R21, [R1+0x2f4] ;  /* 0x0002f40001157983 */ /* 0x000ea80000300800 */
[----:B------:R-:W2:Y:S04]  /*24560*/  LDL.LU R22, [R1+0x2f8] ;  /* 0x0002f80001167983 */ /* 0x000ea80000300800 */
[----:B------:R-:W2:Y:S04]  /*24570*/  LDL.LU R23, [R1+0x2fc] ;  /* 0x0002fc0001177983 */ /* 0x000ea80000300800 */
[----:B------:R-:W2:Y:S04]  /*24580*/  LDL.64 R8, [R1+0x10] ;  /* 0x0000100001087983 */ /* 0x000ea80000100a00 */
[----:B------:R-:W4:Y:S04]  /*24590*/  LDL.LU R4, [R1+0x310] ;  /* 0x0003100001047983 */ /* 0x000f280000300800 */
[----:B------:R-:W4:Y:S04]  /*245a0*/  LDL.LU R5, [R1+0x314] ;  /* 0x0003140001057983 */ /* 0x000f280000300800 */
        /* <DEDUP_REMOVED lines=12> */
[----:B---3--:R-:W-:Y:S04]  /*24670*/  STL.64 [R1+0x1328], R14 ;  /* 0x0013280e01007387 */ /* 0x008fe80000100a00 */
[----:B------:R0:W-:Y:S04]  /*24680*/  STL.64 [R1+0x1320], R12 ;  /* 0x0013200c01007387 */ /* 0x0001e80000100a00 */
[----:B0-----:R-:W3:Y:S04]  /*24690*/  LDL.LU R12, [R1+0x470] ;  /* 0x00047000010c7983 */ /* 0x001ee80000300800 */
[----:B------:R-:W3:Y:S04]  /*246a0*/  LDL.LU R13, [R1+0x474] ;  /* 0x00047400010d7983 */ /* 0x000ee80000300800 */
[----:B------:R-:W2:Y:S04]  /*246b0*/  LDL.LU R14, [R1+0x478] ;  /* 0x00047800010e7983 */ /* 0x000ea80000300800 */
[----:B------:R-:W2:Y:S01]  /*246c0*/  LDL.LU R15, [R1+0x47c] ;  /* 0x00047c00010f7983 */ /* 0x000ea20000300800 */
[----:B------:R-:W-:Y:S03]  /*246d0*/  HMMA.16816.F32.BF16 R20, R24, R8, R20 ;  /* 0x000000081814723c */ /* 0x000fe60000041814 */
[----:B--2---:R-:W-:Y:S04]  /*246e0*/  STL.64 [R1+0x1340], R14 ;  /* 0x0013400e01007387 */ /* 0x004fe80000100a00 */
[----:B---3--:R0:W-:Y:S04]  /*246f0*/  STL.64 [R1+0x1338], R12 ;  /* 0x0013380c01007387 */ /* 0x0081e80000100a00 */
[----:B0-----:R-:W2:Y:S04]  /*24700*/  LDL.LU R12, [R1+0x350] ;  /* 0x00035000010c7983 */ /* 0x001ea80000300800 */
[----:B------:R-:W2:Y:S04]  /*24710*/  LDL.LU R13, [R1+0x354] ;  /* 0x00035400010d7983 */ /* 0x000ea80000300800 */
[----:B------:R-:W3:Y:S04]  /*24720*/  LDL.LU R14, [R1+0x358] ;  /* 0x00035800010e7983 */ /* 0x000ee80000300800 */
[----:B------:R-:W3:Y:S01]  /*24730*/  LDL.LU R15, [R1+0x35c] ;  /* 0x00035c00010f7983 */ /* 0x000ee20000300800 */
[----:B------:R-:W-:-:S02]  /*24740*/  MOV R3, R8 ;  /* 0x0000000800037202 */ /* 0x000fc40000000f00 */
[----:B------:R-:W-:Y:S01]  /*24750*/  MOV R2, R9 ;  /* 0x0000000900027202 */ /* 0x000fe20000000f00 */
[----:B---3--:R-:W-:Y:S04]  /*24760*/  STL.64 [R1+0x1358], R14 ;  /* 0x0013580e01007387 */ /* 0x008fe80000100a00 */
[----:B--2---:R0:W-:Y:S04]  /*24770*/  STL.64 [R1+0x1350], R12 ;  /* 0x0013500c01007387 */ /* 0x0041e80000100a00 */
[----:B0-----:R-:W2:Y:S04]  /*24780*/  LDL.LU R12, [R1+0x330] ;  /* 0x00033000010c7983 */ /* 0x001ea80000300800 */
[----:B------:R-:W2:Y:S04]  /*24790*/  LDL.LU R13, [R1+0x334] ;  /* 0x00033400010d7983 */ /* 0x000ea80000300800 */
[----:B------:R-:W2:Y:S04]  /*247a0*/  LDL.LU R14, [R1+0x338] ;  /* 0x00033800010e7983 */ /* 0x000ea80000300800 */
[----:B------:R-:W2:Y:S04]  /*247b0*/  LDL.LU R15, [R1+0x33c] ;  /* 0x00033c00010f7983 */ /* 0x000ea80000300800 */
[----:B------:R-:W-:Y:S04]  /*247c0*/  STL.64 [R1+0x2f0], R20 ;  /* 0x0002f01401007387 */ /* 0x000fe80000100a00 */
[----:B------:R0:W-:Y:S04]  /*247d0*/  STL.64 [R1+0x2f8], R22 ;  /* 0x0002f81601007387 */ /* 0x0001e80000100a00 */
[----:B0-----:R-:W3:Y:S04]  /*247e0*/  LDL.LU.64 R22, [R1+0x13b0] ;  /* 0x0013b00001167983 */ /* 0x001ee80000300a00 */
[----:B------:R-:W3:Y:S04]  /*247f0*/  LDL.LU.64 R20, [R1+0x13a8] ;  /* 0x0013a80001147983 */ /* 0x000ee80000300a00 */
[----:B------:R-:W2:Y:S04]  /*24800*/  LDL.LU R10, [R1+0x13a0] ;  /* 0x0013a000010a7983 */ /* 0x000ea80000300800 */
[----:B------:R-:W4:Y:S02]  /*24810*/  LDL.LU.64 R8, [R1+0x1398] ;  /* 0x0013980001087983 */ /* 0x000f240000300a00 */
[C---:B----4-:R-:W-:Y:S11]  /*24820*/  HMMA.16816.F32.BF16 R4, R24.reuse, R8, R4 ;  /* 0x000000081804723c */ /* 0x050ff60000041804 */
[----:B------:R-:W-:Y:S11]  /*24830*/  @!UPT UIADD3 URZ, URZ, URZ, URZ ;  /* 0x0000003f3f3ff290 */ /* 0x000ff6000fffe03f */
[----:B------:R-:W-:Y:S01]  /*24840*/  @!UPT UIADD3 URZ, URZ, URZ, URZ ;  /* 0x0000003f3f3ff290 */ /* 0x000fe2000fffe03f */
[----:B------:R-:W-:Y:S04]  /*24850*/  STL.64 [R1+0x320], R4 ;  /* 0x0003200401007387 */ /* 0x000fe80000100a00 */
[----:B------:R0:W-:Y:S04]  /*24860*/  STL.64 [R1+0x328], R6 ;  /* 0x0003280601007387 */ /* 0x0001e80000100a00 */
[----:B0-----:R-:W4:Y:S04]  /*24870*/  LDL.LU.64 R6, [R1+0x1390] ;  /* 0x0013900001067983 */ /* 0x001f280000300a00 */
[----:B------:R-:W3:Y:S02]  /*24880*/  LDL.LU.64 R4, [R1+0x1388] ;  /* 0x0013880001047983 */ /* 0x000ee40000300a00 */
[----:B---3--:R-:W-:Y:S02]  /*24890*/  HMMA.16816.F32.BF16 R24, R24, R4, R20 ;  /* 0x000000041818723c */ /* 0x008fe40000041814 */
[----:B------:R-:W3:Y:S04]  /*248a0*/  LDL.LU.64 R22, [R1+0x1380] ;  /* 0x0013800001167983 */ /* 0x000ee80000300a00 */
[----:B------:R-:W3:Y:S11]  /*248b0*/  LDL.LU.64 R20, [R1+0x1378] ;  /* 0x0013780001147983 */ /* 0x000ef60000300a00 */
[----:B------:R-:W-:Y:S06]  /*248c0*/  @!UPT UIADD3 URZ, URZ, URZ, URZ ;  /* 0x0000003f3f3ff290 */ /* 0x000fec000fffe03f */
[----:B------:R2:W-:Y:S04]  /*248d0*/  STL.64 [R1+0x310], R24 ;  /* 0x0003101801007387 */ /* 0x0005e80000100a00 */
[----:B------:R3:W-:Y:S01]  /*248e0*/  STL.64 [R1+0x318], R26 ;  /* 0x0003181a01007387 */ /* 0x0007e20000100a00 */
[----:B--2---:R-:W-:Y:S01]  /*248f0*/  IMAD.MOV.U32 R24, RZ, RZ, R10 ;  /* 0x000000ffff187224 */ /* 0x004fe200078e000a */
[----:B----4-:R-:W-:-:S07]  /*24900*/  MOV R25, R7 ;  /* 0x0000000700197202 */ /* 0x010fce0000000f00 */
[----:B---3--:R-:W-:Y:S01]  /*24910*/  HMMA.16816.F32.BF16 R24, R20, R24, R16 ;  /* 0x000000181418723c */ /* 0x008fe20000041810 */
[----:B------:R-:W2:Y:S04]  /*24920*/  LDL.LU.64 R18, [R1+0x1370] ;  /* 0x0013700001127983 */ /* 0x000ea80000300a00 */
[----:B------:R-:W2:Y:S11]  /*24930*/  LDL.LU.64 R16, [R1+0x1368] ;  /* 0x0013680001107983 */ /* 0x000eb60000300a00 */
[----:B------:R-:W-:Y:S07]  /*24940*/  @!UPT UIADD3 URZ, URZ, URZ, URZ ;  /* 0x0000003f3f3ff290 */ /* 0x000fee000fffe03f */
[----:B------:R-:W-:Y:S04]  /*24950*/  STL.64 [R1+0x3a0], R24 ;  /* 0x0003a01801007387 */ /* 0x000fe80000100a00 */
[----:B------:R-:W-:Y:S04]  /*24960*/  STL.64 [R1+0x3a8], R26 ;  /* 0x0003a81a01007387 */ /* 0x000fe80000100a00 */
[----:B------:R-:W0:Y:S04]  /*24970*/  LDSM.16.M88.4 R24, [R28+0x15800] ;  /* 0x015800001c18783b */ /* 0x000e280000000200 */
[----:B0-----:R-:W-:Y:S04]  /*24980*/  STL.64 [R1+0x11e8], R26 ;  /* 0x0011e81a01007387 */ /* 0x001fe80000100a00 */
[----:B------:R0:W-:Y:S02]  /*24990*/  STL.64 [R1+0x11e0], R24 ;  /* 0x0011e01801007387 */ /* 0x0001e40000100a00 */
[----:B0-----:R-:W-:Y:S01]  /*249a0*/  MOV R24, R6 ;  /* 0x0000000600187202 */ /* 0x001fe20000000f00 */
[----:B------:R-:W-:-:S02]  /*249b0*/  IMAD.MOV.U32 R25, RZ, RZ, R0 ;  /* 0x000000ffff197224 */ /* 0x000fc400078e0000 */
[----:B------:R-:W3:Y:S05]  /*249c0*/  LDL R0, [R1+0x4c4] ;  /* 0x0004c40001007983 */ /* 0x000eea0000100800 */
[C---:B--2---:R-:W-:Y:S01]  /*249d0*/  HMMA.16816.F32.BF16 R24, R20.reuse, R24, R16 ;  /* 0x000000181418723c */ /* 0x044fe20000041810 */
[----:B------:R-:W2:Y:S11]  /*249e0*/  LDL.LU.64 R16, [R1+0x1360] ;  /* 0x0013600001107983 */ /* 0x000eb60000300a00 */
[----:B------:R-:W-:Y:S11]  /*249f0*/  @!UPT UIADD3 URZ, URZ, URZ, URZ ;  /* 0x0000003f3f3ff290 */ /* 0x000ff6000fffe03f */
[----:B------:R0:W-:Y:S04]  /*24a00*/  STL.64 [R1+0x390], R24 ;  /* 0x0003901801007387 */ /* 0x0001e80000100a00 */
[----:B------:R1:W-:Y:S04]  /*24a10*/  STL.64 [R1+0x398], R26 ;  /* 0x0003981a01007387 */ /* 0x0003e80000100a00 */
[----:B0-----:R-:W4:Y:S04]  /*24a20*/  LDL.LU R24, [R1+0xa0] ;  /* 0x0000a00001187983 */ /* 0x001f280000300800 */
[----:B------:R-:W4:Y:S04]  /*24a30*/  LDL.LU R25, [R1+0xa4] ;  /* 0x0000a40001197983 */ /* 0x000f280000300800 */
[----:B-1----:R-:W3:Y:S04]  /*24a40*/  LDL.LU R26, [R1+0xa8] ;  /* 0x0000a800011a7983 */ /* 0x002ee80000300800 */
[----:B------:R-:W3:Y:S01]  /*24a50*/  LDL.LU R27, [R1+0xac] ;  /* 0x0000ac00011b7983 */ /* 0x000ee20000300800 */
[C---:B--2---:R-:W-:Y:S01]  /*24a60*/  HMMA.16816.F32.BF16 R12, R20.reuse, R16, R12 ;  /* 0x00000010140c723c */ /* 0x044fe2000004180c */
[----:B------:R-:W-:Y:S01]  /*24a70*/  IMAD.MOV.U32 R7, RZ, RZ, R16 ;  /* 0x000000ffff077224 */ /* 0x000fe200078e0010 */
[----:B------:R-:W-:Y:S01]  /*24a80*/  MOV R6, R17 ;  /* 0x0000001100067202 */ /* 0x000fe20000000f00 */
[----:B---3--:R-:W-:Y:S04]  /*24a90*/  STL.64 [R1+0x11f8], R26 ;  /* 0x0011f81a01007387 */ /* 0x008fe80000100a00 */
[----:B----4-:R-:W-:Y:S11]  /*24aa0*/  STL.64 [R1+0x11f0], R24 ;  /* 0x0011f01801007387 */ /* 0x010ff60000100a00 */
[----:B------:R-:W-:Y:S05]  /*24ab0*/  @!UPT UIADD3 URZ, URZ, URZ, URZ ;  /* 0x0000003f3f3ff290 */ /* 0x000fea000fffe03f */
[----:B------:R-:W-:Y:S04]  /*24ac0*/  STL.64 [R1+0x380], R12 ;  /* 0x0003800c01007387 */ /* 0x000fe80000100a00 */
[----:B------:R0:W-:Y:S04]  /*24ad0*/  STL.64 [R1+0x388], R14 ;  /* 0x0003880e01007387 */ /* 0x0001e80000100a00 */
[----:B0-----:R-:W2:Y:S04]  /*24ae0*/  LDL.LU.64 R14, [R1+0x1358] ;  /* 0x00135800010e7983 */ /* 0x001ea80000300a00 */
[----:B------:R-:W2:Y:S04]  /*24af0*/  LDL.LU.64 R12, [R1+0x1350] ;  /* 0x00135000010c7983 */ /* 0x000ea80000300a00 */
[----:B------:R-:W2:Y:S02]  /*24b00*/  LDL.LU.64 R16, [R1+0x1348] ;  /* 0x0013480001107983 */ /* 0x000ea40000300a00 */
[C---:B--2---:R-:W-:Y:S02]  /*24b10*/  HMMA.16816.F32.BF16 R16, R20.reuse, R16, R12 ;  /* 0x000000101410723c */ /* 0x044fe4000004180c */
[----:B------:R-:W2:Y:S04]  /*24b20*/  LDL.LU.64 R14, [R1+0x1340] ;  /* 0x00134000010e7983 */ /* 0x000ea80000300a00 */
[----:B------:R-:W2:Y:S11]  /*24b30*/  LDL.LU.64 R12, [R1+0x1338] ;  /* 0x00133800010c7983 */ /* 0x000eb60000300a00 */
[----:B------:R-:W-:Y:S06]  /*24b40*/  @!UPT UIADD3 URZ, URZ, URZ, URZ ;  /* 0x0000003f3f3ff290 */ /* 0x000fec000fffe03f */
[----:B------:R0:W-:Y:S04]  /*24b50*/  STL.64 [R1+0x370], R16 ;  /* 0x0003701001007387 */ /* 0x0001e80000100a00 */
[----:B------:R-:W-:Y:S04]  /*24b60*/  STL.64 [R1+0x378], R18 ;  /* 0x0003781201007387 */ /* 0x000fe80000100a00 */
[----:B0-----:R-:W2:Y:S01]  /*24b70*/  LDL.LU.64 R16, [R1+0x1330] ;  /* 0x0013300001107983 */ /* 0x001ea20000300a00 */
[----:B------:R-:W-:Y:S02]  /*24b80*/  MOV R24, R3 ;  /* 0x0000000300187202 */ /* 0x000fe40000000f00 */
[----:B------:R-:W-:Y:S01]  /*24b90*/  MOV R25, R2 ;  /* 0x0000000200197202 */ /* 0x000fe20000000f00 */
[C---:B--2---:R-:W-:Y:S01]  /*24ba0*/  HMMA.16816.F32.BF16 R12, R20.reuse, R16, R12 ;  /* 0x00000010140c723c */ /* 0x044fe2000004180c */
[----:B------:R-:W-:Y:S01]  /*24bb0*/  MOV R3, R16 ;  /* 0x0000001000037202 */ /* 0x000fe20000000f00 */
[----:B------:R-:W-:Y:S11]  /*24bc0*/  IMAD.MOV.U32 R2, RZ, RZ, R17 ;  /* 0x000000ffff027224 */ /* 0x000ff600078e0011 */
[----:B------:R-:W-:Y:S10]  /*24bd0*/  @!UPT UIADD3 URZ, URZ, URZ, URZ ;  /* 0x0000003f3f3ff290 */ /* 0x000ff4000fffe03f */
[----:B------:R-:W-:Y:S04]  /*24be0*/  STL.64 [R1+0x350], R12 ;  /* 0x0003500c01007387 */ /* 0x000fe80000100a00 */
[----:B------:R0:W-:Y:S04]  /*24bf0*/  STL.64 [R1+0x358], R14 ;  /* 0x0003580e01007387 */ /* 0x0001e80000100a00 */
[----:B0-----:R-:W2:Y:S04]  /*24c00*/  LDL.LU.64 R14, [R1+0x1328] ;  /* 0x00132800010e7983 */ /* 0x001ea80000300a00 */
[----:B------:R-:W2:Y:S04]  /*24c10*/  LDL.LU.64 R12, [R1+0x1320] ;  /* 0x00132000010c7983 */ /* 0x000ea80000300a00 */
[----:B------:R-:W3:Y:S04]  /*24c20*/  LDL.LU.64 R18, [R1+0x1318] ;  /* 0x0013180001127983 */ /* 0x000ee80000300a00 */
[----:B------:R-:W3:Y:S02]  /*24c30*/  LDL.LU.64 R16, [R1+0x1310] ;  /* 0x0013100001107983 */ /* 0x000ee40000300a00 */
[C---:B---3--:R-:W-:Y:S08]  /*24c40*/  HMMA.16816.F32.BF16 R16, R20.reuse, R24, R16 ;  /* 0x000000181410723c */ /* 0x048ff00000041810 */
[----:B--2---:R-:W-:Y:S11]  /*24c50*/  HMMA.16816.F32.BF16 R12, R20, R8, R12 ;  /* 0x00000008140c723c */ /* 0x004ff6000004180c */
[----:B------:R-:W-:Y:S04]  /*24c60*/  @!UPT UIADD3 URZ, URZ, URZ, URZ ;  /* 0x0000003f3f3ff290 */ /* 0x000fe8000fffe03f */
[----:B------:R-:W-:Y:S04]  /*24c70*/  STL.64 [R1+0x340], R16 ;  /* 0x0003401001007387 */ /* 0x000fe80000100a00 */
[----:B------:R0:W-:Y:S04]  /*24c80*/  STL.64 [R1+0x348], R18 ;  /* 0x0003481201007387 */ /* 0x0001e80000100a00 */
[----:B0-----:R-:W2:Y:S04]  /*24c90*/  LDL.LU.64 R18, [R1+0x1308] ;  /* 0x0013080001127983 */ /* 0x001ea80000300a00 */
[----:B------:R-:W2:Y:S04]  /*24ca0*/  LDL.LU.64 R16, [R1+0x1300] ;  /* 0x0013000001107983 */ /* 0x000ea80000300a00 */
[----:B------:R0:W-:Y:S04]  /*24cb0*/  STL.64 [R1+0x12d8], R24 ;  /* 0x0012d81801007387 */ /* 0x0001e80000100a00 */
[----:B0-----:R-:W3:Y:S04]  /*24cc0*/  LDL.LU R24, [R1+0x4b0] ;  /* 0x0004b00001187983 */ /* 0x001ee80000300800 */
[----:B------:R-:W3:Y:S04]  /*24cd0*/  LDL.LU R25, [R1+0x4b4] ;  /* 0x0004b40001197983 */ /* 0x000ee80000300800 */
[----:B------:R-:W3:Y:S04]  /*24ce0*/  LDL.LU R26, [R1+0x4b8] ;  /* 0x0004b800011a7983 */ /* 0x000ee80000300800 */
[----:B------:R-:W3:Y:S04]  /*24cf0*/  LDL.LU R27, [R1+0x4bc] ;  /* 0x0004bc00011b7983 */ /* 0x000ee80000300800 */
[----:B------:R0:W-:Y:S04]  /*24d00*/  STL.64 [R1+0x330], R12 ;  /* 0x0003300c01007387 */ /* 0x0001e80000100a00 */
[----:B------:R1:W-:Y:S04]  /*24d10*/  STL.64 [R1+0x338], R14 ;  /* 0x0003380e01007387 */ /* 0x0003e80000100a00 */
[----:B0-----:R-:W4:Y:S04]  /*24d20*/  LDL.LU R12, [R1+0x140] ;  /* 0x00014000010c7983 */ /* 0x001f280000300800 */
[----:B------:R-:W4:Y:S04]  /*24d30*/  LDL.LU R13, [R1+0x144] ;  /* 0x00014400010d7983 */ /* 0x000f280000300800 */
[----:B-1----:R-:W2:Y:S04]  /*24d40*/  LDL.LU R14, [R1+0x148] ;  /* 0x00014800010e7983 */ /* 0x002ea80000300800 */
[----:B------:R-:W2:Y:S04]  /*24d50*/  LDL.LU R15, [R1+0x14c] ;  /* 0x00014c00010f7983 */ /* 0x000ea80000300800 */
[----:B--2---:R-:W-:Y:S04]  /*24d60*/  STL.64 [R1+0x12b0], R14 ;  /* 0x0012b00e01007387 */ /* 0x004fe80000100a00 */
[----:B----4-:R0:W-:Y:S04]  /*24d70*/  STL.64 [R1+0x12a8], R12 ;  /* 0x0012a80c01007387 */ /* 0x0101e80000100a00 */
[----:B0-----:R-:W2:Y:S04]  /*24d80*/  LDL.64 R12, [R1+0x30] ;  /* 0x00003000010c7983 */ /* 0x001ea80000100a00 */
[----:B--2---:R0:W-:Y:S02]  /*24d90*/  STL.64 [R1+0x12b8], R12 ;  /* 0x0012b80c01007387 */ /* 0x0041e40000100a00 */
[----:B0-----:R-:W-:-:S02]  /*24da0*/  MOV R12, R7 ;  /* 0x00000007000c7202 */ /* 0x001fc40000000f00 */
[----:B------:R-:W-:-:S05]  /*24db0*/  MOV R13, R6 ;  /* 0x00000006000d7202 */ /* 0x000fca0000000f00 */
[----:B------:R-:W-:Y:S04]  /*24dc0*/  STL.64 [R1+0x12d0], R12 ;  /* 0x0012d00c01007387 */ /* 0x000fe80000100a00 */
[----:B------:R3:W-:Y:S02]  /*24dd0*/  STL.64 [R1+0x12a0], R8 ;  /* 0x0012a00801007387 */ /* 0x0007e40000100a00 */
[----:B---3--:R-:W-:Y:S02]  /*24de0*/  HMMA.16816.F32.BF16 R8, R20, R4, R24 ;  /* 0x000000041408723c */ /* 0x008fe40000041818 */
[----:B------:R-:W2:Y:S11]  /*24df0*/  LDL.LU R24, [R1+0x170] ;  /* 0x0001700001187983 */ /* 0x000eb60000300800 */
[----:B------:R-:W-:Y:S10]  /*24e00*/  @!UPT UIADD3 URZ, URZ, URZ, URZ ;  /* 0x0000003f3f3ff290 */ /* 0x000ff4000fffe03f */
[----:B------:R-:W-:Y:S04]  /*24e10*/  STL.64 [R1+0x300], R8 ;  /* 0x0003000801007387 */ /* 0x000fe80000100a00 */
[----:B------:R-:W-:Y:S04]  /*24e20*/  STL.64 [R1+0x308], R10 ;  /* 0x0003080a01007387 */ /* 0x000fe80000100a00 */
[----:B------:R-:W2:Y:S04]  /*24e30*/  LDL.LU R25, [R1+0x174] ;  /* 0x0001740001197983 */ /* 0x000ea80000300800 */
[----:B------:R-:W3:Y:S04]  /*24e40*/  LDL.LU R26, [R1+0x178] ;  /* 0x00017800011a7983 */ /* 0x000ee80000300800 */
[----:B------:R-:W3:Y:S04]  /*24e50*/  LDL.LU R27, [R1+0x17c] ;  /* 0x00017c00011b7983 */ /* 0x000ee80000300800 */
[----:B---3--:R-:W-:Y:S04]  /*24e60*/  STL.64 [R1+0x12e8], R26 ;  /* 0x0012e81a01007387 */ /* 0x008fe80000100a00 */
[----:B--2---:R0:W-:Y:S04]  /*24e70*/  STL.64 [R1+0x12e0], R24 ;  /* 0x0012e01801007387 */ /* 0x0041e80000100a00 */
[----:B------:R-:W2:Y:S04]  /*24e80*/  LDL.64 R12, [R1+0x50] ;  /* 0x00005000010c7983 */ /* 0x000ea80000100a00 */
[----:B0-----:R-:W3:Y:S04]  /*24e90*/  LDL.64 R24, [R1+0x60] ;  /* 0x0000600001187983 */ /* 0x001ee80000100a00 */
[----:B--2---:R0:W-:Y:S04]  /*24ea0*/  STL.64 [R1+0x12f0], R12 ;  /* 0x0012f00c01007387 */ /* 0x0041e80000100a00 */
[----:B0-----:R-:W3:Y:S04]  /*24eb0*/  LDL.LU R12, [R1+0x180] ;  /* 0x00018000010c7983 */ /* 0x001ee80000300800 */
[----:B------:R-:W3:Y:S04]  /*24ec0*/  LDL.LU R13, [R1+0x184] ;  /* 0x00018400010d7983 */ /* 0x000ee80000300800 */
[----:B------:R-:W3:Y:S04]  /*24ed0*/  LDL.LU R14, [R1+0x188] ;  /* 0x00018800010e7983 */ /* 0x000ee80000300800 */
[----:B------:R-:W3:Y:S04]  /*24ee0*/  LDL.LU R15, [R1+0x18c] ;  /* 0x00018c00010f7983 */ /* 0x000ee80000300800 */
[----:B------:R0:W-:Y:S04]  /*24ef0*/  STL.64 [R1+0x1290], R4 ;  /* 0x0012900401007387 */ /* 0x0001e80000100a00 */
[----:B0-----:R-:W2:Y:S04]  /*24f00*/  LDL.LU R4, [R1+0x150] ;  /* 0x0001500001047983 */ /* 0x001ea80000300800 */
[----:B------:R-:W2:Y:S04]  /*24f10*/  LDL.LU R5, [R1+0x154] ;  /* 0x0001540001057983 */ /* 0x000ea80000300800 */
[----:B------:R-:W4:Y:S04]  /*24f20*/  LDL.LU R6, [R1+0x158] ;  /* 0x0001580001067983 */ /* 0x000f280000300800 */
[----:B------:R-:W4:Y:S01]  /*24f30*/  LDL.LU R7, [R1+0x15c] ;  /* 0x00015c0001077983 */ /* 0x000f220000300800 */
[----:B------:R-:W-:-:S03]  /*24f40*/  IMAD.MOV.U32 R22, RZ, RZ, R29 ;  /* 0x000000ffff167224 */ /* 0x000fc600078e001d */
[----:B----4-:R-:W-:Y:S04]  /*24f50*/  STL.64 [R1+0x12c8], R6 ;  /* 0x0012c80601007387 */ /* 0x010fe80000100a00 */
[----:B--2---:R0:W-:Y:S04]  /*24f60*/  STL.64 [R1+0x12c0], R4 ;  /* 0x0012c00401007387 */ /* 0x0041e80000100a00 */
[----:B0-----:R-:W2:Y:S04]  /*24f70*/  LDL.LU R4, [R1+0x160] ;  /* 0x0001600001047983 */ /* 0x001ea80000300800 */
[----:B------:R-:W2:Y:S04]  /*24f80*/  LDL.LU R5, [R1+0x164] ;  /* 0x0001640001057983 */ /* 0x000ea80000300800 */
[----:B------:R-:W2:Y:S04]  /*24f90*/  LDL.LU R6, [R1+0x168] ;  /* 0x0001680001067983 */ /* 0x000ea80000300800 */
[----:B------:R-:W2:Y:S04]  /*24fa0*/  LDL.LU R7, [R1+0x16c] ;  /* 0x00016c0001077983 */ /* 0x000ea80000300800 */
[----:B------:R-:W4:Y:S04]  /*24fb0*/  LDL.LU R20, [R1+0x90] ;  /* 0x0000900001147983 */ /* 0x000f280000300800 */
[----:B------:R-:W4:Y:S04]  /*24fc0*/  LDL.LU R21, [R1+0x94] ;  /* 0x0000940001157983 */ /* 0x000f280000300800 */
[----:B------:R-:W2:Y:S04]  /*24fd0*/  LDL.LU R29, [R1+0x12fc] ;  /* 0x0012fc00011d7983 */ /* 0x000ea80000300800 */
[----:B------:R-:W2:Y:S01]  /*24fe0*/  LDL.LU R23, [R1+0x9c] ;  /* 0x00009c0001177983 */ /* 0x000ea20000300800 */
[----:B---3--:R-:W-:Y:S03]  /*24ff0*/  HMMA.16816.F32.BF16 R12, R16, R24, R12 ;  /* 0x00000018100c723c */ /* 0x008fe6000004180c */
[----:B--2---:R-:W-:Y:S04]  /*25000*/  STL.64 [R1+0x1208], R22 ;  /* 0x0012081601007387 */ /* 0x004fe80000100a00 */
[----:B----4-:R0:W-:Y:S04]  /*25010*/  STL.64 [R1+0x1200], R20 ;  /* 0x0012001401007387 */ /* 0x0101e80000100a00 */
[----:B0-----:R-:W2:Y:S04]  /*25020*/  LDL.LU R20, [R1+0xb0] ;  /* 0x0000b00001147983 */ /* 0x001ea80000300800 */
[----:B------:R-:W2:Y:S04]  /*25030*/  LDL.LU R21, [R1+0xb4] ;  /* 0x0000b40001157983 */ /* 0x000ea80000300800 */
[----:B------:R-:W3:Y:S01]  /*25040*/  LDL.LU R22, [R1+0xb8] ;  /* 0x0000b80001167983 */ /* 0x000ee20000300800 */
[----:B------:R-:W-:-:S03]  /*25050*/  MOV R23, R29 ;  /* 0x0000001d00177202 */ /* 0x000fc60000000f00 */
[----:B------:R-:W4:Y:S04]  /*25060*/  LDL.LU R29, [R1+0x12f8] ;  /* 0x0012f800011d7983 */ /* 0x000f280000300800 */
[----:B------:R-:W4:Y:S04]  /*25070*/  LDL.LU R8, [R1+0x130] ;  /* 0x0001300001087983 */ /* 0x000f280000300800 */
[----:B------:R-:W4:Y:S04]  /*25080*/  LDL.LU R9, [R1+0x134] ;  /* 0x0001340001097983 */ /* 0x000f280000300800 */
[----:B------:R-:W4:Y:S04]  /*25090*/  LDL.LU R10, [R1+0x138] ;  /* 0x00013800010a7983 */ /* 0x000f280000300800 */
[----:B------:R-:W4:Y:S04]  /*250a0*/  LDL.LU R11, [R1+0x13c] ;  /* 0x00013c00010b7983 */ /* 0x000f280000300800 */
[----:B---3--:R-:W-:Y:S04]  /*250b0*/  STL.64 [R1+0x1218], R22 ;  /* 0x0012181601007387 */ /* 0x008fe80000100a00 */
[----:B--2---:R0:W-:Y:S04]  /*250c0*/  STL.64 [R1+0x1210], R20 ;  /* 0x0012101401007387 */ /* 0x0041e80000100a00 */
[----:B------:R1:W-:Y:S04]  /*250d0*/  STL.64 [R1+0x2e0], R12 ;  /* 0x0002e00c01007387 */ /* 0x0003e80000100a00 */
[----:B------:R-:W-:Y:S01]  /*250e0*/  STL.64 [R1+0x2e8], R14 ;  /* 0x0002e80e01007387 */ /* 0x000fe20000100a00 */
[----:B0-----:R-:W-:Y:S01]  /*250f0*/  MOV R20, R3 ;  /* 0x0000000300147202 */ /* 0x001fe20000000f00 */
[----:B------:R-:W-:Y:S01]  /*25100*/  IMAD.MOV.U32 R21, RZ, RZ, R2 ;  /* 0x000000ffff157224 */ /* 0x000fe200078e0002 */
[----:B------:R-:W-:Y:S01]  /*25110*/  MOV R3, R24 ;  /* 0x0000001800037202 */ /* 0x000fe20000000f00 */
[----:B-1----:R-:W2:Y:S01]  /*25120*/  LDL.LU.64 R12, [R1+0x12f0] ;  /* 0x0012f000010c7983 */ /* 0x002ea20000300a00 */
[----:B------:R-:W-:-:S03]  /*25130*/  MOV R2, R25 ;  /* 0x0000001900027202 */ /* 0x000fc60000000f00 */
[----:B------:R-:W2:Y:S04]  /*25140*/  LDL.LU.64 R26, [R1+0x12e8] ;  /* 0x0012e800011a7983 */ /* 0x000ea80000300a00 */
[----:B------:R-:W2:Y:S02]  /*25150*/  LDL.LU.64 R24, [R1+0x12e0] ;  /* 0x0012e00001187983 */ /* 0x000ea40000300a00 */
[----:B--2---:R-:W-:Y:S11]  /*25160*/  HMMA.16816.F32.BF16 R24, R16, R12, R24 ;  /* 0x0000000c1018723c */ /* 0x004ff60000041818 */
[----:B------:R-:W-:Y:S11]  /*25170*/  @!UPT UIADD3 URZ, URZ, URZ, URZ ;  /* 0x0000003f3f3ff290 */ /* 0x000ff6000fffe03f */
[----:B------:R-:W-:Y:S01]  /*25180*/  @!UPT UIADD3 URZ, URZ, URZ, URZ ;  /* 0x0000003f3f3ff290 */ /* 0x000fe2000fffe03f */
[----:B------:R0:W-:Y:S04]  /*25190*/  STL.64 [R1+0x2a0], R24 ;  /* 0x0002a01801007387 */ /* 0x0001e80000100a00 */
[----:B------:R1:W-:Y:S04]  /*251a0*/  STL.64 [R1+0x2a8], R26 ;  /* 0x0002a81a01007387 */ /* 0x0003e80000100a00 */
[----:B0-----:R-:W4:Y:S01]  /*251b0*/  LDL.LU.64 R24, [R1+0x12d8] ;  /* 0x0012d80001187983 */ /* 0x001f220000300a00 */
[----:B-1----:R-:W-:Y:S01]  /*251c0*/  IMAD.MOV.U32 R27, RZ, RZ, R12 ;  /* 0x000000ffff1b7224 */ /* 0x002fe200078e000c */
[----:B------:R-:W-:-:S02]  /*251d0*/  MOV R26, R13 ;  /* 0x0000000d001a7202 */ /* 0x000fc40000000f00 */
[----:B------:R-:W2:Y:S02]  /*251e0*/  LDL.LU.64 R12, [R1+0x12d0] ;  /* 0x0012d000010c7983 */ /* 0x000ea40000300a00 */
[C---:B--2---:R-:W-:Y:S02]  /*251f0*/  HMMA.16816.F32.BF16 R12, R16.reuse, R12, R4 ;  /* 0x0000000c100c723c */ /* 0x044fe40000041804 */
[----:B------:R-:W2:Y:S04]  /*25200*/  LDL.LU.64 R6, [R1+0x12c8] ;  /* 0x0012c80001067983 */ /* 0x000ea80000300a00 */
[----:B------:R-:W2:Y:S11]  /*25210*/  LDL.LU.64 R4, [R1+0x12c0] ;  /* 0x0012c00001047983 */ /* 0x000eb60000300a00 */
[----:B------:R-:W-:Y:S06]  /*25220*/  @!UPT UIADD3 URZ, URZ, URZ, URZ ;  /* 0x0000003f3f3ff290 */ /* 0x000fec000fffe03f */
[----:B------:R0:W-:Y:S04]  /*25230*/  STL.64 [R1+0x240], R12 ;  /* 0x0002400c01007387 */ /* 0x0001e80000100a00 */
[----:B------:R1:W-:Y:S04]  /*25240*/  STL.64 [R1+0x248], R14 ;  /* 0x0002480e01007387 */ /* 0x0003e80000100a00 */
[----:B0-----:R-:W2:Y:S02]  /*25250*/  LDL.LU.64 R12, [R1+0x12b8] ;  /* 0x0012b800010c7983 */ /* 0x001ea40000300a00 */
[----:B--2---:R-:W-:Y:S11]  /*25260*/  HMMA.16816.F32.BF16 R4, R16, R12, R4 ;  /* 0x0000000c1004723c */ /* 0x004ff60000041804 */
[----:B------:R-:W-:Y:S11]  /*25270*/  @!UPT UIADD3 URZ, URZ, URZ, URZ ;  /* 0x0000003f3f3ff290 */ /* 0x000ff6000fffe03f */
[----:B------:R-:W-:Y:S01]  /*25280*/  @!UPT UIADD3 URZ, URZ, URZ, URZ ;  /* 0x0000003f3f3ff290 */ /* 0x000fe2000fffe03f */
[----:B------:R0:W-:Y:S04]  /*25290*/  STL.64 [R1+0x230], R4 ;  /* 0x0002300401007387 */ /* 0x0001e80000100a00 */
[----:B------:R-:W-:Y:S04]  /*252a0*/  STL.64 [R1+0x238], R6 ;  /* 0x0002380601007387 */ /* 0x000fe80000100a00 */
[----:B-1----:R-:W2:Y:S01]  /*252b0*/  LDL.LU.64 R14, [R1+0x12b0] ;  /* 0x0012b000010e7983 */ /* 0x002ea20000300a00 */
[----:B0-----:R-:W-:Y:S01]  /*252c0*/  MOV R5, R12 ;  /* 0x0000000c00057202 */ /* 0x001fe20000000f00 */
[----:B------:R-:W-:-:S02]  /*252d0*/  IMAD.MOV.U32 R4, RZ, RZ, R13 ;  /* 0x000000ffff047224 */ /* 0x000fc400078e000d */
[----:B------:R-:W2:Y:S04]  /*252e0*/  LDL.LU.64 R12, [R1+0x12a8] ;  /* 0x0012a800010c7983 */ /* 0x000ea80000300a00 */
[----:B------:R0:W-:Y:S01]  /*252f0*/  STL.64 [R1+0x1228], R20 ;  /* 0x0012281401007387 */ /* 0x0001e20000100a00 */
[----:B--2---:R-:W-:Y:S07]  /*25300*/  HMMA.16816.F32.BF16 R12, R16, R20, R12 ;  /* 0x00000014100c723c */ /* 0x004fee000004180c */
[----:B0-----:R-:W-:-:S02]  /*25310*/  MOV R20, R5 ;  /* 0x0000000500147202 */ /* 0x001fc40000000f00 */
[----:B------:R-:W-:Y:S11]  /*25320*/  MOV R21, R4 ;  /* 0x0000000400157202 */ /* 0x000ff60000000f00 */
[----:B------:R-:W-:Y:S03]  /*25330*/  @!UPT UIADD3 URZ, URZ, URZ, URZ ;  /* 0x0000003f3f3ff290 */ /* 0x000fe6000fffe03f */
[----:B------:R-:W-:Y:S04]  /*25340*/  STL.64 [R1+0x220], R12 ;  /* 0x0002200c01007387 */ /* 0x000fe80000100a00 */
[----:B------:R-:W-:Y:S04]  /*25350*/  STL.64 [R1+0x228], R14 ;  /* 0x0002280e01007387 */ /* 0x000fe80000100a00 */
[----:B------:R0:W-:Y:S04]  /*25360*/  STL.64 [R1+0x1240], R20 ;  /* 0x0012401401007387 */ /* 0x0001e80000100a00 */
[----:B0-----:R-:W2:Y:S04]  /*25370*/  LDL.LU R20, [R1+0xe0] ;  /* 0x0000e00001147983 */ /* 0x001ea80000300800 */
[----:B------:R-:W2:Y:S04]  /*25380*/  LDL.LU R21, [R1+0xe4] ;  /* 0x0000e40001157983 */ /* 0x000ea80000300800 */
[----:B------:R-:W3:Y:S04]  /*25390*/  LDL.LU R22, [R1+0xe8] ;  /* 0x0000e80001167983 */ /* 0x000ee80000300800 */
[----:B------:R-:W3:Y:S01]  /*253a0*/  LDL.LU R23, [R1+0xec] ;  /* 0x0000ec0001177983 */ /* 0x000ee20000300800 */
[----:B----4-:R-:W-:Y:S03]  /*253b0*/  HMMA.16816.F32.BF16 R8, R16, R24, R8 ;  /* 0x000000181008723c */ /* 0x010fe60000041808 */
        /* <DEDUP_REMOVED lines=8> */
[----:B---3--:R-:W-:Y:S04]  /*25440*/  STL.64 [R1+0x1250], R22 ;  /* 0x0012501601007387 */ /* 0x008fe80000100a00 */
[----:B--2---:R0:W-:Y:S02]  /*25450*/  STL.64 [R1+0x1248], R20 ;  /* 0x0012481401007387 */ /* 0x0041e40000100a00 */
[----:B0-----:R-:W-:Y:S01]  /*25460*/  IMAD.MOV.U32 R20, RZ, RZ, R27 ;  /* 0x000000ffff147224 */ /* 0x001fe200078e001b */
[----:B------:R-:W-:-:S05]  /*25470*/  MOV R21, R26 ;  /* 0x0000001a00157202 */ /* 0x000fca0000000f00 */
[----:B------:R-:W-:Y:S04]  /*25480*/  STL.64 [R1+0x1268], R20 ;  /* 0x0012681401007387 */ /* 0x000fe80000100a00 */
[----:B------:R0:W-:Y:S04]  /*25490*/  STL.64 [R1+0x210], R8 ;  /* 0x0002100801007387 */ /* 0x0001e80000100a00 */
[----:B------:R-:W-:Y:S04]  /*254a0*/  STL.64 [R1+0x218], R10 ;  /* 0x0002180a01007387 */ /* 0x000fe80000100a00 */
[----:B0-----:R-:W4:Y:S04]  /*254b0*/  LDL.LU.64 R8, [R1+0x12a0] ;  /* 0x0012a00001087983 */ /* 0x001f280000300a00 */
[----:B------:R0:W-:Y:S04]  /*254c0*/  STL.64 [R1+0x1220], R24 ;  /* 0x0012201801007387 */ /* 0x0001e80000100a00 */
[----:B0-----:R-:W2:Y:S04]  /*254d0*/  LDL.LU R24, [R1+0xc0] ;  /* 0x0000c00001187983 */ /* 0x001ea80000300800 */
[----:B------:R-:W2:Y:S04]  /*254e0*/  LDL.LU R25, [R1+0xc4] ;  /* 0x0000c40001197983 */ /* 0x000ea80000300800 */
[----:B------:R-:W3:Y:S04]  /*254f0*/  LDL.LU R26, [R1+0xc8] ;  /* 0x0000c800011a7983 */ /* 0x000ee80000300800 */
[----:B------:R-:W3:Y:S04]  /*25500*/  LDL.LU R27, [R1+0xcc] ;  /* 0x0000cc00011b7983 */ /* 0x000ee80000300800 */
[----:B---3--:R-:W-:Y:S04]  /*25510*/  STL.64 [R1+0x1238], R26 ;  /* 0x0012381a01007387 */ /* 0x008fe80000100a00 */
[----:B--2---:R0:W-:Y:S04]  /*25520*/  STL.64 [R1+0x1230], R24 ;  /* 0x0012301801007387 */ /* 0x0041e80000100a00 */
[----:B0-----:R-:W2:Y:S04]  /*25530*/  LDL.LU R24, [R1+0xd0] ;  /* 0x0000d00001187983 */ /* 0x001ea80000300800 */
[----:B------:R-:W2:Y:S04]  /*25540*/  LDL.LU R25, [R1+0xd4] ;  /* 0x0000d40001197983 */ /* 0x000ea80000300800 */
[----:B------:R-:W3:Y:S01]  /*25550*/  LDL.LU R26, [R1+0xd8] ;  /* 0x0000d800011a7983 */ /* 0x000ee20000300800 */
[----:B------:R-:W-:-:S03]  /*25560*/  MOV R27, R29 ;  /* 0x0000001d001b7202 */ /* 0x000fc60000000f00 */
[----:B------:R-:W2:Y:S01]  /*25570*/  LDL.LU R29, [R1+0x1298] ;  /* 0x00129800011d7983 */ /* 0x000ea20000300800 */
[C---:B----4-:R-:W-:Y:S03]  /*25580*/  HMMA.16816.F32.BF16 R4, R16.reuse, R8, R4 ;  /* 0x000000081004723c */ /* 0x050fe60000041804 */
[----:B---3--:R-:W-:Y:S04]  /*25590*/  STL.64 [R1+0x1260], R26 ;  /* 0x0012601a01007387 */ /* 0x008fe80000100a00 */
[----:B--2---:R0:W-:Y:S04]  /*255a0*/  STL.64 [R1+0x1258], R24 ;  /* 0x0012581801007387 */ /* 0x0041e80000100a00 */
        /* <DEDUP_REMOVED lines=8> */
[----:B------:R-:W2:Y:S04]  /*25630*/  LDL.LU R26, [R1+0x108] ;  /* 0x00010800011a7983 */ /* 0x000ea80000300800 */
[----:B------:R0:W-:Y:S04]  /*25640*/  STL.64 [R1+0x200], R4 ;  /* 0x0002000401007387 */ /* 0x0001e80000100a00 */
[----:B------:R-:W-:Y:S04]  /*25650*/  STL.64 [R1+0x208], R6 ;  /* 0x0002080601007387 */ /* 0x000fe80000100a00 */
[----:B0-----:R-:W3:Y:S01]  /*25660*/  LDL.LU.64 R4, [R1+0x1290] ;  /* 0x0012900001047983 */ /* 0x001ee20000300a00 */
[----:B------:R-:W-:Y:S01]  /*25670*/  MOV R20, R3 ;  /* 0x0000000300147202 */ /* 0x000fe20000000f00 */
[----:B------:R-:W-:Y:S01]  /*25680*/  IMAD.MOV.U32 R21, RZ, RZ, R2 ;  /* 0x000000ffff157224 */ /* 0x000fe200078e0002 */
[----:B------:R-:W-:Y:S01]  /*25690*/  MOV R27, R29 ;  /* 0x0000001d001b7202 */ /* 0x000fe20000000f00 */
[----:B---3--:R-:W-:Y:S01]  /*256a0*/  HMMA.16816.F32.BF16 R16, R16, R4, R12 ;  /* 0x000000041010723c */ /* 0x008fe2000004180c */
[----:B------:R-:W2:Y:S04]  /*256b0*/  LDL.LU.64 R14, [R1+0x1288] ;  /* 0x00128800010e7983 */ /* 0x000ea80000300a00 */
[----:B------:R-:W2:Y:S11]  /*256c0*/  LDL.LU.64 R12, [R1+0x1280] ;  /* 0x00128000010c7983 */ /* 0x000eb60000300a00 */
[----:B------:R-:W-:Y:S07]  /*256d0*/  @!UPT UIADD3 URZ, URZ, URZ, URZ ;  /* 0x0000003f3f3ff290 */ /* 0x000fee000fffe03f */
[----:B------:R0:W-:Y:S04]  /*256e0*/  STL.64 [R1+0x1f0], R16 ;  /* 0x0001f01001007387 */ /* 0x0001e80000100a00 */
[----:B------:R-:W-:Y:S04]  /*256f0*/  STL.64 [R1+0x1f8], R18 ;  /* 0x0001f81201007387 */ /* 0x000fe80000100a00 */
[----:B0-----:R-:W3:Y:S01]  /*25700*/  LDL.64 R16, [R1+0x40] ;  /* 0x0000400001107983 */ /* 0x001ee20000100a00 */
        /* <DEDUP_REMOVED lines=11> */
[----:B------:R-:W-:Y:S04]  /*257c0*/  STL.64 [R1+0x1d0], R20 ;  /* 0x0001d01401007387 */ /* 0x000fe80000100a00 */
[----:B------:R0:W-:Y:S04]  /*257d0*/  STL.64 [R1+0x1d8], R22 ;  /* 0x0001d81601007387 */ /* 0x0001e80000100a00 */
[----:B0-----:R-:W3:Y:S04]  /*257e0*/  LDL.LU.64 R22, [R1+0x1250] ;  /* 0x0012500001167983 */ /* 0x001ee80000300a00 */
[----:B------:R-:W3:Y:S02]  /*257f0*/  LDL.LU.64 R20, [R1+0x1248] ;  /* 0x0012480001147983 */ /* 0x000ee40000300a00 */
[----:B---3--:R-:W-:Y:S11]  /*25800*/  HMMA.16816.F32.BF16 R20, R12, R16, R20 ;  /* 0x000000100c14723c */ /* 0x008ff60000041814 */
[----:B------:R-:W-:Y:S11]  /*25810*/  @!UPT UIADD3 URZ, URZ, URZ, URZ ;  /* 0x0000003f3f3ff290 */ /* 0x000ff6000fffe03f */
[----:B------:R-:W-:Y:S01]  /*25820*/  @!UPT UIADD3 URZ, URZ, URZ, URZ ;  /* 0x0000003f3f3ff290 */ /* 0x000fe2000fffe03f */
[----:B------:R0:W-:Y:S04]  /*25830*/  STL.64 [R1+0x1c0], R20 ;  /* 0x0001c01401007387 */ /* 0x0001e80000100a00 */
[----:B------:R2:W-:Y:S04]  /*25840*/  STL.64 [R1+0x1c8], R22 ;  /* 0x0001c81601007387 */ /* 0x0005e80000100a00 */
[----:B0-----:R-:W2:Y:S01]  /*25850*/  LDL.LU.64 R20, [R1+0x1240] ;  /* 0x0012400001147983 */ /* 0x001ea20000300a00 */
[----:B------:R-:W-:Y:S01]  /*25860*/  MOV R2, R17 ;  /* 0x0000001100027202 */ /* 0x000fe20000000f00 */
[----:B------:R-:W-:-:S02]  /*25870*/  IMAD.MOV.U32 R6, RZ, RZ, R16 ;  /* 0x000000ffff067224 */ /* 0x000fc400078e0010 */
[----:B------:R-:W3:Y:S04]  /*25880*/  LDL.LU R17, [R1+0x620] ;  /* 0x0006200001117983 */ /* 0x000ee80000300800 */
[----:B------:R-:W4:Y:S04]  /*25890*/  LDL.LU R16, [R1+0x624] ;  /* 0x0006240001107983 */ /* 0x000f280000300800 */
[----:B------:R-:W3:Y:S04]  /*258a0*/  LDL.LU R11, [R1+0x628] ;  /* 0x00062800010b7983 */ /* 0x000ee80000300800 */
[----:B------:R-:W3:Y:S01]  /*258b0*/  LDL.LU R7, [R1+0x62c] ;  /* 0x00062c0001077983 */ /* 0x000ee20000300800 */
        /* <DEDUP_REMOVED lines=8> */
[----:B------:R-:W2:Y:S11]  /*25940*/  LDL.LU.64 R24, [R1+0x1220] ;  /* 0x0012200001187983 */ /* 0x000eb60000300a00 */
[----:B------:R-:W-:Y:S10]  /*25950*/  @!UPT UIADD3 URZ, URZ, URZ, URZ ;  /* 0x0000003f3f3ff290 */ /* 0x000ff4000fffe03f */
[----:B------:R-:W-:Y:S04]  /*25960*/  STL.64 [R1+0x1a0], R20 ;  /* 0x0001a01401007387 */ /* 0x000fe80000100a00 */
[----:B------:R0:W-:Y:S04]  /*25970*/  STL.64 [R1+0x1a8], R22 ;  /* 0x0001a81601007387 */ /* 0x0001e80000100a00 */
[----:B0-----:R-:W2:Y:S04]  /*25980*/  LDL.LU.64 R22, [R1+0x1218] ;  /* 0x0012180001167983 */ /* 0x001ea80000300a00 */
[----:B------:R-:W2:Y:S02]  /*25990*/  LDL.LU.64 R20, [R1+0x1210] ;  /* 0x0012100001147983 */ /* 0x000ea40000300a00 */
[C---:B--2---:R-:W-:Y:S02]  /*259a0*/  HMMA.16816.F32.BF16 R24, R12.reuse, R24, R20 ;  /* 0x000000180c18723c */ /* 0x044fe40000041814 */
[----:B------:R-:W2:Y:S04]  /*259b0*/  LDL.LU.64 R22, [R1+0x1208] ;  /* 0x0012080001167983 */ /* 0x000ea80000300a00 */
[----:B------:R-:W2:Y:S11]  /*259c0*/  LDL.LU.64 R20, [R1+0x1200] ;  /* 0x0012000001147983 */ /* 0x000eb60000300a00 */
[----:B------:R-:W-:Y:S06]  /*259d0*/  @!UPT UIADD3 URZ, URZ, URZ, URZ ;  /* 0x0000003f3f3ff290 */ /* 0x000fec000fffe03f */
[----:B------:R-:W-:Y:S04]  /*259e0*/  STL.64 [R1+0x190], R24 ;  /* 0x0001901801007387 */ /* 0x000fe80000100a00 */
[----:B------:R0:W-:Y:S04]  /*259f0*/  STL.64 [R1+0x198], R26 ;  /* 0x0001981a01007387 */ /* 0x0001e80000100a00 */
[----:B0-----:R-:W2:Y:S04]  /*25a00*/  LDL.LU.64 R26, [R1+0x11f8] ;  /* 0x0011f800011a7983 */ /* 0x001ea80000300a00 */
[----:B------:R-:W2:Y:S02]  /*25a10*/  LDL.LU.64 R24, [R1+0x11f0] ;  /* 0x0011f00001187983 */ /* 0x000ea40000300a00 */
[C---:B--2---:R-:W-:Y:S08]  /*25a20*/  HMMA.16816.F32.BF16 R24, R12.reuse, R8, R24 ;  /* 0x000000080c18723c */ /* 0x044ff00000041818 */
[----:B------:R-:W-:Y:S11]  /*25a30*/  HMMA.16816.F32.BF16 R12, R12, R4, R20 ;  /* 0x000000040c0c723c */ /* 0x000ff60000041814 */
[----:B------:R-:W-:Y:S04]  /*25a40*/  @!UPT UIADD3 URZ, URZ, URZ, URZ ;  /* 0x0000003f3f3ff290 */ /* 0x000fe8000fffe03f */
[----:B------:R-:W-:Y:S04]  /*25a50*/  STL.64 [R1+0x180], R24 ;  /* 0x0001801801007387 */ /* 0x000fe80000100a00 */
[----:B------:R0:W-:Y:S04]  /*25a60*/  STL.64 [R1+0x188], R26 ;  /* 0x0001881a01007387 */ /* 0x0001e80000100a00 */
[----:B0-----:R-:W2:Y:S04]  /*25a70*/  LDL.LU.64 R26, [R1+0x11e8] ;  /* 0x0011e800011a7983 */ /* 0x001ea80000300a00 */
[----:B------:R-:W2:Y:S04]  /*25a80*/  LDL.LU.64 R24, [R1+0x11e0] ;  /* 0x0011e00001187983 */ /* 0x000ea80000300a00 */
[----:B------:R-:W2:Y:S04]  /*25a90*/  LDL.LU R19, [R1+0x630] ;  /* 0x0006300001137983 */ /* 0x000ea80000300800 */
[----:B------:R-:W2:Y:S04]  /*25aa0*/  LDL.LU R18, [R1+0x634] ;  /* 0x0006340001127983 */ /* 0x000ea80000300800 */
[----:B------:R-:W2:Y:S04]  /*25ab0*/  LDL.LU R10, [R1+0x638] ;  /* 0x00063800010a7983 */ /* 0x000ea80000300800 */
[----:B------:R-:W2:Y:S04]  /*25ac0*/  LDL.LU R3, [R1+0x63c] ;  /* 0x00063c0001037983 */ /* 0x000ea80000300800 */
[----:B------:R0:W-:Y:S04]  /*25ad0*/  STL [R1+0x11a8], R4 ;  /* 0x0011a80401007387 */ /* 0x0001e80000100800 */
[----:B------:R4:W-:Y:S04]  /*25ae0*/  STL.64 [R1+0x170], R12 ;  /* 0x0001700c01007387 */ /* 0x0009e80000100a00 */
[----:B------:R1:W-:Y:S04]  /*25af0*/  STL.64 [R1+0x178], R14 ;  /* 0x0001780e01007387 */ /* 0x0003e80000100a00 */
[----:B0-----:R-:W4:Y:S04]  /*25b00*/  LDL.LU R4, [R1+0x36c] ;  /* 0x00036c0001047983 */ /* 0x001f280000300800 */
[----:B------:R-:W-:Y:S01]  /*25b10*/  STL [R1+0x11a4], R5 ;  /* 0x0011a40501007387 */ /* 0x000fe20000100800 */
[----:B----4-:R-:W-:-:S03]  /*25b20*/  FMUL R13, R4, R16 ;  /* 0x00000010040d7220 */ /* 0x010fc60000400000 */
[----:B------:R-:W4:Y:S01]  /*25b30*/  LDL.LU R16, [R1+0x640] ;  /* 0x0006400001107983 */ /* 0x000f220000300800 */
[----:B---3--:R-:W-:Y:S02]  /*25b40*/  FMUL R12, R4, R17 ;  /* 0x00000011040c7220 */ /* 0x008fe40000400000 */
[C---:B-1----:R-:W-:Y:S02]  /*25b50*/  FMUL R14, R0.reuse, R11 ;  /* 0x0000000b000e7220 */ /* 0x042fe40000400000 */
[----:B------:R-:W-:Y:S01]  /*25b60*/  FMUL R15, R0, R7 ;  /* 0x00000007000f7220 */ /* 0x000fe20000400000 */
[----:B----4-:R0:W-:Y:S04]  /*25b70*/  STL [R1+0x11dc], R16 ;  /* 0x0011dc1001007387 */ /* 0x0101e80000100800 */
[----:B0-----:R-:W2:Y:S04]  /*25b80*/  LDL.LU.64 R16, [R1+0x60] ;  /* 0x0000600001107983 */ /* 0x001ea80000300a00 */
[----:B------:R-:W3:Y:S04]  /*25b90*/  LDL.LU R11, [R1+0x644] ;  /* 0x00064400010b7983 */ /* 0x000ee80000300800 */
[----:B------:R-:W4:Y:S01]  /*25ba0*/  LDL.LU R7, [R1+0x648] ;  /* 0x0006480001077983 */ /* 0x000f220000300800 */
[----:B--2---:R-:W-:Y:S01]  /*25bb0*/  HMMA.16816.F32.BF16 R12, R24, R16, R12 ;  /* 0x00000010180c723c */ /* 0x004fe2000004180c */
[----:B------:R-:W-:Y:S11]  /*25bc0*/  MOV R5, R16 ;  /* 0x0000001000057202 */ /* 0x000ff60000000f00 */
[----:B------:R-:W-:Y:S11]  /*25bd0*/  @!UPT UIADD3 URZ, URZ, URZ, URZ ;  /* 0x0000003f3f3ff290 */ /* 0x000ff6000fffe03f */
[----:B------:R-:W-:Y:S04]  /*25be0*/  STL.64 [R1+0x160], R12 ;  /* 0x0001600c01007387 */ /* 0x000fe80000100a00 */
[----:B------:R0:W-:Y:S04]  /*25bf0*/  STL.64 [R1+0x168], R14 ;  /* 0x0001680e01007387 */ /* 0x0001e80000100a00 */
[----:B------:R-:W2:Y:S04]  /*25c00*/  LDL.LU R16, [R1+0x11dc] ;  /* 0x0011dc0001107983 */ /* 0x000ea80000300800 */
[----:B0-----:R-:W2:Y:S04]  /*25c10*/  LDL.LU R14, [R1+0x64c] ;  /* 0x00064c00010e7983 */ /* 0x001ea80000300800 */
[----:B------:R-:W3:Y:S04]  /*25c20*/  LDL.LU R12, [R1+0x650] ;  /* 0x00065000010c7983 */ /* 0x000ee80000300800 */
[----:B------:R-:W3:Y:S04]  /*25c30*/  LDL.LU R13, [R1+0x654] ;  /* 0x00065400010d7983 */ /* 0x000ee80000300800 */
[----:B--2---:R-:W-:Y:S04]  /*25c40*/  STL [R1+0x11d8], R14 ;  /* 0x0011d80e01007387 */ /* 0x004fe80000100800 */
[----:B---3--:R0:W-:Y:S04]  /*25c50*/  STL.64 [R1+0x11d0], R12 ;  /* 0x0011d00c01007387 */ /* 0x0081e80000100a00 */
[----:B0-----:R-:W2:Y:S01]  /*25c60*/  LDL.LU.64 R12, [R1+0x50] ;  /* 0x00005000010c7983 */ /* 0x001ea20000300a00 */
[----:B------:R-:W-:-:S02]  /*25c70*/  FMUL R20, R4, R19 ;  /* 0x0000001304147220 */ /* 0x000fc40000400000 */
[----:B------:R-:W-:Y:S02]  /*25c80*/  FMUL R21, R4, R18 ;  /* 0x0000001204157220 */ /* 0x000fe40000400000 */
[C---:B------:R-:W-:Y:S02]  /*25c90*/  FMUL R22, R0.reuse, R10 ;  /* 0x0000000a00167220 */ /* 0x040fe40000400000 */
[C---:B------:R-:W-:Y:S01]  /*25ca0*/  FMUL R23, R0.reuse, R3 ;  /* 0x0000000300177220 */ /* 0x040fe20000400000 */
[----:B------:R-:W3:Y:S01]  /*25cb0*/  LDL.LU R10, [R1+0x658] ;  /* 0x00065800010a7983 */ /* 0x000ee20000300800 */
[----:B----4-:R-:W-:-:S03]  /*25cc0*/  FMUL R18, R0, R7 ;  /* 0x0000000700127220 */ /* 0x010fc60000400000 */
[----:B------:R-:W4:Y:S01]  /*25cd0*/  LDL.LU R3, [R1+0x65c] ;  /* 0x00065c0001037983 */ /* 0x000f220000300800 */
[----:B------:R-:W-:-:S03]  /*25ce0*/  IMAD.MOV.U32 R29, RZ, RZ, R17 ;  /* 0x000000ffff1d7224 */ /* 0x000fc600078e0011 */
[----:B------:R-:W3:Y:S01]  /*25cf0*/  LDL R28, [R1+0x4c0] ;  /* 0x0004c000011c7983 */ /* 0x000ee20000100800 */
[----:B------:R-:W-:Y:S01]  /*25d00*/  FMUL R17, R4, R11 ;  /* 0x0000000b04117220 */ /* 0x000fe20000400000 */
[----:B--2---:R-:W-:Y:S01]  /*25d10*/  HMMA.16816.F32.BF16 R20, R24, R12, R20 ;  /* 0x0000000c1814723c */ /* 0x004fe20000041814 */
[----:B------:R-:W-:Y:S02]  /*25d20*/  MOV R7, R12 ;  /* 0x0000000c00077202 */ /* 0x000fe40000000f00 */
[----:B------:R-:W-:Y:S11]  /*25d30*/  MOV R0, R13 ;  /* 0x0000000d00007202 */ /* 0x000ff60000000f00 */
[----:B------:R-:W-:Y:S09]  /*25d40*/  @!UPT UIADD3 URZ, URZ, URZ, URZ ;  /* 0x0000003f3f3ff290 */ /* 0x000ff2000fffe03f */
[----:B------:R0:W-:Y:S04]  /*25d50*/  STL.64 [R1+0x150], R20 ;  /* 0x0001501401007387 */ /* 0x0001e80000100a00 */
[----:B------:R-:W-:Y:S04]  /*25d60*/  STL.64 [R1+0x158], R22 ;  /* 0x0001581601007387 */ /* 0x000fe80000100a00 */
[----:B------:R-:W2:Y:S04]  /*25d70*/  LDL.LU R14, [R1+0x11d8] ;  /* 0x0011d800010e7983 */ /* 0x000ea80000300800 */
[----:B------:R-:W2:Y:S01]  /*25d80*/  LDL.LU.64 R12, [R1+0x11d0] ;  /* 0x0011d000010c7983 */ /* 0x000ea20000300a00 */
[----:B0-----:R-:W-:Y:S01]  /*25d90*/  IMAD.MOV.U32 R20, RZ, RZ, R6 ;  /* 0x000000ffff147224 */ /* 0x001fe200078e0006 */
[----:B------:R-:W-:-:S02]  /*25da0*/  MOV R21, R2 ;  /* 0x0000000200157202 */ /* 0x000fc40000000f00 */
[----:B------:R-:W2:Y:S04]  /*25db0*/  LDL.LU R11, [R1+0x660] ;  /* 0x00066000010b7983 */ /* 0x000ea80000300800 */
[----:B------:R-:W2:Y:S04]  /*25dc0*/  LDL.LU R6, [R1+0x664] ;  /* 0x0006640001067983 */ /* 0x000ea80000300800 */
[----:B------:R-:W2:Y:S04]  /*25dd0*/  LDL.LU R2, [R1+0x668] ;  /* 0x0006680001027983 */ /* 0x000ea80000300800 */
[----:B------:R-:W-:Y:S04]  /*25de0*/  STL [R1+0x119c], R0 ;  /* 0x00119c0001007387 */ /* 0x000fe80000100800 */
[----:B------:R0:W-:Y:S04]  /*25df0*/  STL [R1+0x1198], R7 ;  /* 0x0011980701007387 */ /* 0x0001e80000100800 */
[----:B0-----:R-:W2:Y:S01]  /*25e00*/  LDL R7, [R1+0x4c4] ;  /* 0x0004c40001077983 */ /* 0x001ea20000100800 */
[----:B------:R-:W-:-:S02]  /*25e10*/  FMUL R16, R4, R16 ;  /* 0x0000001004107220 */ /* 0x000fc40000400000 */
[----:B--2---:R-:W-:-:S07]  /*25e20*/  FMUL R19, R7, R14 ;  /* 0x0000000e07137220 */ /* 0x004fce0000400000 */
[----:B------:R-:W-:Y:S01]  /*25e30*/  HMMA.16816.F32.BF16 R20, R24, R20, R16 ;  /* 0x000000141814723c */ /* 0x000fe20000041810 */
[----:B------:R-:W2:Y:S11]  /*25e40*/  LDL.LU R17, [R1+0x66c] ;  /* 0x00066c0001117983 */ /* 0x000eb60000300800 */
[----:B------:R-:W-:Y:S11]  /*25e50*/  @!UPT UIADD3 URZ, URZ, URZ, URZ ;  /* 0x0000003f3f3ff290 */ /* 0x000ff6000fffe03f */
[----:B------:R0:W-:Y:S04]  /*25e60*/  STL.64 [R1+0x140], R20 ;  /* 0x0001401401007387 */ /* 0x0001e80000100a00 */
[----:B------:R1:W-:Y:S04]  /*25e70*/  STL.64 [R1+0x148], R22 ;  /* 0x0001481601007387 */ /* 0x0003e80000100a00 */
[----:B------:R-:W2:Y:S01]  /*25e80*/  LDL.LU R16, [R1+0x670] ;  /* 0x0006700001107983 */ /* 0x000ea20000300800 */
[----:B0-----:R-:W-:Y:S02]  /*25e90*/  FMUL R21, R4, R6 ;  /* 0x0000000604157220 */ /* 0x001fe40000400000 */
[----:B-1----:R-:W-:-:S02]  /*25ea0*/  FMUL R22, R7, R2 ;  /* 0x0000000207167220 */ /* 0x002fc40000400000 */
[----:B------:R-:W0:Y:S04]  /*25eb0*/  S2R R2, SR_TID.X ;  /* 0x0000000000027919 */ /* 0x000e280000002100 */
[----:B--2---:R1:W-:Y:S04]  /*25ec0*/  STL.64 [R1+0x11c8], R16 ;  /* 0x0011c81001007387 */ /* 0x0043e80000100a00 */
[----:B-1----:R-:W2:Y:S04]  /*25ed0*/  LDL.64 R16, [R1+0x30] ;  /* 0x0000300001107983 */ /* 0x002ea80000100a00 */
[----:B------:R-:W1:Y:S01]  /*25ee0*/  S2R R6, SR_TID.X ;  /* 0x0000000000067919 */ /* 0x000e620000002100 */
[----:B------:R-:W-:-:S02]  /*25ef0*/  FMUL R12, R4, R12 ;  /* 0x0000000c040c7220 */ /* 0x000fc40000400000 */
[----:B------:R-:W-:Y:S02]  /*25f00*/  FMUL R13, R4, R13 ;  /* 0x0000000d040d7220 */ /* 0x000fe40000400000 */
[C---:B---3--:R-:W-:Y:S02]  /*25f10*/  FMUL R14, R7.reuse, R10 ;  /* 0x0000000a070e7220 */ /* 0x048fe40000400000 */
[----:B----4-:R-:W-:Y:S01]  /*25f20*/  FMUL R15, R7, R3 ;  /* 0x00000003070f7220 */ /* 0x010fe20000400000 */
[----:B0-----:R-:W-:Y:S01]  /*25f30*/  SHF.L.U32 R18, R2, 0x3, RZ ;  /* 0x0000000302127819 */ /* 0x001fe200000006ff */
[----:B------:R-:W3:Y:S03]  /*25f40*/  LDL.LU R10, [R1+0x674] ;  /* 0x00067400010a7983 */ /* 0x000ee60000300800 */
[----:B------:R-:W-:Y:S01]  /*25f50*/  LOP3.LUT R18, R18, 0x30, RZ, 0xc0, !PT ;  /* 0x0000003012127812 */ /* 0x000fe200078ec0ff */
[----:B------:R-:W4:Y:S01]  /*25f60*/  LDL.LU R3, [R1+0x678] ;  /* 0x0006780001037983 */ /* 0x000f220000300800 */
[----:B-1----:R-:W-:-:S05]  /*25f70*/  IMAD.SHL.U32 R6, R6, 0x40, RZ ;  /* 0x0000004006067824 */ /* 0x002fca00078e00ff */
[----:B------:R-:W-:-:S04]  /*25f80*/  LOP3.LUT R18, R18, 0x3c0, R6, 0xf8, !PT ;  /* 0x000003c012127812 */ /* 0x000fc800078ef806 */
[----:B------:R-:W-:Y:S01]  /*25f90*/  LOP3.LUT R18, R18, 0x10, R2, 0x78, !PT ;  /* 0x0000001012127812 */ /* 0x000fe200078e7802 */
[----:B------:R-:W-:Y:S01]  /*25fa0*/  FMUL R20, R4, R11 ;  /* 0x0000000b04147220 */ /* 0x000fe20000400000 */
[----:B--2---:R-:W-:Y:S01]  /*25fb0*/  HMMA.16816.F32.BF16 R12, R24, R16, R12 ;  /* 0x00000010180c723c */ /* 0x004fe2000004180c */
[----:B------:R-:W-:Y:S02]  /*25fc0*/  MOV R0, R17 ;  /* 0x0000001100007202 */ /* 0x000fe40000000f00 */
[----:B------:R-:W2:Y:S11]  /*25fd0*/  LDL.LU.64 R16, [R1+0x11c8] ;  /* 0x0011c80001107983 */ /* 0x000eb60000300a00 */
[----:B------:R-:W-:Y:S09]  /*25fe0*/  @!UPT UIADD3 URZ, URZ, URZ, URZ ;  /* 0x0000003f3f3ff290 */ /* 0x000ff2000fffe03f */
[----:B------:R-:W-:Y:S04]  /*25ff0*/  STL.64 [R1+0x130], R12 ;  /* 0x0001300c01007387 */ /* 0x000fe80000100a00 */
[----:B------:R-:W-:Y:S04]  /*26000*/  STL.64 [R1+0x138], R14 ;  /* 0x0001380e01007387 */ /* 0x000fe80000100a00 */
[----:B------:R-:W0:Y:S04]  /*26010*/  LDSM.16.M88.4 R12, [R18+0x15c00] ;  /* 0x015c0000120c783b */ /* 0x000e280000000200 */
[----:B------:R-:W2:Y:S04]  /*26020*/  LDL.LU R19, [R1+0x67c] ;  /* 0x00067c0001137983 */ /* 0x000ea80000300800 */
[----:B------:R-:W2:Y:S04]  /*26030*/  LDL.LU R11, [R1+0x690] ;  /* 0x00069000010b7983 */ /* 0x000ea80000300800 */
[----:B------:R-:W2:Y:S04]  /*26040*/  LDL.LU R6, [R1+0x694] ;  /* 0x0006940001067983 */ /* 0x000ea80000300800 */
[----:B------:R-:W2:Y:S04]  /*26050*/  LDL.LU R2, [R1+0x698] ;  /* 0x0006980001027983 */ /* 0x000ea80000300800 */
[----:B0-----:R-:W-:Y:S04]  /*26060*/  STL.64 [R1+0x11b8], R14 ;  /* 0x0011b80e01007387 */ /* 0x001fe80000100a00 */
[----:B------:R0:W-:Y:S04]  /*26070*/  STL.64 [R1+0x11b0], R12 ;  /* 0x0011b00c01007387 */ /* 0x0001e80000100a00 */
[----:B0-----:R-:W2:Y:S04]  /*26080*/  LDL.LU.64 R12, [R1+0x10] ;  /* 0x00001000010c7983 */ /* 0x001ea80000300a00 */
[----:B--2---:R0:W-:Y:S04]  /*26090*/  STL.64 [R1+0x11c0], R12 ;  /* 0x0011c00c01007387 */ /* 0x0041e80000100a00 */
[----:B0-----:R-:W2:Y:S01]  /*260a0*/  LDL.LU.64 R12, [R1+0x20] ;  /* 0x00002000010c7983 */ /* 0x001ea20000300a00 */
[----:B------:R-:W-:-:S02]  /*260b0*/  FMUL R23, R7, R17 ;  /* 0x0000001107177220 */ /* 0x000fc40000400000 */
[----:B---3--:R-:W-:Y:S02]  /*260c0*/  FMUL R17, R4, R10 ;  /* 0x0000000a04117220 */ /* 0x008fe40000400000 */
[----:B----4-:R-:W-:-:S03]  /*260d0*/  FMUL R18, R7, R3 ;  /* 0x0000000307127220 */ /* 0x010fc60000400000 */
[----:B--2---:R-:W-:Y:S01]  /*260e0*/  HMMA.16816.F32.BF16 R20, R24, R12, R20 ;  /* 0x0000000c1814723c */ /* 0x004fe20000041814 */
[----:B------:R-:W-:Y:S01]  /*260f0*/  MOV R10, R12 ;  /* 0x0000000c000a7202 */ /* 0x000fe20000000f00 */
[----:B------:R-:W-:Y:S11]  /*26100*/  IMAD.MOV.U32 R3, RZ, RZ, R13 ;  /* 0x000000ffff037224 */ /* 0x000ff600078e000d */
[----:B------:R-:W-:Y:S10]  /*26110*/  @!UPT UIADD3 URZ, URZ, URZ, URZ ;  /* 0x0000003f3f3ff290 */ /* 0x000ff4000fffe03f */
[----:B------:R-:W-:Y:S04]  /*26120*/  STL.64 [R1+0x120], R20 ;  /* 0x0001201401007387 */ /* 0x000fe80000100a00 */
[----:B------:R0:W-:Y:S04]  /*26130*/  STL.64 [R1+0x128], R22 ;  /* 0x0001281601007387 */ /* 0x0001e80000100a00 */
[----:B------:R-:W2:Y:S01]  /*26140*/  LDL.LU.64 R12, [R1+0x11c0] ;  /* 0x0011c000010c7983 */ /* 0x000ea20000300a00 */
[C---:B------:R-:W-:Y:S02]  /*26150*/  FMUL R16, R4.reuse, R16 ;  /* 0x0000001004107220 */ /* 0x040fe40000400000 */
[----:B------:R-:W-:Y:S01]  /*26160*/  FMUL R19, R7, R19 ;  /* 0x0000001307137220 */ /* 0x000fe20000400000 */
[----:B0-----:R-:W3:Y:S01]  /*26170*/  LDL.LU R23, [R1+0x69c] ;  /* 0x00069c0001177983 */ /* 0x001ee20000300800 */
[----:B------:R-:W-:-:S02]  /*26180*/  FMUL R20, R4, R11 ;  /* 0x0000000b04147220 */ /* 0x000fc40000400000 */
[----:B------:R-:W-:-:S03]  /*26190*/  FMUL R21, R4, R6 ;  /* 0x0000000604157220 */ /* 0x000fc60000400000 */
[----:B--2---:R-:W-:Y:S01]  /*261a0*/  HMMA.16816.F32.BF16 R16, R24, R12, R16 ;  /* 0x0000000c1810723c */ /* 0x004fe20000041810 */
[----:B------:R-:W-:Y:S02]  /*261b0*/  MOV R11, R12 ;  /* 0x0000000c000b7202 */ /* 0x000fe40000000f00 */
[----:B------:R-:W-:Y:S11]  /*261c0*/  MOV R6, R13 ;  /* 0x0000000d00067202 */ /* 0x000ff60000000f00 */
[----:B------:R-:W-:Y:S09]  /*261d0*/  @!UPT UIADD3 URZ, URZ, URZ, URZ ;  /* 0x0000003f3f3ff290 */ /* 0x000ff2000fffe03f */
[----:B------:R0:W-:Y:S04]  /*261e0*/  STL.64 [R1+0x110], R16 ;  /* 0x0001101001007387 */ /* 0x0001e80000100a00 */
[----:B------:R1:W-:Y:S04]  /*261f0*/  STL.64 [R1+0x118], R18 ;  /* 0x0001181201007387 */ /* 0x0003e80000100a00 */
[----:B------:R-:W2:Y:S04]  /*26200*/  LDL.LU.64 R14, [R1+0x11b8] ;  /* 0x0011b800010e7983 */ /* 0x000ea80000300a00 */
[----:B------:R-:W2:Y:S04]  /*26210*/  LDL.LU.64 R12, [R1+0x11b0] ;  /* 0x0011b000010c7983 */ /* 0x000ea80000300a00 */
[----:B0-----:R-:W4:Y:S04]  /*26220*/  LDL.LU R16, [R1+0x680] ;  /* 0x0006800001107983 */ /* 0x001f280000300800 */
[----:B------:R-:W2:Y:S01]  /*26230*/  LDL.LU R17, [R1+0x684] ;  /* 0x0006840001117983 */ /* 0x000ea20000300800 */
[----:B------:R-:W-:-:S02]  /*26240*/  FMUL R22, R7, R2 ;  /* 0x0000000207167220 */ /* 0x000fc40000400000 */
[----:B---3--:R-:W-:Y:S01]  /*26250*/  FMUL R23, R7, R23 ;  /* 0x0000001707177220 */ /* 0x008fe20000400000 */
[----:B-1----:R-:W3:Y:S04]  /*26260*/  LDL.LU R18, [R1+0x688] ;  /* 0x0006880001127983 */ /* 0x002ee80000300800 */
[----:B------:R-:W3:Y:S02]  /*26270*/  LDL.LU R19, [R1+0x68c] ;  /* 0x00068c0001137983 */ /* 0x000ee40000300800 */
[----:B------:R-:W-:Y:S02]  /*26280*/  HMMA.16816.F32.BF16 R20, R24, R8, R20 ;  /* 0x000000081814723c */ /* 0x000fe40000041814 */
[----:B------:R-:W3:Y:S01]  /*26290*/  LDL.LU R2, [R1+0x6ac] ;  /* 0x0006ac0001027983 */ /* 0x000ee20000300800 */
[----:B----4-:R-:W-:-:S02]  /*262a0*/  FMUL R16, R4, R16 ;  /* 0x0000001004107220 */ /* 0x010fc40000400000 */
[----:B--2---:R-:W-:Y:S02]  /*262b0*/  FMUL R17, R4, R17 ;  /* 0x0000001104117220 */ /* 0x004fe40000400000 */
[----:B------:R-:W2:Y:S11]  /*262c0*/  LDL.LU R4, [R1+0x11a8] ;  /* 0x0011a80001047983 */ /* 0x000eb60000300800 */
[----:B------:R-:W-:Y:S05]  /*262d0*/  @!UPT UIADD3 URZ, URZ, URZ, URZ ;  /* 0x0000003f3f3ff290 */ /* 0x000fea000fffe03f */
[----:B------:R0:W-:Y:S04]  /*262e0*/  STL.64 [R1+0x100], R20 ;  /* 0x0001001401007387 */ /* 0x0001e80000100a00 */
[----:B------:R1:W-:Y:S01]  /*262f0*/  STL.64 [R1+0x108], R22 ;  /* 0x0001081601007387 */ /* 0x0003e20000100a00 */
[----:B0-----:R-:W-:Y:S01]  /*26300*/  IMAD.MOV.U32 R20, RZ, RZ, R5 ;  /* 0x000000ffff147224 */ /* 0x001fe200078e0005 */
[----:B------:R-:W-:Y:S02]  /*26310*/  MOV R21, R29 ;  /* 0x0000001d00157202 */ /* 0x000fe40000000f00 */
[----:B-1----:R-:W4:Y:S04]  /*26320*/  LDL.LU R22, [R1+0x6a4] ;  /* 0x0006a40001167983 */ /* 0x002f280000300800 */
[----:B------:R-:W2:Y:S04]  /*26330*/  LDL.LU R23, [R1+0x6a8] ;  /* 0x0006a80001177983 */ /* 0x000ea80000300800 */
[----:B------:R-:W2:Y:S04]  /*26340*/  LDL.LU R5, [R1+0x11a4] ;  /* 0x0011a40001057983 */ /* 0x000ea80000300800 */
[----:B------:R-:W4:Y:S04]  /*26350*/  LDL.LU R29, [R1+0x11a0] ;  /* 0x0011a000011d7983 */ /* 0x000f280000300800 */
[----:B------:R0:W-:Y:S04]  /*26360*/  STL.64 [R1+0x1178], R10 ;  /* 0x0011780a01007387 */ /* 0x0001e80000100a00 */
[----:B0-----:R-:W4:Y:S01]  /*26370*/  LDL.LU R11, [R1+0x6a0] ;  /* 0x0006a000010b7983 */ /* 0x001f220000300800 */
[----:B---3--:R-:W-:-:S02]  /*26380*/  FMUL R18, R7, R18 ;  /* 0x0000001207127220 */ /* 0x008fc40000400000 */
[----:B------:R-:W-:Y:S01]  /*26390*/  FMUL R19, R7, R19 ;  /* 0x0000001307137220 */ /* 0x000fe20000400000 */
[----:B------:R0:W-:Y:S04]  /*263a0*/  STL.64 [R1+0x1170], R8 ;  /* 0x0011700801007387 */ /* 0x0001e80000100a00 */
[----:B0-----:R-:W3:Y:S01]  /*263b0*/  LDL.LU R8, [R1+0x30] ;  /* 0x0000300001087983 */ /* 0x001ee20000300800 */
[----:B------:R-:W-:-:S03]  /*263c0*/  MOV R9, R0 ;  /* 0x0000000000097202 */ /* 0x000fc60000000f00 */
[----:B------:R-:W3:Y:S04]  /*263d0*/  LDL.LU R0, [R1+0x119c] ;  /* 0x00119c0001007983 */ /* 0x000ee80000300800 */
[----:B------:R-:W3:Y:S01]  /*263e0*/  LDL.LU R7, [R1+0x1198] ;  /* 0x0011980001077983 */ /* 0x000ee20000300800 */
[----:B--2---:R-:W-:Y:S07]  /*263f0*/  HMMA.16816.F32.BF16 R24, R24, R4, R16 ;  /* 0x000000041818723c */ /* 0x004fee0000041810 */
[----:B----4-:R-:W-:-:S02]  /*26400*/  FMUL R17, R28, R22 ;  /* 0x000000161c117220 */ /* 0x010fc40000400000 */
[C---:B------:R-:W-:Y:S02]  /*26410*/  FMUL R18, R29.reuse, R23 ;  /* 0x000000171d127220 */ /* 0x040fe40000400000 */
[----:B------:R-:W-:Y:S02]  /*26420*/  FMUL R19, R29, R2 ;  /* 0x000000021d137220 */ /* 0x000fe40000400000 */
[----:B------:R-:W-:-:S07]  /*26430*/  FMUL R16, R28, R11 ;  /* 0x0000000b1c107220 */ /* 0x000fce0000400000 */
[----:B------:R-:W-:Y:S03]  /*26440*/  HMMA.16816.F32.BF16 R16, R12, R20, R16 ;  /* 0x000000140c10723c */ /* 0x000fe60000041810 */
[----:B------:R-:W-:Y:S04]  /*26450*/  STL.64 [R1+0xf0], R24 ;  /* 0x0000f01801007387 */ /* 0x000fe80000100a00 */
[----:B------:R0:W-:Y:S04]  /*26460*/  STL.64 [R1+0xf8], R26 ;  /* 0x0000f81a01007387 */ /* 0x0001e80000100a00 */
[----:B------:R-:W2:Y:S04]  /*26470*/  LDL.LU R22, [R1+0x6b0] ;  /* 0x0006b00001167983 */ /* 0x000ea80000300800 */
[----:B------:R-:W4:Y:S08]  /*26480*/  LDL.LU R21, [R1+0x6b4] ;  /* 0x0006b40001157983 */ /* 0x000f300000300800 */
[----:B------:R-:W-:Y:S04]  /*26490*/  STL.64 [R1+0xe0], R16 ;  /* 0x0000e01001007387 */ /* 0x000fe80000100a00 */
[----:B------:R-:W-:Y:S04]  /*264a0*/  STL.64 [R1+0xe8], R18 ;  /* 0x0000e81201007387 */ /* 0x000fe80000100a00 */
        /* <DEDUP_REMOVED lines=8> */
[----:B--2---:R-:W-:Y:S04]  /*26530*/  STL.64 [R1+0x1188], R10 ;  /* 0x0011880a01007387 */ /* 0x004fe80000100a00 */
[----:B---3--:R0:W-:Y:S04]  /*26540*/  STL.64 [R1+0x1180], R8 ;  /* 0x0011800801007387 */ /* 0x0081e80000100a00 */
[----:B0-----:R-:W2:Y:S04]  /*26550*/  LDL.LU R8, [R1+0x40] ;  /* 0x0000400001087983 */ /* 0x001ea80000300800 */
[----:B------:R-:W2:Y:S01]  /*26560*/  LDL.LU R9, [R1+0x44] ;  /* 0x0000440001097983 */ /* 0x000ea20000300800 */
[----:B------:R-:W-:-:S02]  /*26570*/  FMUL R16, R28, R22 ;  /* 0x000000161c107220 */ /* 0x000fc40000400000 */
[C---:B----4-:R-:W-:Y:S02]  /*26580*/  FMUL R17, R28.reuse, R21 ;  /* 0x000000151c117220 */ /* 0x050fe40000400000 */
[C---:B------:R-:W-:Y:S02]  /*26590*/  FMUL R18, R29.reuse, R20 ;  /* 0x000000141d127220 */ /* 0x040fe40000400000 */
[----:B------:R-:W-:Y:S01]  /*265a0*/  FMUL R19, R29, R2 ;  /* 0x000000021d137220 */ /* 0x000fe20000400000 */
[----:B--2---:R0:W-:Y:S02]  /*265b0*/  STL.64 [R1+0x1190], R8 ;  /* 0x0011900801007387 */ /* 0x0041e40000100a00 */
[----:B0-----:R-:W-:Y:S01]  /*265c0*/  IMAD.MOV.U32 R8, RZ, RZ, R7 ;  /* 0x000000ffff087224 */ /* 0x001fe200078e0007 */
[----:B------:R-:W-:Y:S01]  /*265d0*/  MOV R9, R0 ;  /* 0x0000000000097202 */ /* 0x000fe20000000f00 */
[----:B------:R-:W2:Y:S04]  /*265e0*/  LDL.LU R7, [R1+0x6d8] ;  /* 0x0006d80001077983 */ /* 0x000ea80000300800 */
[----:B------:R-:W3:Y:S04]  /*265f0*/  LDL.LU R0, [R1+0x6dc] ;  /* 0x0006dc0001007983 */ /* 0x000ee80000300800 */
[----:B------:R-:W4:Y:S01]  /*26600*/  LDL.LU R20, [R1+0x6e0] ;  /* 0x0006e00001147983 */ /* 0x000f220000300800 */
[----:B------:R-:W-:Y:S03]  /*26610*/  HMMA.16816.F32.BF16 R16, R12, R8, R16 ;  /* 0x000000080c10723c */ /* 0x000fe60000041810 */
[----:B------:R-:W2:Y:S04]  /*26620*/  LDL.LU R21, [R1+0x6e4] ;  /* 0x0006e40001157983 */ /* 0x000ea80000300800 */
[----:B------:R-:W2:Y:S04]  /*26630*/  LDL.LU R22, [R1+0x6e8] ;  /* 0x0006e80001167983 */ /* 0x000ea80000300800 */
[----:B------:R-:W2:Y:S04]  /*26640*/  LDL.LU R2, [R1+0x6ec] ;  /* 0x0006ec0001027983 */ /* 0x000ea80000300800 */
[----:B------:R-:W2:Y:S04]  /*26650*/  LDL R24, [R1+0xaec] ;  /* 0x000aec0001187983 */ /* 0x000ea80000100800 */
[----:B------:R-:W2:Y:S04]  /*26660*/  LDL.LU.64 R8, [R1+0x1190] ;  /* 0x0011900001087983 */ /* 0x000ea80000300a00 */
[----:B------:R0:W-:Y:S04]  /*26670*/  STL.64 [R1+0xd0], R16 ;  /* 0x0000d01001007387 */ /* 0x0001e80000100a00 */
[----:B------:R1:W-:Y:S04]  /*26680*/  STL.64 [R1+0xd8], R18 ;  /* 0x0000d81201007387 */ /* 0x0003e80000100a00 */
[----:B------:R-:W3:Y:S01]  /*26690*/  LDL.LU.64 R10, [R1+0x1188] ;  /* 0x00118800010a7983 */ /* 0x000ee20000300a00 */
[----:B0-----:R-:W-:-:S02]  /*266a0*/  FMUL R16, R28, R27 ;  /* 0x0000001b1c107220 */ /* 0x001fc40000400000 */
[----:B------:R-:W-:Y:S02]  /*266b0*/  FMUL R17, R28, R26 ;  /* 0x0000001a1c117220 */ /* 0x000fe40000400000 */
[C---:B-1----:R-:W-:Y:S02]  /*266c0*/  FMUL R18, R29.reuse, R25 ;  /* 0x000000191d127220 */ /* 0x042fe40000400000 */
[----:B------:R-:W-:-:S07]  /*266d0*/  FMUL R19, R29, R23 ;  /* 0x000000171d137220 */ /* 0x000fce0000400000 */
[C---:B--2---:R-:W-:Y:S01]  /*266e0*/  HMMA.16816.F32.BF16 R16, R12.reuse, R8, R16 ;  /* 0x000000080c10723c */ /* 0x044fe20000041810 */
[----:B------:R-:W2:Y:S11]  /*266f0*/  LDL.LU.64 R8, [R1+0x1180] ;  /* 0x0011800001087983 */ /* 0x000eb60000300a00 */
[----:B------:R-:W-:Y:S11]  /*26700*/  @!UPT UIADD3 URZ, URZ, URZ, URZ ;  /* 0x0000003f3f3ff290 */ /* 0x000ff6000fffe03f */
[----:B------:R3:W-:Y:S04]  /*26710*/  STL.64 [R1+0xc0], R16 ;  /* 0x0000c01001007387 */ /* 0x0007e80000100a00 */
[----:B------:R0:W-:Y:S01]  /*26720*/  STL.64 [R1+0xc8], R18 ;  /* 0x0000c81201007387 */ /* 0x0001e20000100a00 */
[C---:B---3--:R-:W-:Y:S02]  /*26730*/  FMUL R16, R28.reuse, R11 ;  /* 0x0000000b1c107220 */ /* 0x048fe40000400000 */
[C---:B------:R-:W-:Y:S02]  /*26740*/  FMUL R17, R28.reuse, R10 ;  /* 0x0000000a1c117220 */ /* 0x040fe40000400000 */
[C---:B0-----:R-:W-:Y:S02]  /*26750*/  FMUL R18, R29.reuse, R7 ;  /* 0x000000071d127220 */ /* 0x041fe40000400000 */
[C---:B------:R-:W-:Y:S01]  /*26760*/  FMUL R19, R29.reuse, R0 ;  /* 0x000000001d137220 */ /* 0x040fe20000400000 */
[----:B------:R-:W3:Y:S04]  /*26770*/  LDL.LU R7, [R1+0x6f0] ;  /* 0x0006f00001077983 */ /* 0x000ee80000300800 */
[----:B------:R-:W3:Y:S04]  /*26780*/  LDL.LU R0, [R1+0x6f4] ;  /* 0x0006f40001007983 */ /* 0x000ee80000300800 */
[----:B------:R-:W3:Y:S01]  /*26790*/  LDL.LU.64 R10, [R1+0x1178] ;  /* 0x00117800010a7983 */ /* 0x000ee20000300a00 */
[----:B------:R-:W-:Y:S01]  /*267a0*/  FMUL R23, R29, R2 ;  /* 0x000000021d177220 */ /* 0x000fe20000400000 */
[----:B--2---:R-:W-:Y:S02]  /*267b0*/  HMMA.16816.F32.BF16 R16, R12, R8, R16 ;  /* 0x000000080c10723c */ /* 0x004fe40000041810 */
[----:B------:R-:W2:Y:S11]  /*267c0*/  LDL.LU.64 R8, [R1+0x1170] ;  /* 0x0011700001087983 */ /* 0x000eb60000300a00 */
[----:B------:R-:W-:Y:S10]  /*267d0*/  @!UPT UIADD3 URZ, URZ, URZ, URZ ;  /* 0x0000003f3f3ff290 */ /* 0x000ff4000fffe03f */
[----:B------:R-:W-:Y:S04]  /*267e0*/  STL.64 [R1+0xb0], R16 ;  /* 0x0000b01001007387 */ /* 0x000fe80000100a00 */
[----:B------:R-:W-:Y:S04]  /*267f0*/  STL.64 [R1+0xb8], R18 ;  /* 0x0000b81201007387 */ /* 0x000fe80000100a00 */
[----:B------:R-:W2:Y:S04]  /*26800*/  LDL.LU R2, [R1+0x6f8] ;  /* 0x0006f80001027983 */ /* 0x000ea80000300800 */
[----:B------:R-:W2:Y:S04]  /*26810*/  LDL.LU R25, [R1+0x6fc] ;  /* 0x0006fc0001197983 */ /* 0x000ea80000300800 */
[----:B------:R-:W0:Y:S01]  /*26820*/  LDSM.16.M88.4 R16, [R24+0x14000] ;  /* 0x014000001810783b */ /* 0x000e220000000200 */
[----:B----4-:R-:W-:-:S02]  /*26830*/  FMUL R20, R28, R20 ;  /* 0x000000141c147220 */ /* 0x010fc40000400000 */
[C---:B------:R-:W-:Y:S02]  /*26840*/  FMUL R21, R28.reuse, R21 ;  /* 0x000000151c157220 */ /* 0x040fe40000400000 */
[----:B------:R-:W-:Y:S01]  /*26850*/  FMUL R22, R29, R22 ;  /* 0x000000161d167220 */ /* 0x000fe20000400000 */
[----:B0-----:R-:W-:Y:S04]  /*26860*/  STL.64 [R1+0x1148], R18 ;  /* 0x0011481201007387 */ /* 0x001fe80000100a00 */
[----:B------:R3:W-:Y:S02]  /*26870*/  STL.64 [R1+0x1140], R16 ;  /* 0x0011401001007387 */ /* 0x0007e40000100a00 */
[----:B---3--:R-:W-:Y:S01]  /*26880*/  MOV R16, R10 ;  /* 0x0000000a00107202 */ /* 0x008fe20000000f00 */
[----:B------:R-:W-:Y:S01]  /*26890*/  IMAD.MOV.U32 R17, RZ, RZ, R3 ;  /* 0x000000ffff117224 */ /* 0x000fe200078e0003 */
[----:B------:R-:W3:Y:S06]  /*268a0*/  LDL.LU R10, [R1+0x116c] ;  /* 0x00116c00010a7983 */ /* 0x000eec0000300800 */
[----:B------:R-:W-:Y:S01]  /*268b0*/  HMMA.16816.F32.BF16 R20, R12, R16, R20 ;  /* 0x000000100c14723c */ /* 0x000fe20000041814 */
[----:B------:R-:W4:Y:S04]  /*268c0*/  LDL.LU R16, [R1+0x710] ;  /* 0x0007100001107983 */ /* 0x000f280000300800 */
[----:B------:R-:W3:Y:S11]  /*268d0*/  LDL.LU R17, [R1+0x714] ;  /* 0x0007140001117983 */ /* 0x000ef60000300800 */
[----:B------:R-:W-:Y:S07]  /*268e0*/  @!UPT UIADD3 URZ, URZ, URZ, URZ ;  /* 0x0000003f3f3ff290 */ /* 0x000fee000fffe03f */
[----:B------:R-:W-:Y:S04]  /*268f0*/  STL.64 [R1+0xa0], R20 ;  /* 0x0000a01401007387 */ /* 0x000fe80000100a00 */
[----:B------:R-:W-:Y:S04]  /*26900*/  STL.64 [R1+0xa8], R22 ;  /* 0x0000a81601007387 */ /* 0x000fe80000100a00 */
[----:B------:R-:W0:Y:S04]  /*26910*/  LDSM.16.M88.4 R20, [R24+0x14400] ;  /* 0x014400001814783b */ /* 0x000e280000000200 */
[----:B------:R-:W3:Y:S04]  /*26920*/  LDL.LU R18, [R1+0x718] ;  /* 0x0007180001127983 */ /* 0x000ee80000300800 */
[----:B------:R-:W3:Y:S01]  /*26930*/  LDL.LU R3, [R1+0x71c] ;  /* 0x00071c0001037983 */ /* 0x000ee20000300800 */
[----:B------:R-:W-:-:S02]  /*26940*/  FMUL R7, R28, R7 ;  /* 0x000000071c077220 */ /* 0x000fc40000400000 */
[----:B------:R-:W-:Y:S01]  /*26950*/  FMUL R0, R28, R0 ;  /* 0x000000001c007220 */ /* 0x000fe20000400000 */
[----:B0-----:R-:W-:Y:S04]  /*26960*/  STL.64 [R1+0x10c8], R22 ;  /* 0x0010c81601007387 */ /* 0x001fe80000100a00 */
[----:B------:R0:W-:Y:S02]  /*26970*/  STL.64 [R1+0x10c0], R20 ;  /* 0x0010c01401007387 */ /* 0x0001e40000100a00 */
[----:B0-----:R-:W-:Y:S02]  /*26980*/  MOV R20, R11 ;  /* 0x0000000b00147202 */ /* 0x001fe40000000f00 */
[----:B------:R-:W3:Y:S01]  /*26990*/  LDL.LU R11, [R1+0x1168] ;  /* 0x00116800010b7983 */ /* 0x000ee20000300800 */
[----:B------:R-:W-:-:S03]  /*269a0*/  MOV R21, R6 ;  /* 0x0000000600157202 */ /* 0x000fc60000000f00 */
[----:B------:R-:W3:Y:S04]  /*269b0*/  LDL.LU R6, [R1+0x1164] ;  /* 0x0011640001067983 */ /* 0x000ee80000300800 */
[----:B------:R-:W3:Y:S04]  /*269c0*/  LDL R22, [R1+0x18] ;  /* 0x0000180001167983 */ /* 0x000ee80000100800 */
[----:B------:R-:W3:Y:S01]  /*269d0*/  LDL R23, [R1+0x1c] ;  /* 0x00001c0001177983 */ /* 0x000ee20000100800 */
[----:B--2---:R-:W-:-:S03]  /*269e0*/  FMUL R19, R29, R25 ;  /* 0x000000191d137220 */ /* 0x004fc60000400000 */
[----:B------:R-:W0:Y:S01]  /*269f0*/  LDSM.16.M88.4 R24, [R24+0x14800] ;  /* 0x014800001818783b */ /* 0x000e220000000200 */
[----:B------:R-:W-:-:S03]  /*26a00*/  FMUL R2, R29, R2 ;  /* 0x000000021d027220 */ /* 0x000fc60000400000 */
[----:B0-----:R0:W-:Y:S04]  /*26a10*/  STL.64 [R1+0x1048], R26 ;  /* 0x0010481a01007387 */ /* 0x0011e80000100a00 */
[----:B------:R1:W-:Y:S01]  /*26a20*/  STL.64 [R1+0x1040], R24 ;  /* 0x0010401801007387 */ /* 0x0003e20000100a00 */
[----:B0-----:R-:W-:Y:S01]  /*26a30*/  MOV R26, R2 ;  /* 0x00000002001a7202 */ /* 0x001fe20000000f00 */
[----:B-1----:R-:W-:Y:S01]  /*26a40*/  IMAD.MOV.U32 R24, RZ, RZ, R7 ;  /* 0x000000ffff187224 */ /* 0x002fe200078e0007 */
[----:B------:R-:W-:Y:S01]  /*26a50*/  MOV R25, R0 ;  /* 0x0000000000197202 */ /* 0x000fe20000000f00 */
[----:B------:R-:W2:Y:S04]  /*26a60*/  LDL.LU R7, [R1+0x1160] ;  /* 0x0011600001077983 */ /* 0x000ea80000300800 */
[----:B------:R-:W2:Y:S04]  /*26a70*/  LDL.LU R0, [R1+0x115c] ;  /* 0x00115c0001007983 */ /* 0x000ea80000300800 */
[----:B------:R-:W2:Y:S01]  /*26a80*/  LDL.LU R2, [R1+0x1158] ;  /* 0x0011580001027983 */ /* 0x000ea20000300800 */
[----:B------:R-:W-:-:S02]  /*26a90*/  IMAD.MOV.U32 R27, RZ, RZ, R19 ;  /* 0x000000ffff1b7224 */ /* 0x000fc400078e0013 */
[C---:B----4-:R-:W-:Y:S02]  /*26aa0*/  FMUL R16, R28.reuse, R16 ;  /* 0x000000101c107220 */ /* 0x050fe40000400000 */
[----:B---3--:R-:W-:-:S03]  /*26ab0*/  FMUL R17, R28, R17 ;  /* 0x000000111c117220 */ /* 0x008fc60000400000 */
[----:B------:R-:W-:Y:S01]  /*26ac0*/  HMMA.16816.F32.BF16 R24, R12, R20, R24 ;  /* 0x000000140c18723c */ /* 0x000fe20000041818 */
[C---:B------:R-:W-:Y:S02]  /*26ad0*/  FMUL R18, R29.reuse, R18 ;  /* 0x000000121d127220 */ /* 0x040fe40000400000 */
[----:B------:R-:W-:-:S07]  /*26ae0*/  FMUL R19, R29, R3 ;  /* 0x000000031d137220 */ /* 0x000fce0000400000 */
[----:B------:R-:W-:Y:S11]  /*26af0*/  HMMA.16816.F32.BF16 R16, R12, R8, R16 ;  /* 0x000000080c10723c */ /* 0x000ff60000041810 */
[----:B------:R-:W-:Y:S11]  /*26b00*/  @!UPT UIADD3 URZ, URZ, URZ, URZ ;  /* 0x0000003f3f3ff290 */ /* 0x000ff6000fffe03f */
[----:B------:R-:W-:Y:S02]  /*26b10*/  @!UPT UIADD3 URZ, URZ, URZ, URZ ;  /* 0x0000003f3f3ff290 */ /* 0x000fe4000fffe03f */
[----:B------:R-:W-:Y:S01]  /*26b20*/  IMAD.MOV.U32 R3, RZ, RZ, R17 ;  /* 0x000000ffff037224 */ /* 0x000fe200078e0011 */
[----:B------:R-:W-:Y:S04]  /*26b30*/  STL.64 [R1+0x10e8], R22 ;  /* 0x0010e81601007387 */ /* 0x000fe80000100a00 */
[----:B------:R-:W-:Y:S04]  /*26b40*/  STL.64 [R1+0x90], R24 ;  /* 0x0000901801007387 */ /* 0x000fe80000100a00 */
[----:B------:R-:W-:Y:S04]  /*26b50*/  STL.64 [R1+0x98], R26 ;  /* 0x0000981a01007387 */ /* 0x000fe80000100a00 */
[----:B------:R-:W3:Y:S04]  /*26b60*/  LDL.LU R28, [R1+0x1154] ;  /* 0x00115400011c7983 */ /* 0x000ee80000300800 */
[----:B------:R0:W-:Y:S04]  /*26b70*/  STL [R1+0x80], R16 ;  /* 0x0000801001007387 */ /* 0x0001e80000100800 */
[----:B0-----:R-:W4:Y:S04]  /*26b80*/  LDL.LU R16, [R1+0x700] ;  /* 0x0007000001107983 */ /* 0x001f280000300800 */
[----:B------:R-:W4:Y:S01]  /*26b90*/  LDL.LU R17, [R1+0x704] ;  /* 0x0007040001117983 */ /* 0x000f220000300800 */
[----:B--2---:R-:W-:-:S02]  /*26ba0*/  MOV R26, R2 ;  /* 0x00000002001a7202 */ /* 0x004fc40000000f00 */
[----:B------:R-:W-:Y:S02]  /*26bb0*/  MOV R2, R18 ;  /* 0x0000001200027202 */ /* 0x000fe40000000f00 */
[----:B------:R-:W2:Y:S04]  /*26bc0*/  LDL.LU R18, [R1+0x708] ;  /* 0x0007080001127983 */ /* 0x000ea80000300800 */
[----:B------:R-:W2:Y:S04]  /*26bd0*/  LDL.LU R8, [R1+0x70c] ;  /* 0x00070c0001087983 */ /* 0x000ea80000300800 */
[----:B------:R-:W2:Y:S04]  /*26be0*/  LDL.LU R20, [R1+0x430] ;  /* 0x0004300001147983 */ /* 0x000ea80000300800 */
[----:B------:R-:W2:Y:S04]  /*26bf0*/  LDL.LU R21, [R1+0x434] ;  /* 0x0004340001157983 */ /* 0x000ea80000300800 */
[----:B------:R-:W2:Y:S01]  /*26c00*/  LDL.LU R22, [R1+0x438] ;  /* 0x0004380001167983 */ /* 0x000ea20000300800 */
[----:B---3--:R-:W-:-:S03]  /*26c10*/  IMAD.MOV.U32 R23, RZ, RZ, R28 ;  /* 0x000000ffff177224 */ /* 0x008fc600078e001c */
[----:B------:R-:W3:Y:S04]  /*26c20*/  LDL.LU R28, [R1+0x1150] ;  /* 0x00115000011c7983 */ /* 0x000ee80000300800 */
[----:B--2---:R0:W-:Y:S04]  /*26c30*/  STL.64 [R1+0x10f8], R22 ;  /* 0x0010f81601007387 */ /* 0x0041e80000100a00 */
[----:B------:R-:W-:Y:S04]  /*26c40*/  STL.64 [R1+0x10f0], R20 ;  /* 0x0010f01401007387 */ /* 0x000fe80000100a00 */
[----:B0-----:R-:W2:Y:S04]  /*26c50*/  LDL R22, [R1+0x38] ;  /* 0x0000380001167983 */ /* 0x001ea80000100800 */
[----:B------:R-:W2:Y:S01]  /*26c60*/  LDL R23, [R1+0x3c] ;  /* 0x00003c0001177983 */ /* 0x000ea20000100800 */
[----:B------:R-:W-:-:S02]  /*26c70*/  MOV R27, R0 ;  /* 0x00000000001b7202 */ /* 0x000fc40000000f00 */
[----:B------:R-:W-:Y:S01]  /*26c80*/  MOV R0, R19 ;  /* 0x0000001300007202 */ /* 0x000fe20000000f00 */
[----:B--2---:R0:W-:Y:S04]  /*26c90*/  STL.64 [R1+0x1108], R22 ;  /* 0x0011081601007387 */ /* 0x0041e80000100a00 */
[----:B0-----:R-:W2:Y:S04]  /*26ca0*/  LDL.64 R22, [R1+0x48] ;  /* 0x0000480001167983 */ /* 0x001ea80000100a00 */
[----:B--2---:R0:W-:Y:S04]  /*26cb0*/  STL.64 [R1+0x1118], R22 ;  /* 0x0011181601007387 */ /* 0x0041e80000100a00 */
[----:B------:R-:W-:Y:S04]  /*26cc0*/  STL [R1+0xe58], R0 ;  /* 0x000e580001007387 */ /* 0x000fe80000100800 */
[----:B------:R-:W-:Y:S04]  /*26cd0*/  STL [R1+0xe44], R2 ;  /* 0x000e440201007387 */ /* 0x000fe80000100800 */
[----:B------:R-:W-:Y:S04]  /*26ce0*/  STL [R1+0xe40], R3 ;  /* 0x000e400301007387 */ /* 0x000fe80000100800 */
[----:B------:R-:W2:Y:S01]  /*26cf0*/  LDL.LU R9, [R1+0x4c0] ;  /* 0x0004c00001097983 */ /* 0x000ea20000300800 */
[----:B------:R-:W-:-:S03]  /*26d00*/  FMUL R18, R29, R18 ;  /* 0x000000121d127220 */ /* 0x000fc60000400000 */
[----:B--2---:R-:W-:Y:S04]  /*26d10*/  STL [R1+0xe5c], R9 ;  /* 0x000e5c0901007387 */ /* 0x004fe80000100800 */
[----:B0-----:R-:W2:Y:S01]  /*26d20*/  LDL.64 R22, [R1+0x58] ;  /* 0x0000580001167983 */ /* 0x001ea20000100a00 */
[C---:B----4-:R-:W-:Y:S02]  /*26d30*/  FMUL R16, R9.reuse, R16 ;  /* 0x0000001009107220 */ /* 0x050fe40000400000 */
[----:B------:R-:W-:Y:S02]  /*26d40*/  FMUL R17, R9, R17 ;  /* 0x0000001109117220 */ /* 0x000fe40000400000 */
[----:B------:R-:W-:-:S07]  /*26d50*/  FMUL R19, R29, R8 ;  /* 0x000000081d137220 */ /* 0x000fce0000400000 */
[----:B------:R-:W-:Y:S01]  /*26d60*/  HMMA.16816.F32.BF16 R12, R12, R4, R16 ;  /* 0x000000040c0c723c */ /* 0x000fe20000041810 */
[----:B--2---:R0:W-:Y:S04]  /*26d70*/  STL.64 [R1+0x1130], R22 ;  /* 0x0011301601007387 */ /* 0x0041e80000100a00 */
[----:B------:R-:W2:Y:S04]  /*26d80*/  LDL.LU R20, [R1+0x480] ;  /* 0x0004800001147983 */ /* 0x000ea80000300800 */
[----:B------:R-:W2:Y:S04]  /*26d90*/  LDL.LU R21, [R1+0x484] ;  /* 0x0004840001157983 */ /* 0x000ea80000300800 */
[----:B0-----:R-:W2:Y:S04]  /*26da0*/  LDL.LU R22, [R1+0x488] ;  /* 0x0004880001167983 */ /* 0x001ea80000300800 */
[----:B------:R-:W-:Y:S04]  /*26db0*/  STL [R1+0xfd0], R29 ;  /* 0x000fd01d01007387 */ /* 0x000fe80000100800 */
[----:B------:R-:W2:Y:S04]  /*26dc0*/  LDL.LU.64 R18, [R1+0x1148] ;  /* 0x0011480001127983 */ /* 0x000ea80000300a00 */
[----:B------:R-:W2:Y:S04]  /*26dd0*/  LDL.LU.64 R16, [R1+0x1140] ;  /* 0x0011400001107983 */ /* 0x000ea80000300a00 */
[----:B------:R0:W-:Y:S04]  /*26de0*/  STL.64 [R1+0x1110], R6 ;  /* 0x0011100601007387 */ /* 0x0001e80000100a00 */
[----:B------:R-:W4:Y:S04]  /*26df0*/  LDL.LU R4, [R1+0x450] ;  /* 0x0004500001047983 */ /* 0x000f280000300800 */
[----:B------:R-:W4:Y:S04]  /*26e00*/  LDL.LU R5, [R1+0x454] ;  /* 0x0004540001057983 */ /* 0x000f280000300800 */
[----:B0-----:R-:W2:Y:S04]  /*26e10*/  LDL.LU R6, [R1+0x458] ;  /* 0x0004580001067983 */ /* 0x001ea80000300800 */
[----:B------:R-:W2:Y:S01]  /*26e20*/  LDL.LU R7, [R1+0x45c] ;  /* 0x00045c0001077983 */ /* 0x000ea20000300800 */
[----:B------:R-:W-:Y:S01]  /*26e30*/  MOV R9, R12 ;  /* 0x0000000c00097202 */ /* 0x000fe20000000f00 */
[----:B------:R-:W-:-:S02]  /*26e40*/  IMAD.MOV.U32 R0, RZ, RZ, R13 ;  /* 0x000000ffff007224 */ /* 0x000fc400078e000d */
[----:B--2---:R-:W-:Y:S04]  /*26e50*/  STL.64 [R1+0x1128], R6 ;  /* 0x0011280601007387 */ /* 0x004fe80000100a00 */
[----:B----4-:R0:W-:Y:S04]  /*26e60*/  STL.64 [R1+0x1120], R4 ;  /* 0x0011200401007387 */ /* 0x0101e80000100a00 */
[----:B0-----:R-:W2:Y:S04]  /*26e70*/  LDL.LU R4, [R1+0x460] ;  /* 0x0004600001047983 */ /* 0x001ea80000300800 */
[----:B------:R-:W2:Y:S04]  /*26e80*/  LDL.LU R5, [R1+0x464] ;  /* 0x0004640001057983 */ /* 0x000ea80000300800 */
[----:B------:R-:W2:Y:S04]  /*26e90*/  LDL.LU R6, [R1+0x468] ;  /* 0x0004680001067983 */ /* 0x000ea80000300800 */
[----:B------:R-:W2:Y:S04]  /*26ea0*/  LDL.LU R7, [R1+0x46c] ;  /* 0x00046c0001077983 */ /* 0x000ea80000300800 */
[----:B------:R-:W4:Y:S04]  /*26eb0*/  LDL.LU R12, [R1+0x2d0] ;  /* 0x0002d000010c7983 */ /* 0x000f280000300800 */
[----:B------:R-:W4:Y:S01]  /*26ec0*/  LDL.LU R13, [R1+0x2d4] ;  /* 0x0002d400010d7983 */ /* 0x000f220000300800 */
[----:B---3--:R-:W-:-:S02]  /*26ed0*/  MOV R23, R28 ;  /* 0x0000001c00177202 */ /* 0x008fc40000000f00 */
[----:B------:R-:W-:Y:S01]  /*26ee0*/  MOV R28, R14 ;  /* 0x0000000e001c7202 */ /* 0x000fe20000000f00 */
[----:B------:R-:W-:Y:S01]  /*26ef0*/  IMAD.MOV.U32 R14, RZ, RZ, R11 ;  /* 0x000000ffff0e7224 */ /* 0x000fe200078e000b */
[----:B------:R-:W-:Y:S01]  /*26f00*/  MOV R8, R15 ;  /* 0x0000000f00087202 */ /* 0x000fe20000000f00 */
[----:B------:R-:W3:Y:S01]  /*26f10*/  LDL.LU R11, [R1+0x113c] ;  /* 0x00113c00010b7983 */ /* 0x000ee20000300800 */
[----:B------:R-:W-:-:S03]  /*26f20*/  MOV R15, R10 ;  /* 0x0000000a000f7202 */ /* 0x000fc60000000f00 */
[----:B------:R-:W2:Y:S04]  /*26f30*/  LDL.LU R10, [R1+0x1138] ;  /* 0x00113800010a7983 */ /* 0x000ea80000300800 */
[----:B------:R0:W-:Y:S04]  /*26f40*/  STL.64 [R1+0x1060], R14 ;  /* 0x0010600e01007387 */ /* 0x0001e80000100a00 */
[----:B----4-:R1:W-:Y:S04]  /*26f50*/  STL.64 [R1+0x1058], R12 ;  /* 0x0010580c01007387 */ /* 0x0103e80000100a00 */
[----:B0-----:R-:W4:Y:S04]  /*26f60*/  LDL R14, [R1+0x28] ;  /* 0x00002800010e7983 */ /* 0x001f280000100800 */
[----:B------:R-:W4:Y:S01]  /*26f70*/  LDL R15, [R1+0x2c] ;  /* 0x00002c00010f7983 */ /* 0x000f220000100800 */
[C---:B------:R-:W-:Y:S03]  /*26f80*/  HMMA.16816.F32.BF16 R20, R16.reuse, R26, R20 ;  /* 0x0000001a1014723c */ /* 0x040fe60000041814 */
[----:B----4-:R0:W-:Y:S04]  /*26f90*/  STL.64 [R1+0x1100], R14 ;  /* 0x0011000e01007387 */ /* 0x0101e80000100a00 */
[----:B-1----:R-:W4:Y:S04]  /*26fa0*/  LDL.LU R12, [R1+0x440] ;  /* 0x00044000010c7983 */ /* 0x002f280000300800 */
[----:B------:R-:W4:Y:S04]  /*26fb0*/  LDL.LU R13, [R1+0x444] ;  /* 0x00044400010d7983 */ /* 0x000f280000300800 */
[----:B0-----:R-:W4:Y:S04]  /*26fc0*/  LDL.LU R14, [R1+0x448] ;  /* 0x00044800010e7983 */ /* 0x001f280000300800 */
[----:B------:R-:W4:Y:S04]  /*26fd0*/  LDL.LU R15, [R1+0x44c] ;  /* 0x00044c00010f7983 */ /* 0x000f280000300800 */
[----:B------:R-:W-:Y:S04]  /*26fe0*/  STL [R1+0xfe0], R8 ;  /* 0x000fe00801007387 */ /* 0x000fe80000100800 */
[----:B------:R-:W-:Y:S04]  /*26ff0*/  STL [R1+0xfdc], R9 ;  /* 0x000fdc0901007387 */ /* 0x000fe80000100800 */
[----:B------:R0:W-:Y:S04]  /*27000*/  STL [R1+0xfd8], R28 ;  /* 0x000fd81c01007387 */ /* 0x0001e80000100800 */
[----:B0-----:R-:W2:Y:S04]  /*27010*/  LDL R28, [R1+0xaec] ;  /* 0x000aec00011c7983 */ /* 0x001ea80000100800 */
[----:B------:R-:W-:Y:S04]  /*27020*/  STL [R1+0xfd4], R0 ;  /* 0x000fd40001007387 */ /* 0x000fe80000100800 */
[----:B------:R-:W-:Y:S04]  /*27030*/  STL.64 [R1+0x470], R20 ;  /* 0x0004701401007387 */ /* 0x000fe80000100a00 */
[----:B------:R0:W-:Y:S04]  /*27040*/  STL.64 [R1+0x478], R22 ;  /* 0x0004781601007387 */ /* 0x0001e80000100a00 */
[----:B0-----:R-:W2:Y:S02]  /*27050*/  LDL.LU.64 R22, [R1+0x1130] ;  /* 0x0011300001167983 */ /* 0x001ea40000300a00 */
        /* <DEDUP_REMOVED lines=8> */
[----:B------:R-:W2:Y:S02]  /*270e0*/  LDL.LU.64 R22, [R1+0x1118] ;  /* 0x0011180001167983 */ /* 0x000ea40000300a00 */
[----:B--2---:R-:W-:Y:S01]  /*270f0*/  HMMA.16816.F32.BF16 R4, R16, R22, R4 ;  /* 0x000000161004723c */ /* 0x004fe20000041804 */
[----:B------:R-:W-:Y:S11]  /*27100*/  MOV R3, R23 ;  /* 0x0000001700037202 */ /* 0x000ff60000000f00 */
[----:B------:R-:W-:Y:S11]  /*27110*/  @!UPT UIADD3 URZ, URZ, URZ, URZ ;  /* 0x0000003f3f3ff290 */ /* 0x000ff6000fffe03f */
[----:B------:R0:W-:Y:S04]  /*27120*/  STL.64 [R1+0x490], R4 ;  /* 0x0004900401007387 */ /* 0x0001e80000100a00 */
[----:B------:R1:W-:Y:S01]  /*27130*/  STL.64 [R1+0x498], R6 ;  /* 0x0004980601007387 */ /* 0x0003e20000100a00 */
[----:B0-----:R-:W-:-:S03]  /*27140*/  MOV R4, R22 ;  /* 0x0000001600047202 */ /* 0x001fc60000000f00 */
[----:B-1----:R-:W2:Y:S04]  /*27150*/  LDL.LU.64 R6, [R1+0x1110] ;  /* 0x0011100001067983 */ /* 0x002ea80000300a00 */
[----:B------:R-:W4:Y:S02]  /*27160*/  LDL.LU.64 R22, [R1+0x1108] ;  /* 0x0011080001167983 */ /* 0x000f240000300a00 */
[C---:B----4-:R-:W-:Y:S02]  /*27170*/  HMMA.16816.F32.BF16 R20, R16.reuse, R22, R12 ;  /* 0x000000161014723c */ /* 0x050fe4000004180c */
[----:B------:R-:W4:Y:S11]  /*27180*/  LDL.LU.64 R14, [R1+0x1100] ;  /* 0x00110000010e7983 */ /* 0x000f360000300a00 */
[----:B------:R-:W-:Y:S10]  /*27190*/  @!UPT UIADD3 URZ, URZ, URZ, URZ ;  /* 0x0000003f3f3ff290 */ /* 0x000ff4000fffe03f */
[----:B------:R-:W-:Y:S04]  /*271a0*/  STL.64 [R1+0x4a0], R20 ;  /* 0x0004a01401007387 */ /* 0x000fe80000100a00 */
[----:B------:R0:W-:Y:S04]  /*271b0*/  STL.64 [R1+0x4a8], R22 ;  /* 0x0004a81601007387 */ /* 0x0001e80000100a00 */
[----:B0-----:R-:W4:Y:S04]  /*271c0*/  LDL.LU.64 R22, [R1+0x10f8] ;  /* 0x0010f80001167983 */ /* 0x001f280000300a00 */
[----:B------:R-:W4:Y:S02]  /*271d0*/  LDL.LU.64 R20, [R1+0x10f0] ;  /* 0x0010f00001147983 */ /* 0x000f240000300a00 */
[----:B----4-:R-:W-:Y:S11]  /*271e0*/  HMMA.16816.F32.BF16 R20, R16, R14, R20 ;  /* 0x0000000e1014723c */ /* 0x010ff60000041814 */
[----:B------:R-:W-:Y:S11]  /*271f0*/  @!UPT UIADD3 URZ, URZ, URZ, URZ ;  /* 0x0000003f3f3ff290 */ /* 0x000ff6000fffe03f */
[----:B------:R-:W-:Y:S01]  /*27200*/  @!UPT UIADD3 URZ, URZ, URZ, URZ ;  /* 0x0000003f3f3ff290 */ /* 0x000fe2000fffe03f */
[----:B------:R-:W-:Y:S04]  /*27210*/  STL.64 [R1+0x4b0], R20 ;  /* 0x0004b01401007387 */ /* 0x000fe80000100a00 */
[----:B------:R0:W-:Y:S04]  /*27220*/  STL.64 [R1+0x4b8], R22 ;  /* 0x0004b81601007387 */ /* 0x0001e80000100a00 */
[----:B0-----:R-:W4:Y:S04]  /*27230*/  LDL.LU.64 R22, [R1+0x10e8] ;  /* 0x0010e80001167983 */ /* 0x001f280000300a00 */
[----:B------:R0:W-:Y:S04]  /*27240*/  STL.64 [R1+0x1070], R14 ;  /* 0x0010700e01007387 */ /* 0x0001e80000100a00 */
[----:B0-----:R-:W2:Y:S04]  /*27250*/  LDL.64 R14, [R1+0x38] ;  /* 0x00003800010e7983 */ /* 0x001ea80000100a00 */
[----:B--2---:R0:W-:Y:S02]  /*27260*/  STL.64 [R1+0x1088], R14 ;  /* 0x0010880e01007387 */ /* 0x0041e40000100a00 */
[----:B0-----:R-:W-:Y:S01]  /*27270*/  IMAD.MOV.U32 R14, RZ, RZ, R4 ;  /* 0x000000ffff0e7224 */ /* 0x001fe200078e0004 */
[----:B------:R-:W-:-:S05]  /*27280*/  MOV R15, R3 ;  /* 0x00000003000f7202 */ /* 0x000fca0000000f00 */
[----:B------:R0:W-:Y:S04]  /*27290*/  STL.64 [R1+0x10a0], R14 ;  /* 0x0010a00e01007387 */ /* 0x0001e80000100a00 */
[----:B------:R-:W4:Y:S04]  /*272a0*/  LDL.LU R12, [R1+0x420] ;  /* 0x00042000010c7983 */ /* 0x000f280000300800 */
[----:B------:R-:W4:Y:S04]  /*272b0*/  LDL.LU R13, [R1+0x424] ;  /* 0x00042400010d7983 */ /* 0x000f280000300800 */
[----:B0-----:R-:W4:Y:S04]  /*272c0*/  LDL.LU R14, [R1+0x428] ;  /* 0x00042800010e7983 */ /* 0x001f280000300800 */
[----:B------:R-:W4:Y:S04]  /*272d0*/  LDL.LU R15, [R1+0x42c] ;  /* 0x00042c00010f7983 */ /* 0x000f280000300800 */
[----:B------:R-:W2:Y:S01]  /*272e0*/  LDL.LU R20, [R1+0x400] ;  /* 0x0004000001147983 */ /* 0x000ea20000300800 */
[----:B----4-:R-:W-:Y:S07]  /*272f0*/  HMMA.16816.F32.BF16 R12, R16, R22, R12 ;  /* 0x00000016100c723c */ /* 0x010fee000004180c */
[----:B------:R-:W-:Y:S01]  /*27300*/  MOV R22, R10 ;  /* 0x0000000a00167202 */ /* 0x000fe20000000f00 */
[----:B---3--:R-:W-:Y:S11]  /*27310*/  IMAD.MOV.U32 R23, RZ, RZ, R11 ;  /* 0x000000ffff177224 */ /* 0x008ff600078e000b */
[----:B------:R-:W-:Y:S04]  /*27320*/  @!UPT UIADD3 URZ, URZ, URZ, URZ ;  /* 0x0000003f3f3ff290 */ /* 0x000fe8000fffe03f */
[----:B------:R-:W-:Y:S04]  /*27330*/  STL.64 [R1+0x4d0], R12 ;  /* 0x0004d00c01007387 */ /* 0x000fe80000100a00 */
[----:B------:R0:W-:Y:S04]  /*27340*/  STL.64 [R1+0x4d8], R14 ;  /* 0x0004d80e01007387 */ /* 0x0001e80000100a00 */
[----:B------:R-:W2:Y:S04]  /*27350*/  LDL.LU R21, [R1+0x404] ;  /* 0x0004040001157983 */ /* 0x000ea80000300800 */
[----:B------:R-:W3:Y:S01]  /*27360*/  LDL.LU R10, [R1+0x10e4] ;  /* 0x0010e400010a7983 */ /* 0x000ee20000300800 */
[----:B0-----:R-:W-:-:S03]  /*27370*/  MOV R14, R2 ;  /* 0x00000002000e7202 */ /* 0x001fc60000000f00 */
[----:B------:R-:W3:Y:S01]  /*27380*/  LDL.LU R11, [R1+0x10e0] ;  /* 0x0010e000010b7983 */ /* 0x000ee20000300800 */
[----:B------:R-:W-:-:S05]  /*27390*/  MOV R15, R0 ;  /* 0x00000000000f7202 */ /* 0x000fca0000000f00 */
[----:B------:R0:W-:Y:S04]  /*273a0*/  STL.64 [R1+0x10b8], R14 ;  /* 0x0010b80e01007387 */ /* 0x0001e80000100a00 */
[----:B------:R-:W3:Y:S04]  /*273b0*/  LDL.LU R12, [R1+0x410] ;  /* 0x00041000010c7983 */ /* 0x000ee80000300800 */
[----:B------:R-:W3:Y:S04]  /*273c0*/  LDL.LU R13, [R1+0x414] ;  /* 0x00041400010d7983 */ /* 0x000ee80000300800 */
[----:B0-----:R-:W3:Y:S04]  /*273d0*/  LDL.LU R14, [R1+0x418] ;  /* 0x00041800010e7983 */ /* 0x001ee80000300800 */
[----:B------:R-:W3:Y:S02]  /*273e0*/  LDL.LU R15, [R1+0x41c] ;  /* 0x00041c00010f7983 */ /* 0x000ee40000300800 */
[----:B---3--:R-:W-:Y:S11]  /*273f0*/  HMMA.16816.F32.BF16 R12, R16, R10, R12 ;  /* 0x0000000a100c723c */ /* 0x008ff6000004180c */
[----:B------:R-:W-:Y:S11]  /*27400*/  @!UPT UIADD3 URZ, URZ, URZ, URZ ;  /* 0x0000003f3f3ff290 */ /* 0x000ff6000fffe03f */
[----:B------:R-:W-:Y:S01]  /*27410*/  @!UPT UIADD3 URZ, URZ, URZ, URZ ;  /* 0x0000003f3f3ff290 */ /* 0x000fe2000fffe03f */
[----:B------:R0:W-:Y:S04]  /*27420*/  STL.64 [R1+0x4e0], R12 ;  /* 0x0004e00c01007387 */ /* 0x0001e80000100a00 */
[----:B------:R1:W-:Y:S04]  /*27430*/  STL.64 [R1+0x4e8], R14 ;  /* 0x0004e80e01007387 */ /* 0x0003e80000100a00 */
[----:B0-----:R-:W3:Y:S04]  /*27440*/  LDL.LU R12, [R1+0x3f0] ;  /* 0x0003f000010c7983 */ /* 0x001ee80000300800 */
[----:B------:R-:W3:Y:S04]  /*27450*/  LDL.LU R13, [R1+0x3f4] ;  /* 0x0003f400010d7983 */ /* 0x000ee80000300800 */
[----:B-1----:R-:W3:Y:S04]  /*27460*/  LDL.LU R14, [R1+0x3f8] ;  /* 0x0003f800010e7983 */ /* 0x002ee80000300800 */
[----:B------:R-:W3:Y:S04]  /*27470*/  LDL.LU R15, [R1+0x3fc] ;  /* 0x0003fc00010f7983 */ /* 0x000ee80000300800 */
[----:B------:R0:W-:Y:S04]  /*27480*/  STL.64 [R1+0x1068], R10 ;  /* 0x0010680a01007387 */ /* 0x0001e80000100a00 */
[----:B------:R-:W4:Y:S04]  /*27490*/  LDL.LU R8, [R1+0x3b0] ;  /* 0x0003b00001087983 */ /* 0x000f280000300800 */
[----:B------:R-:W4:Y:S01]  /*274a0*/  LDL.LU R9, [R1+0x3b4] ;  /* 0x0003b40001097983 */ /* 0x000f220000300800 */
[----:B0-----:R-:W-:Y:S01]  /*274b0*/  IMAD.MOV.U32 R10, RZ, RZ, R7 ;  /* 0x000000ffff0a7224 */ /* 0x001fe200078e0007 */
[----:B------:R-:W-:-:S02]  /*274c0*/  MOV R11, R6 ;  /* 0x00000006000b7202 */ /* 0x000fc40000000f00 */
[----:B------:R-:W2:Y:S04]  /*274d0*/  LDL.LU R7, [R1+0x10dc] ;  /* 0x0010dc0001077983 */ /* 0x000ea80000300800 */
[----:B------:R-:W2:Y:S04]  /*274e0*/  LDL.LU R6, [R1+0x10d8] ;  /* 0x0010d80001067983 */ /* 0x000ea80000300800 */
[----:B------:R-:W-:Y:S04]  /*274f0*/  STL.64 [R1+0x1080], R10 ;  /* 0x0010800a01007387 */ /* 0x000fe80000100a00 */
[----:B----4-:R0:W-:Y:S04]  /*27500*/  STL.64 [R1+0x1078], R8 ;  /* 0x0010780801007387 */ /* 0x0101e80000100a00 */
[----:B0-----:R-:W4:Y:S04]  /*27510*/  LDL.LU R8, [R1+0x3c0] ;  /* 0x0003c00001087983 */ /* 0x001f280000300800 */
[----:B------:R-:W4:Y:S04]  /*27520*/  LDL.LU R9, [R1+0x3c4] ;  /* 0x0003c40001097983 */ /* 0x000f280000300800 */
[----:B------:R-:W2:Y:S04]  /*27530*/  LDL.LU R10, [R1+0x3c8] ;  /* 0x0003c800010a7983 */ /* 0x000ea80000300800 */
[----:B------:R-:W2:Y:S04]  /*27540*/  LDL.LU R11, [R1+0x3cc] ;  /* 0x0003cc00010b7983 */ /* 0x000ea80000300800 */
[----:B--2---:R0:W-:Y:S04]  /*27550*/  STL.64 [R1+0x1098], R10 ;  /* 0x0010980a01007387 */ /* 0x0041e80000100a00 */
[----:B----4-:R1:W-:Y:S01]  /*27560*/  STL.64 [R1+0x1090], R8 ;  /* 0x0010900801007387 */ /* 0x0103e20000100a00 */
[----:B0-----:R-:W-:-:S03]  /*27570*/  MOV R10, R6 ;  /* 0x00000006000a7202 */ /* 0x001fc60000000f00 */
[----:B-1----:R-:W2:Y:S01]  /*27580*/  LDL.LU R8, [R1+0x3d0] ;  /* 0x0003d00001087983 */ /* 0x002ea20000300800 */
[----:B------:R-:W-:-:S03]  /*27590*/  IMAD.MOV.U32 R11, RZ, RZ, R7 ;  /* 0x000000ffff0b7224 */ /* 0x000fc600078e0007 */
[----:B------:R-:W2:Y:S04]  /*275a0*/  LDL.LU R9, [R1+0x3d4] ;  /* 0x0003d40001097983 */ /* 0x000ea80000300800 */
[----:B------:R-:W4:Y:S04]  /*275b0*/  LDL.LU R6, [R1+0x10d4] ;  /* 0x0010d40001067983 */ /* 0x000f280000300800 */
[----:B------:R-:W4:Y:S04]  /*275c0*/  LDL.LU R7, [R1+0x10d0] ;  /* 0x0010d00001077983 */ /* 0x000f280000300800 */
[----:B------:R-:W-:Y:S04]  /*275d0*/  STL.64 [R1+0x10b0], R10 ;  /* 0x0010b00a01007387 */ /* 0x000fe80000100a00 */
[----:B--2---:R0:W-:Y:S01]  /*275e0*/  STL.64 [R1+0x10a8], R8 ;  /* 0x0010a80801007387 */ /* 0x0041e20000100a00 */
[----:B----4-:R-:W-:Y:S03]  /*275f0*/  HMMA.16816.F32.BF16 R16, R16, R6, R20 ;  /* 0x000000061010723c */ /* 0x010fe60000041814 */
[----:B0-----:R-:W2:Y:S04]  /*27600*/  LDL.LU R8, [R1+0x3e0] ;  /* 0x0003e00001087983 */ /* 0x001ea80000300800 */
[----:B------:R-:W2:Y:S04]  /*27610*/  LDL.LU R9, [R1+0x3e4] ;  /* 0x0003e40001097983 */ /* 0x000ea80000300800 */
[----:B------:R-:W2:Y:S04]  /*27620*/  LDL.LU R10, [R1+0x3e8] ;  /* 0x0003e800010a7983 */ /* 0x000ea80000300800 */
[----:B------:R-:W2:Y:S04]  /*27630*/  LDL.LU R11, [R1+0x3ec] ;  /* 0x0003ec00010b7983 */ /* 0x000ea80000300800 */
[----:B------:R-:W3:Y:S04]  /*27640*/  LDL.LU.64 R22, [R1+0x10c8] ;  /* 0x0010c80001167983 */ /* 0x000ee80000300a00 */
[----:B------:R-:W3:Y:S04]  /*27650*/  LDL.LU.64 R20, [R1+0x10c0] ;  /* 0x0010c00001147983 */ /* 0x000ee80000300a00 */
[----:B------:R0:W-:Y:S04]  /*27660*/  STL.64 [R1+0x1050], R6 ;  /* 0x0010500601007387 */ /* 0x0001e80000100a00 */
[----:B------:R-:W4:Y:S04]  /*27670*/  LDL.LU R4, [R1+0x2c0] ;  /* 0x0002c00001047983 */ /* 0x000f280000300800 */
[----:B------:R-:W-:Y:S04]  /*27680*/  STL.64 [R1+0x4f0], R16 ;  /* 0x0004f01001007387 */ /* 0x000fe80000100a00 */
[----:B------:R1:W-:Y:S04]  /*27690*/  STL.64 [R1+0x4f8], R18 ;  /* 0x0004f81201007387 */ /* 0x0003e80000100a00 */
[----:B------:R-:W4:Y:S04]  /*276a0*/  LDL.LU R5, [R1+0x2c4] ;  /* 0x0002c40001057983 */ /* 0x000f280000300800 */
[----:B0-----:R-:W4:Y:S04]  /*276b0*/  LDL.LU R6, [R1+0x2c8] ;  /* 0x0002c80001067983 */ /* 0x001f280000300800 */
[----:B------:R-:W4:Y:S04]  /*276c0*/  LDL.LU R7, [R1+0x2cc] ;  /* 0x0002cc0001077983 */ /* 0x000f280000300800 */
[----:B-1----:R-:W2:Y:S01]  /*276d0*/  LDL.64 R18, [R1+0x18] ;  /* 0x0000180001127983 */ /* 0x002ea20000100a00 */
[C---:B---3--:R-:W-:Y:S03]  /*276e0*/  HMMA.16816.F32.BF16 R24, R20.reuse, R26, R12 ;  /* 0x0000001a1418723c */ /* 0x048fe6000004180c */
[----:B------:R-:W2:Y:S11]  /*276f0*/  LDL.LU.64 R14, [R1+0x10b8] ;  /* 0x0010b800010e7983 */ /* 0x000eb60000300a00 */
[----:B------:R-:W-:Y:S09]  /*27700*/  @!UPT UIADD3 URZ, URZ, URZ, URZ ;  /* 0x0000003f3f3ff290 */ /* 0x000ff2000fffe03f */
[----:B------:R0:W-:Y:S04]  /*27710*/  STL.64 [R1+0x3f0], R24 ;  /* 0x0003f01801007387 */ /* 0x0001e80000100a00 */
[----:B------:R1:W-:Y:S04]  /*27720*/  STL.64 [R1+0x3f8], R26 ;  /* 0x0003f81a01007387 */ /* 0x0003e80000100a00 */
[----:B0-----:R-:W3:Y:S04]  /*27730*/  LDL.LU R24, [R1+0x290] ;  /* 0x0002900001187983 */ /* 0x001ee80000300800 */
[----:B------:R-:W3:Y:S04]  /*27740*/  LDL.LU R25, [R1+0x294] ;  /* 0x0002940001197983 */ /* 0x000ee80000300800 */
[----:B-1----:R-:W3:Y:S04]  /*27750*/  LDL.LU R26, [R1+0x298] ;  /* 0x00029800011a7983 */ /* 0x002ee80000300800 */
[----:B------:R-:W3:Y:S01]  /*27760*/  LDL.LU R27, [R1+0x29c] ;  /* 0x00029c00011b7983 */ /* 0x000ee20000300800 */
[C---:B--2---:R-:W-:Y:S03]  /*27770*/  HMMA.16816.F32.BF16 R12, R20.reuse, R14, R8 ;  /* 0x0000000e140c723c */ /* 0x044fe60000041808 */
[----:B------:R-:W2:Y:S04]  /*27780*/  LDL.LU.64 R10, [R1+0x10b0] ;  /* 0x0010b000010a7983 */ /* 0x000ea80000300a00 */
[----:B------:R-:W2:Y:S11]  /*27790*/  LDL.LU.64 R8, [R1+0x10a8] ;  /* 0x0010a80001087983 */ /* 0x000eb60000300a00 */
[----:B------:R-:W-:Y:S05]  /*277a0*/  @!UPT UIADD3 URZ, URZ, URZ, URZ ;  /* 0x0000003f3f3ff290 */ /* 0x000fea000fffe03f */
[----:B------:R-:W-:Y:S04]  /*277b0*/  STL.64 [R1+0x3e0], R12 ;  /* 0x0003e00c01007387 */ /* 0x000fe80000100a00 */
        /* <DEDUP_REMOVED lines=8> */
[----:B0-----:R-:W2:Y:S02]  /*27840*/  LDL.LU.64 R14, [R1+0x1088] ;  /* 0x00108800010e7983 */ /* 0x001ea40000300a00 */
[----:B--2---:R-:W-:Y:S01]  /*27850*/  HMMA.16816.F32.BF16 R8, R20, R14, R8 ;  /* 0x0000000e1408723c */ /* 0x004fe20000041808 */
[----:B------:R-:W-:-:S02]  /*27860*/  MOV R2, R14 ;  /* 0x0000000e00027202 */ /* 0x000fc40000000f00 */
[----:B------:R-:W-:Y:S11]  /*27870*/  MOV R0, R15 ;  /* 0x0000000f00007202 */ /* 0x000ff60000000f00 */
[----:B------:R-:W-:Y:S09]  /*27880*/  @!UPT UIADD3 URZ, URZ, URZ, URZ ;  /* 0x0000003f3f3ff290 */ /* 0x000ff2000fffe03f */
[----:B------:R-:W-:Y:S04]  /*27890*/  STL.64 [R1+0x3c0], R8 ;  /* 0x0003c00801007387 */ /* 0x000fe80000100a00 */
[----:B------:R0:W-:Y:S04]  /*278a0*/  STL.64 [R1+0x3c8], R10 ;  /* 0x0003c80a01007387 */ /* 0x0001e80000100a00 */
[----:B0-----:R-:W2:Y:S04]  /*278b0*/  LDL.LU.64 R10, [R1+0x1080] ;  /* 0x00108000010a7983 */ /* 0x001ea80000300a00 */
[----:B------:R-:W2:Y:S04]  /*278c0*/  LDL.LU.64 R8, [R1+0x1078] ;  /* 0x0010780001087983 */ /* 0x000ea80000300a00 */
[----:B------:R-:W2:Y:S02]  /*278d0*/  LDL.LU.64 R14, [R1+0x1070] ;  /* 0x00107000010e7983 */ /* 0x000ea40000300a00 */
[C---:B--2---:R-:W-:Y:S02]  /*278e0*/  HMMA.16816.F32.BF16 R12, R20.reuse, R14, R8 ;  /* 0x0000000e140c723c */ /* 0x044fe40000041808 */
[----:B------:R-:W4:Y:S11]  /*278f0*/  LDL.LU.64 R10, [R1+0x1068] ;  /* 0x00106800010a7983 */ /* 0x000f360000300a00 */
[----:B------:R-:W-:Y:S10]  /*27900*/  @!UPT UIADD3 URZ, URZ, URZ, URZ ;  /* 0x0000003f3f3ff290 */ /* 0x000ff4000fffe03f */
[----:B------:R-:W-:Y:S04]  /*27910*/  STL.64 [R1+0x3b0], R12 ;  /* 0x0003b00c01007387 */ /* 0x000fe80000100a00 */
[----:B------:R0:W-:Y:S04]  /*27920*/  STL.64 [R1+0x3b8], R14 ;  /* 0x0003b80e01007387 */ /* 0x0001e80000100a00 */
[----:B0-----:R-:W2:Y:S04]  /*27930*/  LDL.LU.64 R14, [R1+0x1060] ;  /* 0x00106000010e7983 */ /* 0x001ea80000300a00 */
[----:B------:R-:W2:Y:S04]  /*27940*/  LDL.LU.64 R12, [R1+0x1058] ;  /* 0x00105800010c7983 */ /* 0x000ea80000300a00 */
[----:B------:R0:W-:Y:S01]  /*27950*/  STL.64 [R1+0x1000], R18 ;  /* 0x0010001201007387 */ /* 0x0001e20000100a00 */
[C---:B--2---:R-:W-:Y:S07]  /*27960*/  HMMA.16816.F32.BF16 R12, R20.reuse, R18, R12 ;  /* 0x00000012140c723c */ /* 0x044fee000004180c */
[----:B0-----:R-:W-:Y:S01]  /*27970*/  IMAD.MOV.U32 R18, RZ, RZ, R2 ;  /* 0x000000ffff127224 */ /* 0x001fe200078e0002 */
[----:B------:R-:W-:Y:S11]  /*27980*/  MOV R19, R0 ;  /* 0x0000000000137202 */ /* 0x000ff60000000f00 */
[----:B------:R-:W-:Y:S04]  /*27990*/  @!UPT UIADD3 URZ, URZ, URZ, URZ ;  /* 0x0000003f3f3ff290 */ /* 0x000fe8000fffe03f */
[----:B------:R0:W-:Y:S04]  /*279a0*/  STL.64 [R1+0x2d0], R12 ;  /* 0x0002d00c01007387 */ /* 0x0001e80000100a00 */
[----:B------:R1:W-:Y:S04]  /*279b0*/  STL.64 [R1+0x2d8], R14 ;  /* 0x0002d80e01007387 */ /* 0x0003e80000100a00 */
[----:B0-----:R-:W2:Y:S04]  /*279c0*/  LDL.LU R12, [R1+0x280] ;  /* 0x00028000010c7983 */ /* 0x001ea80000300800 */
[----:B------:R-:W2:Y:S04]  /*279d0*/  LDL.LU R13, [R1+0x284] ;  /* 0x00028400010d7983 */ /* 0x000ea80000300800 */
[----:B-1----:R-:W2:Y:S04]  /*279e0*/  LDL.LU R14, [R1+0x288] ;  /* 0x00028800010e7983 */ /* 0x002ea80000300800 */
[----:B------:R-:W2:Y:S04]  /*279f0*/  LDL.LU R15, [R1+0x28c] ;  /* 0x00028c00010f7983 */ /* 0x000ea80000300800 */
[----:B------:R0:W-:Y:S04]  /*27a00*/  STL.64 [R1+0x1010], R18 ;  /* 0x0010101201007387 */ /* 0x0001e80000100a00 */
[----:B0-----:R-:W2:Y:S01]  /*27a10*/  LDL.64 R18, [R1+0x48] ;  /* 0x0000480001127983 */ /* 0x001ea20000100a00 */
[C---:B----4-:R-:W-:Y:S03]  /*27a20*/  HMMA.16816.F32.BF16 R4, R20.reuse, R10, R4 ;  /* 0x0000000a1404723c */ /* 0x050fe60000041804 */
[----:B--2---:R0:W-:Y:S04]  /*27a30*/  STL.64 [R1+0x1020], R18 ;  /* 0x0010201201007387 */ /* 0x0041e80000100a00 */
[----:B0-----:R-:W2:Y:S04]  /*27a40*/  LDL.64 R18, [R1+0x58] ;  /* 0x0000580001127983 */ /* 0x001ea80000100a00 */
[----:B--2---:R0:W-:Y:S04]  /*27a50*/  STL.64 [R1+0x1038], R18 ;  /* 0x0010381201007387 */ /* 0x0041e80000100a00 */
[----:B0-----:R-:W2:Y:S08]  /*27a60*/  LDL.64 R18, [R1+0x68] ;  /* 0x0000680001127983 */ /* 0x001eb00000100a00 */
[----:B------:R-:W-:Y:S04]  /*27a70*/  STL.64 [R1+0x2c0], R4 ;  /* 0x0002c00401007387 */ /* 0x000fe80000100a00 */
[----:B------:R0:W-:Y:S04]  /*27a80*/  STL.64 [R1+0x2c8], R6 ;  /* 0x0002c80601007387 */ /* 0x0001e80000100a00 */
[----:B0-----:R-:W3:Y:S04]  /*27a90*/  LDL.LU.64 R6, [R1+0x1050] ;  /* 0x0010500001067983 */ /* 0x001ee80000300a00 */
[----:B------:R0:W-:Y:S04]  /*27aa0*/  STL.64 [R1+0x1018], R10 ;  /* 0x0010180a01007387 */ /* 0x0001e80000100a00 */
[----:B------:R-:W4:Y:S04]  /*27ab0*/  LDL.LU R8, [R1+0x260] ;  /* 0x0002600001087983 */ /* 0x000f280000300800 */
[----:B------:R-:W4:Y:S04]  /*27ac0*/  LDL.LU R9, [R1+0x264] ;  /* 0x0002640001097983 */ /* 0x000f280000300800 */
[----:B0-----:R-:W2:Y:S04]  /*27ad0*/  LDL.LU R10, [R1+0x268] ;  /* 0x00026800010a7983 */ /* 0x001ea80000300800 */
[----:B------:R-:W2:Y:S01]  /*27ae0*/  LDL.LU R11, [R1+0x26c] ;  /* 0x00026c00010b7983 */ /* 0x000ea20000300800 */
[----:B---3--:R-:W-:Y:S03]  /*27af0*/  HMMA.16816.F32.BF16 R20, R20, R6, R24 ;  /* 0x000000061414723c */ /* 0x008fe60000041818 */
[----:B--2---:R-:W-:Y:S04]  /*27b00*/  STL.64 [R1+0x1030], R10 ;  /* 0x0010300a01007387 */ /* 0x004fe80000100a00 */
[----:B----4-:R0:W-:Y:S04]  /*27b10*/  STL.64 [R1+0x1028], R8 ;  /* 0x0010280801007387 */ /* 0x0101e80000100a00 */
[----:B0-----:R-:W2:Y:S04]  /*27b20*/  LDL.LU R8, [R1+0x270] ;  /* 0x0002700001087983 */ /* 0x001ea80000300800 */
[----:B------:R-:W2:Y:S04]  /*27b30*/  LDL.LU R9, [R1+0x274] ;  /* 0x0002740001097983 */ /* 0x000ea80000300800 */
[----:B------:R-:W2:Y:S04]  /*27b40*/  LDL.LU R10, [R1+0x278] ;  /* 0x00027800010a7983 */ /* 0x000ea80000300800 */
[----:B------:R-:W2:Y:S04]  /*27b50*/  LDL.LU R11, [R1+0x27c] ;  /* 0x00027c00010b7983 */ /* 0x000ea80000300800 */
[----:B------:R-:W3:Y:S04]  /*27b60*/  LDL.LU.64 R26, [R1+0x1048] ;  /* 0x00104800011a7983 */ /* 0x000ee80000300a00 */
[----:B------:R-:W3:Y:S04]  /*27b70*/  LDL.LU.64 R24, [R1+0x1040] ;  /* 0x0010400001187983 */ /* 0x000ee80000300a00 */
[----:B------:R-:W-:Y:S04]  /*27b80*/  STL.64 [R1+0x290], R20 ;  /* 0x0002901401007387 */ /* 0x000fe80000100a00 */
[----:B------:R0:W-:Y:S04]  /*27b90*/  STL.64 [R1+0x298], R22 ;  /* 0x0002981601007387 */ /* 0x0001e80000100a00 */
[----:B0-----:R-:W4:Y:S01]  /*27ba0*/  LDL.64 R22, [R1+0x28] ;  /* 0x0000280001167983 */ /* 0x001f220000100a00 */
[----:B---3--:R-:W-:Y:S03]  /*27bb0*/  HMMA.16816.F32.BF16 R12, R24, R18, R12 ;  /* 0x00000012180c723c */ /* 0x008fe6000004180c */
[----:B----4-:R0:W-:Y:S04]  /*27bc0*/  STL.64 [R1+0x1008], R22 ;  /* 0x0010081601007387 */ /* 0x0101e80000100a00 */
[----:B------:R-:W3:Y:S04]  /*27bd0*/  LDL.LU R20, [R1+0x250] ;  /* 0x0002500001147983 */ /* 0x000ee80000300800 */
[----:B------:R-:W3:Y:S04]  /*27be0*/  LDL.LU R21, [R1+0x254] ;  /* 0x0002540001157983 */ /* 0x000ee80000300800 */
[----:B0-----:R-:W3:Y:S04]  /*27bf0*/  LDL.LU R22, [R1+0x258] ;  /* 0x0002580001167983 */ /* 0x001ee80000300800 */
[----:B------:R-:W3:Y:S04]  /*27c00*/  LDL.LU R23, [R1+0x25c] ;  /* 0x00025c0001177983 */ /* 0x000ee80000300800 */
[----:B------:R0:W-:Y:S04]  /*27c10*/  STL [R1+0xfe8], R6 ;  /* 0x000fe80601007387 */ /* 0x0001e80000100800 */
[----:B------:R1:W-:Y:S04]  /*27c20*/  STL [R1+0xfe4], R7 ;  /* 0x000fe40701007387 */ /* 0x0003e80000100800 */
[----:B------:R-:W4:Y:S04]  /*27c30*/  LDL.LU R4, [R1+0x2b0] ;  /* 0x0002b00001047983 */ /* 0x000f280000300800 */
[----:B------:R-:W4:Y:S04]  /*27c40*/  LDL.LU R5, [R1+0x2b4] ;  /* 0x0002b40001057983 */ /* 0x000f280000300800 */
[----:B0-----:R-:W4:Y:S04]  /*27c50*/  LDL.LU R6, [R1+0x2b8] ;  /* 0x0002b80001067983 */ /* 0x001f280000300800 */
[----:B-1----:R-:W4:Y:S04]  /*27c60*/  LDL.LU R7, [R1+0x2bc] ;  /* 0x0002bc0001077983 */ /* 0x002f280000300800 */
[----:B------:R0:W-:Y:S04]  /*27c70*/  STL.64 [R1+0x420], R12 ;  /* 0x0004200c01007387 */ /* 0x0001e80000100a00 */
[----:B------:R1:W-:Y:S01]  /*27c80*/  STL.64 [R1+0x428], R14 ;  /* 0x0004280e01007387 */ /* 0x0003e20000100a00 */
[----:B0-----:R-:W-:Y:S01]  /*27c90*/  MOV R13, R18 ;  /* 0x00000012000d7202 */ /* 0x001fe20000000f00 */
[----:B------:R-:W-:-:S02]  /*27ca0*/  IMAD.MOV.U32 R12, RZ, RZ, R19 ;  /* 0x000000ffff0c7224 */ /* 0x000fc400078e0013 */
[----:B------:R-:W2:Y:S02]  /*27cb0*/  LDL.LU.64 R18, [R1+0x1038] ;  /* 0x0010380001127983 */ /* 0x000ea40000300a00 */
[C---:B--2---:R-:W-:Y:S01]  /*27cc0*/  HMMA.16816.F32.BF16 R8, R24.reuse, R18, R8 ;  /* 0x000000121808723c */ /* 0x044fe20000041808 */
[----:B-1----:R-:W-:Y:S02]  /*27cd0*/  MOV R15, R18 ;  /* 0x00000012000f7202 */ /* 0x002fe40000000f00 */
[----:B------:R-:W-:Y:S11]  /*27ce0*/  MOV R14, R19 ;  /* 0x00000013000e7202 */ /* 0x000ff60000000f00 */
[----:B------:R-:W-:Y:S09]  /*27cf0*/  @!UPT UIADD3 URZ, URZ, URZ, URZ ;  /* 0x0000003f3f3ff290 */ /* 0x000ff2000fffe03f */
[----:B------:R-:W-:Y:S04]  /*27d00*/  STL.64 [R1+0x410], R8 ;  /* 0x0004100801007387 */ /* 0x000fe80000100a00 */
[----:B------:R0:W-:Y:S04]  /*27d10*/  STL.64 [R1+0x418], R10 ;  /* 0x0004180a01007387 */ /* 0x0001e80000100a00 */
[----:B0-----:R-:W2:Y:S04]  /*27d20*/  LDL.LU.64 R10, [R1+0x1030] ;  /* 0x00103000010a7983 */ /* 0x001ea80000300a00 */
[----:B------:R-:W2:Y:S04]  /*27d30*/  LDL.LU.64 R8, [R1+0x1028] ;  /* 0x0010280001087983 */ /* 0x000ea80000300a00 */
[----:B------:R-:W2:Y:S04]  /*27d40*/  LDL.LU.64 R18, [R1+0x1020] ;  /* 0x0010200001127983 */ /* 0x000ea80000300a00 */
[----:B------:R-:W-:Y:S04]  /*27d50*/  STL.64 [R1+0xff8], R14 ;  /* 0x000ff80e01007387 */ /* 0x000fe80000100a00 */
[----:B------:R0:W-:Y:S04]  /*27d60*/  STL.64 [R1+0xff0], R12 ;  /* 0x000ff00c01007387 */ /* 0x0001e80000100a00 */
[----:B0-----:R-:W3:Y:S04]  /*27d70*/  LDL.LU R12, [R1+0x2f0] ;  /* 0x0002f000010c7983 */ /* 0x001ee80000300800 */
[----:B------:R-:W3:Y:S04]  /*27d80*/  LDL.LU R13, [R1+0x2f4] ;  /* 0x0002f400010d7983 */ /* 0x000ee80000300800 */
[----:B------:R-:W3:Y:S04]  /*27d90*/  LDL.LU R14, [R1+0x2f8] ;  /* 0x0002f800010e7983 */ /* 0x000ee80000300800 */
[----:B------:R-:W3:Y:S01]  /*27da0*/  LDL.LU R15, [R1+0x2fc] ;  /* 0x0002fc00010f7983 */ /* 0x000ee20000300800 */
[C---:B--2---:R-:W-:Y:S11]  /*27db0*/  HMMA.16816.F32.BF16 R8, R24.reuse, R18, R8 ;  /* 0x000000121808723c */ /* 0x044ff60000041808 */
[----:B------:R-:W-:Y:S11]  /*27dc0*/  @!UPT UIADD3 URZ, URZ, URZ, URZ ;  /* 0x0000003f3f3ff290 */ /* 0x000ff6000fffe03f */
[----:B------:R-:W-:Y:S01]  /*27dd0*/  @!UPT UIADD3 URZ, URZ, URZ, URZ ;  /* 0x0000003f3f3ff290 */ /* 0x000fe2000fffe03f */
[----:B------:R0:W-:Y:S04]  /*27de0*/  STL.64 [R1+0x260], R8 ;  /* 0x0002600801007387 */ /* 0x0001e80000100a00 */
[----:B------:R1:W-:Y:S01]  /*27df0*/  STL.64 [R1+0x268], R10 ;  /* 0x0002680a01007387 */ /* 0x0003e20000100a00 */
[----:B0-----:R-:W-:Y:S01]  /*27e00*/  IMAD.MOV.U32 R8, RZ, RZ, R18 ;  /* 0x000000ffff087224 */ /* 0x001fe200078e0012 */
[----:B------:R-:W-:Y:S02]  /*27e10*/  MOV R9, R19 ;  /* 0x0000001300097202 */ /* 0x000fe40000000f00 */
[----:B-1----:R-:W2:Y:S04]  /*27e20*/  LDL.LU.64 R10, [R1+0x1018] ;  /* 0x00101800010a7983 */ /* 0x002ea80000300a00 */
[----:B------:R-:W3:Y:S02]  /*27e30*/  LDL.LU.64 R18, [R1+0x1010] ;  /* 0x0010100001127983 */ /* 0x000ee40000300a00 */
[----:B---3--:R-:W-:Y:S02]  /*27e40*/  HMMA.16816.F32.BF16 R16, R24, R18, R20 ;  /* 0x000000121810723c */ /* 0x008fe40000041814 */
[----:B------:R-:W4:Y:S11]  /*27e50*/  LDL.LU.64 R22, [R1+0x1008] ;  /* 0x0010080001167983 */ /* 0x000f360000300a00 */
[----:B------:R-:W-:Y:S10]  /*27e60*/  @!UPT UIADD3 URZ, URZ, URZ, URZ ;  /* 0x0000003f3f3ff290 */ /* 0x000ff4000fffe03f */
[----:B------:R-:W-:Y:S04]  /*27e70*/  STL.64 [R1+0x400], R16 ;  /* 0x0004001001007387 */ /* 0x000fe80000100a00 */
[----:B------:R-:W-:Y:S04]  /*27e80*/  STL.64 [R1+0x408], R18 ;  /* 0x0004081201007387 */ /* 0x000fe80000100a00 */
[----:B------:R-:W0:Y:S02]  /*27e90*/  LDSM.16.M88.4 R16, [R28+0x14c00] ;  /* 0x014c00001c10783b */ /* 0x000e240000000200 */
[----:B0-----:R-:W-:-:S02]  /*27ea0*/  MOV R3, R18 ;  /* 0x0000001200037202 */ /* 0x001fc40000000f00 */
[----:B------:R-:W-:Y:S02]  /*27eb0*/  MOV R2, R19 ;  /* 0x0000001300027202 */ /* 0x000fe40000000f00 */
[----:B------:R-:W3:Y:S01]  /*27ec0*/  LDL.LU.64 R18, [R1+0x1000] ;  /* 0x0010000001127983 */ /* 0x000ee20000300a00 */
[C---:B----4-:R-:W-:Y:S11]  /*27ed0*/  HMMA.16816.F32.BF16 R4, R24.reuse, R22, R4 ;  /* 0x000000161804723c */ /* 0x050ff60000041804 */
[----:B------:R-:W-:Y:S11]  /*27ee0*/  @!UPT UIADD3 URZ, URZ, URZ, URZ ;  /* 0x0000003f3f3ff290 */ /* 0x000ff6000fffe03f */
[----:B------:R-:W-:Y:S01]  /*27ef0*/  @!UPT UIADD3 URZ, URZ, URZ, URZ ;  /* 0x0000003f3f3ff290 */ /* 0x000fe2000fffe03f */
[----:B------:R-:W-:Y:S04]  /*27f00*/  STL.64 [R1+0x2b0], R4 ;  /* 0x0002b00401007387 */ /* 0x000fe80000100a00 */
[----:B------:R0:W-:Y:S02]  /*27f10*/  STL.64 [R1+0x2b8], R6 ;  /* 0x0002b80601007387 */ /* 0x0001e40000100a00 */
[----:B0-----:R-:W-:Y:S01]  /*27f20*/  IMAD.MOV.U32 R6, RZ, RZ, R22 ;  /* 0x000000ffff067224 */ /* 0x001fe200078e0016 */
[----:B------:R-:W-:Y:S02]  /*27f30*/  MOV R7, R23 ;  /* 0x0000001700077202 */ /* 0x000fe40000000f00 */
[----:B------:R-:W0:Y:S04]  /*27f40*/  LDSM.16.M88.4 R20, [R28+0x15000] ;  /* 0x015000001c14783b */ /* 0x000e280000000200 */
[----:B0-----:R-:W-:Y:S04]  /*27f50*/  STL.64 [R1+0xf50], R22 ;  /* 0x000f501601007387 */ /* 0x001fe80000100a00 */
[----:B------:R0:W-:Y:S04]  /*27f60*/  STL.64 [R1+0xf48], R20 ;  /* 0x000f481401007387 */ /* 0x0001e80000100a00 */
[----:B0-----:R-:W2:Y:S04]  /*27f70*/  LDL.LU R20, [R1+0x320] ;  /* 0x0003200001147983 */ /* 0x001ea80000300800 */
[----:B------:R-:W2:Y:S04]  /*27f80*/  LDL.LU R21, [R1+0x324] ;  /* 0x0003240001157983 */ /* 0x000ea80000300800 */
[----:B------:R-:W2:Y:S04]  /*27f90*/  LDL.LU R22, [R1+0x328] ;  /* 0x0003280001167983 */ /* 0x000ea80000300800 */
[----:B------:R-:W2:Y:S01]  /*27fa0*/  LDL.LU R23, [R1+0x32c] ;  /* 0x00032c0001177983 */ /* 0x000ea20000300800 */
[----:B------:R-:W-:Y:S01]  /*27fb0*/  MOV R0, R16 ;  /* 0x0000001000007202 */ /* 0x000fe20000000f00 */
[----:B------:R-:W-:Y:S01]  /*27fc0*/  IMAD.MOV.U32 R29, RZ, RZ, R17 ;  /* 0x000000ffff1d7224 */ /* 0x000fe200078e0011 */
[----:B---3--:R-:W-:Y:S01]  /*27fd0*/  HMMA.16816.F32.BF16 R12, R24, R18, R12 ;  /* 0x00000012180c723c */ /* 0x008fe2000004180c */
[----:B------:R-:W-:Y:S01]  /*27fe0*/  MOV R5, R18 ;  /* 0x0000001200057202 */ /* 0x000fe20000000f00 */
[----:B------:R-:W-:-:S02]  /*27ff0*/  IMAD.MOV.U32 R4, RZ, RZ, R19 ;  /* 0x000000ffff047224 */ /* 0x000fc400078e0013 */
[----:B------:R-:W0:Y:S11]  /*28000*/  LDSM.16.M88.4 R16, [R28+0x15400] ;  /* 0x015400001c10783b */ /* 0x000e360000000200 */
[----:B------:R-:W-:Y:S08]  /*28010*/  @!UPT UIADD3 URZ, URZ, URZ, URZ ;  /* 0x0000003f3f3ff290 */ /* 0x000ff0000fffe03f */
[----:B------:R-:W-:Y:S04]  /*28020*/  STL.64 [R1+0x2f0], R12 ;  /* 0x0002f00c01007387 */ /* 0x000fe80000100a00 */
[----:B------:R1:W-:Y:S04]  /*28030*/  STL.64 [R1+0x2f8], R14 ;  /* 0x0002f80e01007387 */ /* 0x0003e80000100a00 */
[----:B-1----:R-:W3:Y:S04]  /*28040*/  LDL.LU.64 R14, [R1+0xff8] ;  /* 0x000ff800010e7983 */ /* 0x002ee80000300a00 */
[----:B------:R-:W4:Y:S04]  /*28050*/  LDL.LU.64 R12, [R1+0xff0] ;  /* 0x000ff000010c7983 */ /* 0x000f280000300a00 */
[----:B0-----:R-:W-:Y:S04]  /*28060*/  STL.64 [R1+0xed8], R18 ;  /* 0x000ed81201007387 */ /* 0x001fe80000100a00 */
[----:B------:R2:W-:Y:S02]  /*28070*/  STL.64 [R1+0xed0], R16 ;  /* 0x000ed01001007387 */ /* 0x0005e40000100a00 */
[----:B--2---:R-:W-:Y:S07]  /*28080*/  HMMA.16816.F32.BF16 R16, R24, R10, R20 ;  /* 0x0000000a1810723c */ /* 0x004fee0000041814 */
[----:B------:R-:W-:-:S02]  /*28090*/  MOV R22, R6 ;  /* 0x0000000600167202 */ /* 0x000fc40000000f00 */
[----:B------:R-:W-:Y:S01]  /*280a0*/  MOV R23, R7 ;  /* 0x0000000700177202 */ /* 0x000fe20000000f00 */
[----:B------:R-:W2:Y:S11]  /*280b0*/  LDL.LU R6, [R1+0xfe8] ;  /* 0x000fe80001067983 */ /* 0x000eb60000300800 */
[----:B------:R-:W-:Y:S02]  /*280c0*/  @!UPT UIADD3 URZ, URZ, URZ, URZ ;  /* 0x0000003f3f3ff290 */ /* 0x000fe4000fffe03f */
[----:B------:R-:W-:Y:S04]  /*280d0*/  STL.64 [R1+0x320], R16 ;  /* 0x0003201001007387 */ /* 0x000fe80000100a00 */
[----:B------:R-:W-:Y:S04]  /*280e0*/  STL.64 [R1+0x328], R18 ;  /* 0x0003281201007387 */ /* 0x000fe80000100a00 */
[----:B------:R-:W2:Y:S04]  /*280f0*/  LDL.LU R7, [R1+0xfe4] ;  /* 0x000fe40001077983 */ /* 0x000ea80000300800 */
[----:B------:R0:W-:Y:S04]  /*28100*/  STL.64 [R1+0xf70], R22 ;  /* 0x000f701601007387 */ /* 0x0001e80000100a00 */
[----:B0-----:R-:W2:Y:S04]  /*28110*/  LDL.64 R22, [R1+0x38] ;  /* 0x0000380001167983 */ /* 0x001ea80000100a00 */
[----:B--2---:R0:W-:Y:S04]  /*28120*/  STL.64 [R1+0xf88], R22 ;  /* 0x000f881601007387 */ /* 0x0041e80000100a00 */
[----:B------:R-:W2:Y:S04]  /*28130*/  LDL.LU R16, [R1+0x350] ;  /* 0x0003500001107983 */ /* 0x000ea80000300800 */
[----:B------:R-:W2:Y:S04]  /*28140*/  LDL.LU R17, [R1+0x354] ;  /* 0x0003540001117983 */ /* 0x000ea80000300800 */
[----:B------:R-:W2:Y:S04]  /*28150*/  LDL.LU R18, [R1+0x358] ;  /* 0x0003580001127983 */ /* 0x000ea80000300800 */
[----:B------:R-:W2:Y:S01]  /*28160*/  LDL.LU R19, [R1+0x35c] ;  /* 0x00035c0001137983 */ /* 0x000ea20000300800 */
[----:B0-----:R-:W-:Y:S01]  /*28170*/  IMAD.MOV.U32 R22, RZ, RZ, R8 ;  /* 0x000000ffff167224 */ /* 0x001fe200078e0008 */
[----:B------:R-:W-:-:S02]  /*28180*/  MOV R23, R9 ;  /* 0x0000000900177202 */ /* 0x000fc40000000f00 */
[----:B------:R-:W3:Y:S04]  /*28190*/  LDL.LU R8, [R1+0xfe0] ;  /* 0x000fe00001087983 */ /* 0x000ee80000300800 */
[----:B------:R-:W3:Y:S04]  /*281a0*/  LDL.LU R9, [R1+0xfdc] ;  /* 0x000fdc0001097983 */ /* 0x000ee80000300800 */
[----:B------:R-:W-:Y:S04]  /*281b0*/  STL.64 [R1+0xfa0], R22 ;  /* 0x000fa01601007387 */ /* 0x000fe80000100a00 */
[----:B--2---:R-:W-:Y:S04]  /*281c0*/  STL.64 [R1+0xf80], R18 ;  /* 0x000f801201007387 */ /* 0x004fe80000100a00 */
[----:B------:R0:W-:Y:S04]  /*281d0*/  STL.64 [R1+0xf78], R16 ;  /* 0x000f781001007387 */ /* 0x0001e80000100a00 */
[----:B0-----:R-:W2:Y:S04]  /*281e0*/  LDL.LU R16, [R1+0x370] ;  /* 0x0003700001107983 */ /* 0x001ea80000300800 */
[----:B------:R-:W2:Y:S04]  /*281f0*/  LDL.LU R17, [R1+0x374] ;  /* 0x0003740001117983 */ /* 0x000ea80000300800 */
[----:B------:R-:W2:Y:S04]  /*28200*/  LDL.LU R18, [R1+0x378] ;  /* 0x0003780001127983 */ /* 0x000ea80000300800 */
[----:B------:R-:W2:Y:S01]  /*28210*/  LDL.LU R19, [R1+0x37c] ;  /* 0x00037c0001137983 */ /* 0x000ea20000300800 */
[----:B---3--:R-:W-:Y:S01]  /*28220*/  MOV R22, R15 ;  /* 0x0000000f00167202 */ /* 0x008fe20000000f00 */
[----:B------:R-:W-:-:S05]  /*28230*/  IMAD.MOV.U32 R23, RZ, RZ, R14 ;  /* 0x000000ffff177224 */ /* 0x000fca00078e000e */
[----:B------:R-:W-:Y:S04]  /*28240*/  STL.64 [R1+0xfb8], R22 ;  /* 0x000fb81601007387 */ /* 0x000fe80000100a00 */
[----:B--2---:R-:W-:Y:S04]  /*28250*/  STL.64 [R1+0xf98], R18 ;  /* 0x000f981201007387 */ /* 0x004fe80000100a00 */
        /* <DEDUP_REMOVED lines=9> */
[----:B------:R-:W3:Y:S04]  /*282f0*/  LDL.LU R18, [R1+0x398] ;  /* 0x0003980001127983 */ /* 0x000ee80000300800 */
[----:B------:R-:W3:Y:S01]  /*28300*/  LDL.LU R19, [R1+0x39c] ;  /* 0x00039c0001137983 */ /* 0x000ee20000300800 */
[----:B----4-:R-:W-:-:S02]  /*28310*/  MOV R22, R13 ;  /* 0x0000000d00167202 */ /* 0x010fc40000000f00 */
[----:B------:R-:W-:Y:S02]  /*28320*/  MOV R23, R12 ;  /* 0x0000000c00177202 */ /* 0x000fe40000000f00 */
[----:B------:R-:W0:Y:S04]  /*28330*/  LDSM.16.M88.4 R12, [R28+0x15800] ;  /* 0x015800001c0c783b */ /* 0x000e280000000200 */
[----:B---3--:R-:W-:Y:S04]  /*28340*/  STL.64 [R1+0xfc8], R18 ;  /* 0x000fc81201007387 */ /* 0x008fe80000100a00 */
[----:B--2---:R1:W-:Y:S04]  /*28350*/  STL.64 [R1+0xfc0], R16 ;  /* 0x000fc01001007387 */ /* 0x0043e80000100a00 */
[----:B-1----:R-:W2:Y:S04]  /*28360*/  LDL.LU R16, [R1+0x3a0] ;  /* 0x0003a00001107983 */ /* 0x002ea80000300800 */
[----:B------:R-:W2:Y:S04]  /*28370*/  LDL.LU R17, [R1+0x3a4] ;  /* 0x0003a40001117983 */ /* 0x000ea80000300800 */
[----:B------:R-:W2:Y:S04]  /*28380*/  LDL.LU R18, [R1+0x3a8] ;  /* 0x0003a80001127983 */ /* 0x000ea80000300800 */
[----:B------:R-:W2:Y:S04]  /*28390*/  LDL.LU R19, [R1+0x3ac] ;  /* 0x0003ac0001137983 */ /* 0x000ea80000300800 */
[----:B------:R-:W-:Y:S04]  /*283a0*/  STL.64 [R1+0xf60], R10 ;  /* 0x000f600a01007387 */ /* 0x000fe80000100a00 */
[----:B------:R1:W-:Y:S04]  /*283b0*/  STL.64 [R1+0xf58], R8 ;  /* 0x000f580801007387 */ /* 0x0003e80000100a00 */
[----:B-1----:R-:W3:Y:S04]  /*283c0*/  LDL.LU R8, [R1+0x310] ;  /* 0x0003100001087983 */ /* 0x002ee80000300800 */
[----:B------:R-:W3:Y:S04]  /*283d0*/  LDL.LU R9, [R1+0x314] ;  /* 0x0003140001097983 */ /* 0x000ee80000300800 */
[----:B------:R-:W3:Y:S04]  /*283e0*/  LDL.LU R10, [R1+0x318] ;  /* 0x00031800010a7983 */ /* 0x000ee80000300800 */
[----:B------:R-:W3:Y:S04]  /*283f0*/  LDL.LU R11, [R1+0x31c] ;  /* 0x00031c00010b7983 */ /* 0x000ee80000300800 */
[----:B0-----:R-:W-:Y:S04]  /*28400*/  STL.64 [R1+0xe50], R14 ;  /* 0x000e500e01007387 */ /* 0x001fe80000100a00 */
[----:B------:R-:W-:Y:S04]  /*28410*/  STL.64 [R1+0xe48], R12 ;  /* 0x000e480c01007387 */ /* 0x000fe80000100a00 */
[----:B------:R-:W-:Y:S01]  /*28420*/  STL.64 [R1+0xf68], R6 ;  /* 0x000f680601007387 */ /* 0x000fe20000100a00 */
[----:B---3--:R-:W-:Y:S03]  /*28430*/  HMMA.16816.F32.BF16 R8, R24, R6, R8 ;  /* 0x000000061808723c */ /* 0x008fe60000041808 */
[----:B------:R0:W1:Y:S11]  /*28440*/  LDSM.16.M88.4 R24, [R28+0x15c00] ;  /* 0x015c00001c18783b */ /* 0x0000760000000200 */
[----:B------:R-:W-:Y:S09]  /*28450*/  @!UPT UIADD3 URZ, URZ, URZ, URZ ;  /* 0x0000003f3f3ff290 */ /* 0x000ff2000fffe03f */
[----:B------:R-:W-:Y:S04]  /*28460*/  STL.64 [R1+0x280], R8 ;  /* 0x0002800801007387 */ /* 0x000fe80000100a00 */
[----:B------:R3:W-:Y:S04]  /*28470*/  STL.64 [R1+0x288], R10 ;  /* 0x0002880a01007387 */ /* 0x0007e80000100a00 */
[----:B0-----:R-:W4:Y:S04]  /*28480*/  LDL.LU R28, [R1+0xfd8] ;  /* 0x000fd800011c7983 */ /* 0x001f280000300800 */
[----:B------:R-:W4:Y:S04]  /*28490*/  LDL.LU R12, [R1+0x330] ;  /* 0x00033000010c7983 */ /* 0x000f280000300800 */
[----:B------:R-:W4:Y:S01]  /*284a0*/  LDL.LU R13, [R1+0x334] ;  /* 0x00033400010d7983 */ /* 0x000f220000300800 */
[----:B---3--:R-:W-:Y:S01]  /*284b0*/  MOV R11, R4 ;  /* 0x00000004000b7202 */ /* 0x008fe20000000f00 */
[----:B------:R-:W-:-:S02]  /*284c0*/  IMAD.MOV.U32 R10, RZ, RZ, R5 ;  /* 0x000000ffff0a7224 */ /* 0x000fc400078e0005 */
[----:B------:R-:W4:Y:S04]  /*284d0*/  LDL.LU R14, [R1+0x338] ;  /* 0x00033800010e7983 */ /* 0x000f280000300800 */
[----:B------:R-:W4:Y:S04]  /*284e0*/  LDL.LU R15, [R1+0x33c] ;  /* 0x00033c00010f7983 */ /* 0x000f280000300800 */
[----:B------:R-:W3:Y:S04]  /*284f0*/  LDL.LU R4, [R1+0x340] ;  /* 0x0003400001047983 */ /* 0x000ee80000300800 */
[----:B------:R-:W3:Y:S04]  /*28500*/  LDL.LU R5, [R1+0x344] ;  /* 0x0003440001057983 */ /* 0x000ee80000300800 */
[----:B------:R-:W3:Y:S04]  /*28510*/  LDL.LU R6, [R1+0x348] ;  /* 0x0003480001067983 */ /* 0x000ee80000300800 */
[----:B------:R-:W3:Y:S04]  /*28520*/  LDL.LU R7, [R1+0x34c] ;  /* 0x00034c0001077983 */ /* 0x000ee80000300800 */
[----:B-1----:R0:W-:Y:S04]  /*28530*/  STL.64 [R1+0xdd0], R26 ;  /* 0x000dd01a01007387 */ /* 0x0021e80000100a00 */
[----:B------:R1:W-:Y:S01]  /*28540*/  STL.64 [R1+0xdc8], R24 ;  /* 0x000dc81801007387 */ /* 0x0003e20000100a00 */
[----:B0-----:R-:W-:-:S02]  /*28550*/  MOV R26, R3 ;  /* 0x00000003001a7202 */ /* 0x001fc40000000f00 */
[----:B------:R-:W-:Y:S02]  /*28560*/  MOV R27, R2 ;  /* 0x00000002001b7202 */ /* 0x000fe40000000f00 */
[----:B-1----:R-:W-:Y:S01]  /*28570*/  MOV R24, R0 ;  /* 0x0000000000187202 */ /* 0x002fe20000000f00 */
[----:B------:R-:W-:Y:S01]  /*28580*/  IMAD.MOV.U32 R25, RZ, RZ, R29 ;  /* 0x000000ffff197224 */ /* 0x000fe200078e001d */
[----:B------:R-:W3:Y:S04]  /*28590*/  LDL.LU R0, [R1+0xfd4] ;  /* 0x000fd40001007983 */ /* 0x000ee80000300800 */
[----:B------:R-:W3:Y:S02]  /*285a0*/  LDL.LU R29, [R1+0xfd0] ;  /* 0x000fd000011d7983 */ /* 0x000ee40000300800 */
[C---:B--2---:R-:W-:Y:S02]  /*285b0*/  HMMA.16816.F32.BF16 R20, R24.reuse, R22, R16 ;  /* 0x000000161814723c */ /* 0x044fe40000041810 */
[----:B------:R-:W2:Y:S04]  /*285c0*/  LDL.LU.64 R18, [R1+0xfc8] ;  /* 0x000fc80001127983 */ /* 0x000ea80000300a00 */
[----:B------:R-:W2:Y:S11]  /*285d0*/  LDL.LU.64 R16, [R1+0xfc0] ;  /* 0x000fc00001107983 */ /* 0x000eb60000300a00 */
[----:B------:R-:W-:Y:S06]  /*285e0*/  @!UPT UIADD3 URZ, URZ, URZ, URZ ;  /* 0x0000003f3f3ff290 */ /* 0x000fec000fffe03f */
        /* <DEDUP_REMOVED lines=17> */
[C---:B--2---:R-:W-:Y:S01]  /*28700*/  HMMA.16816.F32.BF16 R16, R24.reuse, R22, R16 ;  /* 0x000000161810723c */ /* 0x044fe20000041810 */
[----:B------:R-:W-:Y:S01]  /*28710*/  IMAD.MOV.U32 R3, RZ, RZ, R22 ;  /* 0x000000ffff037224 */ /* 0x000fe200078e0016 */
[----:B------:R-:W-:Y:S11]  /*28720*/  MOV R2, R23 ;  /* 0x0000001700027202 */ /* 0x000ff60000000f00 */
[----:B------:R-:W-:Y:S10]  /*28730*/  @!UPT UIADD3 URZ, URZ, URZ, URZ ;  /* 0x0000003f3f3ff290 */ /* 0x000ff4000fffe03f */
[----:B------:R-:W-:Y:S04]  /*28740*/  STL.64 [R1+0x430], R16 ;  /* 0x0004301001007387 */ /* 0x000fe80000100a00 */
[----:B------:R0:W-:Y:S04]  /*28750*/  STL.64 [R1+0x438], R18 ;  /* 0x0004381201007387 */ /* 0x0001e80000100a00 */
[----:B0-----:R-:W2:Y:S04]  /*28760*/  LDL.LU.64 R18, [R1+0xf80] ;  /* 0x000f800001127983 */ /* 0x001ea80000300a00 */
[----:B------:R-:W2:Y:S04]  /*28770*/  LDL.LU.64 R16, [R1+0xf78] ;  /* 0x000f780001107983 */ /* 0x000ea80000300a00 */
[----:B------:R-:W2:Y:S04]  /*28780*/  LDL.LU.64 R22, [R1+0xf70] ;  /* 0x000f700001167983 */ /* 0x000ea80000300a00 */
[----:B------:R-:W3:Y:S01]  /*28790*/  LDL.LU R20, [R1+0x300] ;  /* 0x0003000001147983 */ /* 0x000ee20000300800 */
[C---:B--2---:R-:W-:Y:S11]  /*287a0*/  HMMA.16816.F32.BF16 R16, R24.reuse, R22, R16 ;  /* 0x000000161810723c */ /* 0x044ff60000041810 */
[----:B------:R-:W-:Y:S11]  /*287b0*/  @!UPT UIADD3 URZ, URZ, URZ, URZ ;  /* 0x0000003f3f3ff290 */ /* 0x000ff6000fffe03f */
[----:B------:R-:W-:Y:S01]  /*287c0*/  @!UPT UIADD3 URZ, URZ, URZ, URZ ;  /* 0x0000003f3f3ff290 */ /* 0x000fe2000fffe03f */
[----:B------:R0:W-:Y:S04]  /*287d0*/  STL.64 [R1+0x3a0], R16 ;  /* 0x0003a01001007387 */ /* 0x0001e80000100a00 */
[----:B------:R1:W-:Y:S04]  /*287e0*/  STL.64 [R1+0x3a8], R18 ;  /* 0x0003a81201007387 */ /* 0x0003e80000100a00 */
[----:B------:R-:W2:Y:S04]  /*287f0*/  LDL.LU R21, [R1+0x304] ;  /* 0x0003040001157983 */ /* 0x000ea80000300800 */
[----:B------:R-:W2:Y:S04]  /*28800*/  LDL.LU R22, [R1+0x308] ;  /* 0x0003080001167983 */ /* 0x000ea80000300800 */
[----:B------:R-:W2:Y:S04]  /*28810*/  LDL.LU R23, [R1+0x30c] ;  /* 0x00030c0001177983 */ /* 0x000ea80000300800 */
[----:B0-----:R-:W2:Y:S04]  /*28820*/  LDL.LU R16, [R1+0x230] ;  /* 0x0002300001107983 */ /* 0x001ea80000300800 */
[----:B------:R-:W2:Y:S04]  /*28830*/  LDL.LU R17, [R1+0x234] ;  /* 0x0002340001117983 */ /* 0x000ea80000300800 */
[----:B-1----:R-:W2:Y:S04]  /*28840*/  LDL.LU R18, [R1+0x238] ;  /* 0x0002380001127983 */ /* 0x002ea80000300800 */
[----:B------:R-:W2:Y:S04]  /*28850*/  LDL.LU R19, [R1+0x23c] ;  /* 0x00023c0001137983 */ /* 0x000ea80000300800 */
[----:B--2---:R-:W-:Y:S04]  /*28860*/  STL.64 [R1+0xf20], R18 ;  /* 0x000f201201007387 */ /* 0x004fe80000100a00 */
[----:B------:R0:W-:Y:S04]  /*28870*/  STL.64 [R1+0xf18], R16 ;  /* 0x000f181001007387 */ /* 0x0001e80000100a00 */
[----:B0-----:R-:W2:Y:S04]  /*28880*/  LDL.LU R16, [R1+0x240] ;  /* 0x0002400001107983 */ /* 0x001ea80000300800 */
[----:B------:R-:W2:Y:S04]  /*28890*/  LDL.LU R17, [R1+0x244] ;  /* 0x0002440001117983 */ /* 0x000ea80000300800 */
[----:B------:R-:W2:Y:S04]  /*288a0*/  LDL.LU R18, [R1+0x248] ;  /* 0x0002480001127983 */ /* 0x000ea80000300800 */
[----:B------:R-:W2:Y:S01]  /*288b0*/  LDL.LU R19, [R1+0x24c] ;  /* 0x00024c0001137983 */ /* 0x000ea20000300800 */
[C---:B---3--:R-:W-:Y:S03]  /*288c0*/  HMMA.16816.F32.BF16 R8, R24.reuse, R10, R4 ;  /* 0x0000000a1808723c */ /* 0x048fe60000041804 */
[----:B--2---:R0:W-:Y:S04]  /*288d0*/  STL.64 [R1+0xf30], R18 ;  /* 0x000f301201007387 */ /* 0x0041e80000100a00 */
[----:B------:R-:W-:Y:S04]  /*288e0*/  STL.64 [R1+0xf28], R16 ;  /* 0x000f281001007387 */ /* 0x000fe80000100a00 */
[----:B0-----:R-:W2:Y:S04]  /*288f0*/  LDL.64 R18, [R1+0x58] ;  /* 0x0000580001127983 */ /* 0x001ea80000100a00 */
[----:B--2---:R0:W-:Y:S04]  /*28900*/  STL.64 [R1+0xf38], R18 ;  /* 0x000f381201007387 */ /* 0x0041e80000100a00 */
[----:B0-----:R-:W2:Y:S04]  /*28910*/  LDL.64 R18, [R1+0x68] ;  /* 0x0000680001127983 */ /* 0x001ea80000100a00 */
[----:B------:R-:W3:Y:S04]  /*28920*/  LDL.LU.64 R6, [R1+0xf68] ;  /* 0x000f680001067983 */ /* 0x000ee80000300a00 */
[----:B------:R-:W-:Y:S04]  /*28930*/  STL.64 [R1+0x390], R8 ;  /* 0x0003900801007387 */ /* 0x000fe80000100a00 */
[----:B------:R0:W-:Y:S04]  /*28940*/  STL.64 [R1+0x398], R10 ;  /* 0x0003980a01007387 */ /* 0x0001e80000100a00 */
[----:B0-----:R-:W4:Y:S04]  /*28950*/  LDL.LU.64 R10, [R1+0xf60] ;  /* 0x000f6000010a7983 */ /* 0x001f280000300a00 */
[----:B------:R-:W2:Y:S01]  /*28960*/  LDL.LU.64 R8, [R1+0xf58] ;  /* 0x000f580001087983 */ /* 0x000ea20000300a00 */
[C---:B----4-:R-:W-:Y:S03]  /*28970*/  HMMA.16816.F32.BF16 R12, R24.reuse, R10, R12 ;  /* 0x0000000a180c723c */ /* 0x050fe6000004180c */
[----:B------:R0:W-:Y:S04]  /*28980*/  STL.64 [R1+0xef8], R10 ;  /* 0x000ef80a01007387 */ /* 0x0001e80000100a00 */
[----:B--2---:R1:W-:Y:S11]  /*28990*/  STL.64 [R1+0xef0], R8 ;  /* 0x000ef00801007387 */ /* 0x0043f60000100a00 */
[----:B------:R-:W-:Y:S05]  /*289a0*/  @!UPT UIADD3 URZ, URZ, URZ, URZ ;  /* 0x0000003f3f3ff290 */ /* 0x000fea000fffe03f */
[----:B------:R-:W-:Y:S04]  /*289b0*/  STL.64 [R1+0x380], R12 ;  /* 0x0003800c01007387 */ /* 0x000fe80000100a00 */
[----:B------:R-:W-:Y:S04]  /*289c0*/  STL.64 [R1+0x388], R14 ;  /* 0x0003880e01007387 */ /* 0x000fe80000100a00 */
[----:B0-----:R-:W2:Y:S04]  /*289d0*/  LDL.64 R10, [R1+0x48] ;  /* 0x00004800010a7983 */ /* 0x001ea80000100a00 */
[----:B--2---:R0:W-:Y:S04]  /*289e0*/  STL.64 [R1+0xf40], R10 ;  /* 0x000f400a01007387 */ /* 0x0041e80000100a00 */
[----:B-1----:R-:W2:Y:S04]  /*289f0*/  LDL.LU R8, [R1+0x2e0] ;  /* 0x0002e00001087983 */ /* 0x002ea80000300800 */
[----:B------:R-:W2:Y:S04]  /*28a00*/  LDL.LU R9, [R1+0x2e4] ;  /* 0x0002e40001097983 */ /* 0x000ea80000300800 */
[----:B0-----:R-:W2:Y:S04]  /*28a10*/  LDL.LU R10, [R1+0x2e8] ;  /* 0x0002e800010a7983 */ /* 0x001ea80000300800 */
[----:B------:R-:W2:Y:S04]  /*28a20*/  LDL.LU R11, [R1+0x2ec] ;  /* 0x0002ec00010b7983 */ /* 0x000ea80000300800 */
[----:B------:R-:W4:Y:S04]  /*28a30*/  LDL.LU R12, [R1+0x190] ;  /* 0x00019000010c7983 */ /* 0x000f280000300800 */
[----:B------:R-:W4:Y:S04]  /*28a40*/  LDL.LU R13, [R1+0x194] ;  /* 0x00019400010d7983 */ /* 0x000f280000300800 */
[----:B------:R-:W2:Y:S04]  /*28a50*/  LDL.LU R14, [R1+0x198] ;  /* 0x00019800010e7983 */ /* 0x000ea80000300800 */
[----:B------:R-:W2:Y:S01]  /*28a60*/  LDL.LU R15, [R1+0x19c] ;  /* 0x00019c00010f7983 */ /* 0x000ea20000300800 */
[----:B---3--:R-:W-:Y:S03]  /*28a70*/  HMMA.16816.F32.BF16 R24, R24, R6, R20 ;  /* 0x000000061818723c */ /* 0x008fe60000041814 */
[----:B--2---:R0:W-:Y:S04]  /*28a80*/  STL.64 [R1+0xe68], R14 ;  /* 0x000e680e01007387 */ /* 0x0041e80000100a00 */
[----:B----4-:R-:W-:Y:S04]  /*28a90*/  STL.64 [R1+0xe60], R12 ;  /* 0x000e600c01007387 */ /* 0x010fe80000100a00 */
[----:B0-----:R-:W2:Y:S04]  /*28aa0*/  LDL.LU.64 R14, [R1+0x28] ;  /* 0x00002800010e7983 */ /* 0x001ea80000300a00 */
[----:B------:R-:W3:Y:S04]  /*28ab0*/  LDL.LU.64 R22, [R1+0xf50] ;  /* 0x000f500001167983 */ /* 0x000ee80000300a00 */
[----:B------:R-:W3:Y:S04]  /*28ac0*/  LDL.LU.64 R20, [R1+0xf48] ;  /* 0x000f480001147983 */ /* 0x000ee80000300a00 */
[----:B------:R0:W-:Y:S04]  /*28ad0*/  STL.64 [R1+0xf00], R6 ;  /* 0x000f000601007387 */ /* 0x0001e80000100a00 */
[----:B------:R-:W4:Y:S04]  /*28ae0*/  LDL.LU R4, [R1+0x2a0] ;  /* 0x0002a00001047983 */ /* 0x000f280000300800 */
[----:B------:R1:W-:Y:S04]  /*28af0*/  STL.64 [R1+0x370], R24 ;  /* 0x0003701801007387 */ /* 0x0003e80000100a00 */
[----:B------:R1:W-:Y:S04]  /*28b00*/  STL.64 [R1+0x378], R26 ;  /* 0x0003781a01007387 */ /* 0x0003e80000100a00 */
[----:B------:R-:W4:Y:S04]  /*28b10*/  LDL.LU R5, [R1+0x2a4] ;  /* 0x0002a40001057983 */ /* 0x000f280000300800 */
[----:B0-----:R-:W4:Y:S04]  /*28b20*/  LDL.LU R6, [R1+0x2a8] ;  /* 0x0002a80001067983 */ /* 0x001f280000300800 */
[----:B------:R-:W4:Y:S04]  /*28b30*/  LDL.LU R7, [R1+0x2ac] ;  /* 0x0002ac0001077983 */ /* 0x000f280000300800 */
[----:B-1----:R-:W2:Y:S04]  /*28b40*/  LDL.LU R24, [R1+0x170] ;  /* 0x0001700001187983 */ /* 0x002ea80000300800 */
[----:B------:R-:W2:Y:S04]  /*28b50*/  LDL.LU R25, [R1+0x174] ;  /* 0x0001740001197983 */ /* 0x000ea80000300800 */
[----:B------:R-:W2:Y:S04]  /*28b60*/  LDL.LU R26, [R1+0x178] ;  /* 0x00017800011a7983 */ /* 0x000ea80000300800 */
[----:B------:R-:W2:Y:S01]  /*28b70*/  LDL.LU R27, [R1+0x17c] ;  /* 0x00017c00011b7983 */ /* 0x000ea20000300800 */
[C---:B---3--:R-:W-:Y:S03]  /*28b80*/  HMMA.16816.F32.BF16 R8, R20.reuse, R18, R8 ;  /* 0x000000121408723c */ /* 0x048fe60000041808 */
[----:B--2---:R0:W-:Y:S04]  /*28b90*/  STL.64 [R1+0xe78], R26 ;  /* 0x000e781a01007387 */ /* 0x0041e80000100a00 */
[----:B------:R-:W-:Y:S11]  /*28ba0*/  STL.64 [R1+0xe70], R24 ;  /* 0x000e701801007387 */ /* 0x000ff60000100a00 */
[----:B------:R-:W-:Y:S05]  /*28bb0*/  @!UPT UIADD3 URZ, URZ, URZ, URZ ;  /* 0x0000003f3f3ff290 */ /* 0x000fea000fffe03f */
[----:B------:R-:W-:Y:S01]  /*28bc0*/  STL.64 [R1+0x580], R8 ;  /* 0x0005800801007387 */ /* 0x000fe20000100a00 */
[----:B0-----:R-:W-:Y:S01]  /*28bd0*/  MOV R26, R3 ;  /* 0x00000003001a7202 */ /* 0x001fe20000000f00 */
[----:B------:R-:W-:Y:S02]  /*28be0*/  IMAD.MOV.U32 R27, RZ, RZ, R2 ;  /* 0x000000ffff1b7224 */ /* 0x000fe400078e0002 */
[----:B------:R0:W-:Y:S01]  /*28bf0*/  STL.64 [R1+0x588], R10 ;  /* 0x0005880a01007387 */ /* 0x0001e20000100a00 */
[----:B------:R-:W-:Y:S02]  /*28c00*/  MOV R3, R18 ;  /* 0x0000001200037202 */ /* 0x000fe40000000f00 */
[----:B------:R-:W-:Y:S01]  /*28c10*/  MOV R2, R19 ;  /* 0x0000001300027202 */ /* 0x000fe20000000f00 */
[----:B0-----:R-:W2:Y:S04]  /*28c20*/  LDL.LU.64 R10, [R1+0xf40] ;  /* 0x000f4000010a7983 */ /* 0x001ea80000300a00 */
[----:B------:R-:W4:Y:S02]  /*28c30*/  LDL.LU.64 R18, [R1+0xf38] ;  /* 0x000f380001127983 */ /* 0x000f240000300a00 */
[C---:B----4-:R-:W-:Y:S11]  /*28c40*/  HMMA.16816.F32.BF16 R4, R20.reuse, R18, R4 ;  /* 0x000000121404723c */ /* 0x050ff60000041804 */
[----:B------:R-:W-:Y:S11]  /*28c50*/  @!UPT UIADD3 URZ, URZ, URZ, URZ ;  /* 0x0000003f3f3ff290 */ /* 0x000ff6000fffe03f */
[----:B------:R-:W-:Y:S01]  /*28c60*/  @!UPT UIADD3 URZ, URZ, URZ, URZ ;  /* 0x0000003f3f3ff290 */ /* 0x000fe2000fffe03f */
[----:B------:R0:W-:Y:S04]  /*28c70*/  STL.64 [R1+0x570], R4 ;  /* 0x0005700401007387 */ /* 0x0001e80000100a00 */
[----:B------:R-:W-:Y:S01]  /*28c80*/  STL.64 [R1+0x578], R6 ;  /* 0x0005780601007387 */ /* 0x000fe20000100a00 */
[----:B0-----:R-:W-:Y:S01]  /*28c90*/  IMAD.MOV.U32 R5, RZ, RZ, R18 ;  /* 0x000000ffff057224 */ /* 0x001fe200078e0012 */
[----:B------:R-:W-:Y:S02]  /*28ca0*/  MOV R4, R19 ;  /* 0x0000001300047202 */ /* 0x000fe40000000f00 */
[----:B------:R-:W2:Y:S04]  /*28cb0*/  LDL.LU.64 R18, [R1+0xf30] ;  /* 0x000f300001127983 */ /* 0x000ea80000300a00 */
[----:B------:R-:W2:Y:S02]  /*28cc0*/  LDL.LU.64 R16, [R1+0xf28] ;  /* 0x000f280001107983 */ /* 0x000ea40000300a00 */
[----:B--2---:R-:W-:Y:S11]  /*28cd0*/  HMMA.16816.F32.BF16 R16, R20, R10, R16 ;  /* 0x0000000a1410723c */ /* 0x004ff60000041810 */
[----:B------:R-:W-:Y:S11]  /*28ce0*/  @!UPT UIADD3 URZ, URZ, URZ, URZ ;  /* 0x0000003f3f3ff290 */ /* 0x000ff6000fffe03f */
[----:B------:R-:W-:Y:S01]  /*28cf0*/  @!UPT UIADD3 URZ, URZ, URZ, URZ ;  /* 0x0000003f3f3ff290 */ /* 0x000fe2000fffe03f */
[----:B------:R-:W-:Y:S04]  /*28d00*/  STL.64 [R1+0x560], R16 ;  /* 0x0005601001007387 */ /* 0x000fe80000100a00 */
[----:B------:R0:W-:Y:S04]  /*28d10*/  STL.64 [R1+0x568], R18 ;  /* 0x0005681201007387 */ /* 0x0001e80000100a00 */
[----:B0-----:R-:W2:Y:S04]  /*28d20*/  LDL.LU.64 R18, [R1+0xf20] ;  /* 0x000f200001127983 */ /* 0x001ea80000300a00 */
[----:B------:R-:W2:Y:S01]  /*28d30*/  LDL.LU.64 R16, [R1+0xf18] ;  /* 0x000f180001107983 */ /* 0x000ea20000300a00 */
[----:B------:R-:W-:Y:S01]  /*28d40*/  MOV R7, R10 ;  /* 0x0000000a00077202 */ /* 0x000fe20000000f00 */
[----:B------:R-:W-:-:S02]  /*28d50*/  IMAD.MOV.U32 R6, RZ, RZ, R11 ;  /* 0x000000ffff067224 */ /* 0x000fc400078e000b */
[----:B------:R0:W-:Y:S01]  /*28d60*/  STL.64 [R1+0xe88], R26 ;  /* 0x000e881a01007387 */ /* 0x0001e20000100a00 */
[----:B--2---:R-:W-:Y:S07]  /*28d70*/  HMMA.16816.F32.BF16 R8, R20, R26, R16 ;  /* 0x0000001a1408723c */ /* 0x004fee0000041810 */
[----:B0-----:R-:W-:Y:S02]  /*28d80*/  MOV R26, R7 ;  /* 0x00000007001a7202 */ /* 0x001fe40000000f00 */
[----:B------:R-:W-:Y:S11]  /*28d90*/  MOV R27, R6 ;  /* 0x00000006001b7202 */ /* 0x000ff60000000f00 */
[----:B------:R-:W-:Y:S03]  /*28da0*/  @!UPT UIADD3 URZ, URZ, URZ, URZ ;  /* 0x0000003f3f3ff290 */ /* 0x000fe6000fffe03f */
[----:B------:R-:W-:Y:S04]  /*28db0*/  STL.64 [R1+0x550], R8 ;  /* 0x0005500801007387 */ /* 0x000fe80000100a00 */
[----:B------:R-:W-:Y:S04]  /*28dc0*/  STL.64 [R1+0x558], R10 ;  /* 0x0005580a01007387 */ /* 0x000fe80000100a00 */
[----:B------:R0:W-:Y:S04]  /*28dd0*/  STL.64 [R1+0xea0], R26 ;  /* 0x000ea01a01007387 */ /* 0x0001e80000100a00 */
[----:B------:R-:W2:Y:S04]  /*28de0*/  LDL.LU R16, [R1+0x1f0] ;  /* 0x0001f00001107983 */ /* 0x000ea80000300800 */
[----:B------:R-:W2:Y:S04]  /*28df0*/  LDL.LU R17, [R1+0x1f4] ;  /* 0x0001f40001117983 */ /* 0x000ea80000300800 */
[----:B------:R-:W3:Y:S01]  /*28e00*/  LDL.LU R18, [R1+0x1f8] ;  /* 0x0001f80001127983 */ /* 0x000ee20000300800 */
[----:B0-----:R-:W-:Y:S01]  /*28e10*/  MOV R27, R4 ;  /* 0x00000004001b7202 */ /* 0x001fe20000000f00 */
[----:B------:R-:W-:-:S02]  /*28e20*/  IMAD.MOV.U32 R26, RZ, RZ, R5 ;  /* 0x000000ffff1a7224 */ /* 0x000fc400078e0005 */
        /* <DEDUP_REMOVED lines=11> */
[----:B------:R-:W4:Y:S04]  /*28ee0*/  LDL.LU.64 R10, [R1+0x18] ;  /* 0x00001800010a7983 */ /* 0x000f280000300a00 */
[----:B---3--:R-:W-:Y:S04]  /*28ef0*/  STL.64 [R1+0xee8], R18 ;  /* 0x000ee81201007387 */ /* 0x008fe80000100a00 */
[----:B------:R0:W-:Y:S04]  /*28f00*/  STL.64 [R1+0xee0], R16 ;  /* 0x000ee01001007387 */ /* 0x0001e80000100a00 */
[----:B0-----:R-:W3:Y:S04]  /*28f10*/  LDL.LU R16, [R1+0x200] ;  /* 0x0002000001107983 */ /* 0x001ee80000300800 */
[----:B------:R-:W3:Y:S04]  /*28f20*/  LDL.LU R17, [R1+0x204] ;  /* 0x0002040001117983 */ /* 0x000ee80000300800 */
[----:B------:R-:W3:Y:S04]  /*28f30*/  LDL.LU R18, [R1+0x208] ;  /* 0x0002080001127983 */ /* 0x000ee80000300800 */
[----:B------:R-:W3:Y:S04]  /*28f40*/  LDL.LU R19, [R1+0x20c] ;  /* 0x00020c0001137983 */ /* 0x000ee80000300800 */
[----:B------:R-:W-:Y:S01]  /*28f50*/  STL.64 [R1+0xeb8], R26 ;  /* 0x000eb81a01007387 */ /* 0x000fe20000100a00 */
[C---:B--2---:R-:W-:Y:S11]  /*28f60*/  HMMA.16816.F32.BF16 R4, R20.reuse, R14, R4 ;  /* 0x0000000e1404723c */ /* 0x044ff60000041804 */
[----:B------:R-:W-:Y:S11]  /*28f70*/  @!UPT UIADD3 URZ, URZ, URZ, URZ ;  /* 0x0000003f3f3ff290 */ /* 0x000ff6000fffe03f */
[----:B------:R-:W-:Y:S01]  /*28f80*/  @!UPT UIADD3 URZ, URZ, URZ, URZ ;  /* 0x0000003f3f3ff290 */ /* 0x000fe2000fffe03f */
[----:B------:R-:W-:Y:S04]  /*28f90*/  STL.64 [R1+0x540], R4 ;  /* 0x0005400401007387 */ /* 0x000fe80000100a00 */
[----:B------:R0:W-:Y:S04]  /*28fa0*/  STL.64 [R1+0x548], R6 ;  /* 0x0005480601007387 */ /* 0x0001e80000100a00 */
[----:B0-----:R-:W4:Y:S04]  /*28fb0*/  LDL.LU.64 R6, [R1+0xf10] ;  /* 0x000f100001067983 */ /* 0x001f280000300a00 */
[----:B------:R-:W4:Y:S04]  /*28fc0*/  LDL.LU.64 R4, [R1+0xf08] ;  /* 0x000f080001047983 */ /* 0x000f280000300a00 */
[----:B------:R0:W-:Y:S04]  /*28fd0*/  STL.64 [R1+0xe80], R14 ;  /* 0x000e800e01007387 */ /* 0x0001e80000100a00 */
[----:B------:R-:W2:Y:S04]  /*28fe0*/  LDL.LU R12, [R1+0x1b0] ;  /* 0x0001b000010c7983 */ /* 0x000ea80000300800 */
[----:B------:R-:W2:Y:S04]  /*28ff0*/  LDL.LU R13, [R1+0x1b4] ;  /* 0x0001b400010d7983 */ /* 0x000ea80000300800 */
[----:B0-----:R-:W2:Y:S04]  /*29000*/  LDL.LU R14, [R1+0x1b8] ;  /* 0x0001b800010e7983 */ /* 0x001ea80000300800 */
[----:B------:R-:W2:Y:S04]  /*29010*/  LDL.LU R15, [R1+0x1bc] ;  /* 0x0001bc00010f7983 */ /* 0x000ea80000300800 */
[----:B--2---:R-:W-:Y:S04]  /*29020*/  STL.64 [R1+0xe98], R14 ;  /* 0x000e980e01007387 */ /* 0x004fe80000100a00 */
[----:B------:R0:W-:Y:S04]  /*29030*/  STL.64 [R1+0xe90], R12 ;  /* 0x000e900c01007387 */ /* 0x0001e80000100a00 */
[----:B0-----:R-:W2:Y:S04]  /*29040*/  LDL.LU R12, [R1+0x1c0] ;  /* 0x0001c000010c7983 */ /* 0x001ea80000300800 */
[----:B------:R-:W2:Y:S04]  /*29050*/  LDL.LU R13, [R1+0x1c4] ;  /* 0x0001c400010d7983 */ /* 0x000ea80000300800 */
[----:B------:R-:W2:Y:S04]  /*29060*/  LDL.LU R14, [R1+0x1c8] ;  /* 0x0001c800010e7983 */ /* 0x000ea80000300800 */
[----:B------:R-:W2:Y:S01]  /*29070*/  LDL.LU R15, [R1+0x1cc] ;  /* 0x0001cc00010f7983 */ /* 0x000ea20000300800 */
[----:B----4-:R-:W-:Y:S03]  /*29080*/  HMMA.16816.F32.BF16 R4, R20, R10, R4 ;  /* 0x0000000a1404723c */ /* 0x010fe60000041804 */
[----:B--2---:R-:W-:Y:S04]  /*29090*/  STL.64 [R1+0xeb0], R14 ;  /* 0x000eb00e01007387 */ /* 0x004fe80000100a00 */
[----:B------:R0:W-:Y:S04]  /*290a0*/  STL.64 [R1+0xea8], R12 ;  /* 0x000ea80c01007387 */ /* 0x0001e80000100a00 */
[----:B0-----:R-:W2:Y:S04]  /*290b0*/  LDL.LU R12, [R1+0x1d0] ;  /* 0x0001d000010c7983 */ /* 0x001ea80000300800 */
[----:B------:R-:W2:Y:S04]  /*290c0*/  LDL.LU R13, [R1+0x1d4] ;  /* 0x0001d400010d7983 */ /* 0x000ea80000300800 */
[----:B------:R-:W4:Y:S04]  /*290d0*/  LDL.LU R14, [R1+0x1d8] ;  /* 0x0001d800010e7983 */ /* 0x000f280000300800 */
[----:B------:R-:W4:Y:S04]  /*290e0*/  LDL.LU R15, [R1+0x1dc] ;  /* 0x0001dc00010f7983 */ /* 0x000f280000300800 */
[----:B----4-:R-:W-:Y:S04]  /*290f0*/  STL.64 [R1+0xec8], R14 ;  /* 0x000ec80e01007387 */ /* 0x010fe80000100a00 */
[----:B--2---:R0:W-:Y:S04]  /*29100*/  STL.64 [R1+0xec0], R12 ;  /* 0x000ec00c01007387 */ /* 0x0041e80000100a00 */
[----:B0-----:R-:W2:Y:S04]  /*29110*/  LDL.LU R12, [R1+0x1e0] ;  /* 0x0001e000010c7983 */ /* 0x001ea80000300800 */
[----:B------:R-:W2:Y:S04]  /*29120*/  LDL.LU R13, [R1+0x1e4] ;  /* 0x0001e400010d7983 */ /* 0x000ea80000300800 */
[----:B------:R-:W2:Y:S04]  /*29130*/  LDL.LU R14, [R1+0x1e8] ;  /* 0x0001e800010e7983 */ /* 0x000ea80000300800 */
[----:B------:R-:W2:Y:S04]  /*29140*/  LDL.LU R15, [R1+0x1ec] ;  /* 0x0001ec00010f7983 */ /* 0x000ea80000300800 */
[----:B------:R0:W-:Y:S04]  /*29150*/  STL.64 [R1+0x530], R4 ;  /* 0x0005300401007387 */ /* 0x0001e80000100a00 */
[----:B------:R1:W-:Y:S01]  /*29160*/  STL.64 [R1+0x538], R6 ;  /* 0x0005380601007387 */ /* 0x0003e20000100a00 */
[----:B0-----:R-:W-:-:S02]  /*29170*/  MOV R5, R10 ;  /* 0x0000000a00057202 */ /* 0x001fc40000000f00 */
[----:B------:R-:W-:Y:S01]  /*29180*/  MOV R4, R11 ;  /* 0x0000000b00047202 */ /* 0x000fe20000000f00 */
[----:B-1----:R-:W4:Y:S04]  /*29190*/  LDL.LU.64 R6, [R1+0xf00] ;  /* 0x000f000001067983 */ /* 0x002f280000300a00 */
[----:B------:R-:W3:Y:S04]  /*291a0*/  LDL.LU.64 R10, [R1+0xef8] ;  /* 0x000ef800010a7983 */ /* 0x000ee80000300a00 */
[----:B------:R-:W2:Y:S01]  /*291b0*/  LDL.LU.64 R8, [R1+0xef0] ;  /* 0x000ef00001087983 */ /* 0x000ea20000300a00 */
[C---:B---3--:R-:W-:Y:S11]  /*291c0*/  HMMA.16816.F32.BF16 R16, R20.reuse, R10, R16 ;  /* 0x0000000a1410723c */ /* 0x048ff60000041810 */
[----:B------:R-:W-:Y:S11]  /*291d0*/  @!UPT UIADD3 URZ, URZ, URZ, URZ ;  /* 0x0000003f3f3ff290 */ /* 0x000ff6000fffe03f */
[----:B------:R-:W-:Y:S01]  /*291e0*/  @!UPT UIADD3 URZ, URZ, URZ, URZ ;  /* 0x0000003f3f3ff290 */ /* 0x000fe2000fffe03f */
[----:B------:R-:W-:Y:S04]  /*291f0*/  STL.64 [R1+0x520], R16 ;  /* 0x0005201001007387 */ /* 0x000fe80000100a00 */
[----:B------:R0:W-:Y:S04]  /*29200*/  STL.64 [R1+0x528], R18 ;  /* 0x0005281201007387 */ /* 0x0001e80000100a00 */
[----:B0-----:R-:W4:Y:S04]  /*29210*/  LDL.LU.64 R18, [R1+0xee8] ;  /* 0x000ee80001127983 */ /* 0x001f280000300a00 */
[----:B------:R-:W4:Y:S01]  /*29220*/  LDL.LU.64 R16, [R1+0xee0] ;  /* 0x000ee00001107983 */ /* 0x000f220000300a00 */
[----:B------:R-:W-:Y:S01]  /*29230*/  MOV R26, R3 ;  /* 0x00000003001a7202 */ /* 0x000fe20000000f00 */
[----:B------:R-:W-:Y:S01]  /*29240*/  IMAD.MOV.U32 R27, RZ, RZ, R2 ;  /* 0x000000ffff1b7224 */ /* 0x000fe200078e0002 */
[----:B----4-:R-:W-:Y:S01]  /*29250*/  HMMA.16816.F32.BF16 R20, R20, R6, R16 ;  /* 0x000000061414723c */ /* 0x010fe20000041810 */
[----:B------:R-:W2:Y:S04]  /*29260*/  LDL.LU.64 R18, [R1+0xed8] ;  /* 0x000ed80001127983 */ /* 0x000ea80000300a00 */
[----:B------:R-:W2:Y:S11]  /*29270*/  LDL.LU.64 R16, [R1+0xed0] ;  /* 0x000ed00001107983 */ /* 0x000eb60000300a00 */
[----:B------:R-:W-:Y:S07]  /*29280*/  @!UPT UIADD3 URZ, URZ, URZ, URZ ;  /* 0x0000003f3f3ff290 */ /* 0x000fee000fffe03f */
        /* <DEDUP_REMOVED lines=28> */
[----:B------:R-:W3:Y:S11]  /*29450*/  LDL.LU.64 R14, [R1+0xe80] ;  /* 0x000e8000010e7983 */ /* 0x000ef60000300a00 */
[----:B------:R-:W-:Y:S10]  /*29460*/  @!UPT UIADD3 URZ, URZ, URZ, URZ ;  /* 0x0000003f3f3ff290 */ /* 0x000ff4000fffe03f */
[----:B------:R-:W-:Y:S04]  /*29470*/  STL.64 [R1+0x5d0], R24 ;  /* 0x0005d01801007387 */ /* 0x000fe80000100a00 */
[----:B------:R0:W-:Y:S04]  /*29480*/  STL.64 [R1+0x5d8], R26 ;  /* 0x0005d81a01007387 */ /* 0x0001e80000100a00 */
[----:B0-----:R-:W2:Y:S04]  /*29490*/  LDL.LU.64 R26, [R1+0xe78] ;  /* 0x000e7800011a7983 */ /* 0x001ea80000300a00 */
[----:B------:R-:W2:Y:S01]  /*294a0*/  LDL.LU.64 R24, [R1+0xe70] ;  /* 0x000e700001187983 */ /* 0x000ea20000300a00 */
[----:B---3--:R-:W-:Y:S01]  /*294b0*/  HMMA.16816.F32.BF16 R20, R16, R14, R20 ;  /* 0x0000000e1014723c */ /* 0x008fe20000041814 */
[----:B------:R-:W-:Y:S01]  /*294c0*/  IMAD.MOV.U32 R2, RZ, RZ, R14 ;  /* 0x000000ffff027224 */ /* 0x000fe200078e000e */
[----:B------:R-:W-:Y:S11]  /*294d0*/  MOV R3, R15 ;  /* 0x0000000f00037202 */ /* 0x000ff60000000f00 */
[----:B------:R-:W-:Y:S10]  /*294e0*/  @!UPT UIADD3 URZ, URZ, URZ, URZ ;  /* 0x0000003f3f3ff290 */ /* 0x000ff4000fffe03f */
[----:B------:R0:W-:Y:S04]  /*294f0*/  STL.64 [R1+0x5c0], R20 ;  /* 0x0005c01401007387 */ /* 0x0001e80000100a00 */
[----:B------:R1:W-:Y:S04]  /*29500*/  STL.64 [R1+0x5c8], R22 ;  /* 0x0005c81601007387 */ /* 0x0003e80000100a00 */
[----:B------:R-:W3:Y:S04]  /*29510*/  LDL.LU.64 R14, [R1+0xe68] ;  /* 0x000e6800010e7983 */ /* 0x000ee80000300a00 */
[----:B------:R-:W3:Y:S01]  /*29520*/  LDL.LU.64 R12, [R1+0xe60] ;  /* 0x000e6000010c7983 */ /* 0x000ee20000300a00 */
[----:B0-----:R-:W-:-:S02]  /*29530*/  MOV R20, R9 ;  /* 0x0000000900147202 */ /* 0x001fc40000000f00 */
[----:B-1----:R-:W-:Y:S01]  /*29540*/  MOV R22, R28 ;  /* 0x0000001c00167202 */ /* 0x002fe20000000f00 */
[----:B------:R-:W4:Y:S01]  /*29550*/  LDL.LU R9, [R1+0xe5c] ;  /* 0x000e5c0001097983 */ /* 0x000f220000300800 */
[----:B------:R-:W-:Y:S01]  /*29560*/  MOV R23, R8 ;  /* 0x0000000800177202 */ /* 0x000fe20000000f00 */
[----:B------:R-:W-:Y:S02]  /*29570*/  IMAD.MOV.U32 R21, RZ, RZ, R0 ;  /* 0x000000ffff157224 */ /* 0x000fe400078e0000 */
[----:B------:R-:W2:Y:S04]  /*29580*/  LDL.LU R0, [R1+0xe58] ;  /* 0x000e580001007983 */ /* 0x000ea80000300800 */
[----:B------:R0:W-:Y:S02]  /*29590*/  STL.64 [R1+0xd38], R22 ;  /* 0x000d381601007387 */ /* 0x0001e40000100a00 */
[----:B0-----:R-:W-:Y:S01]  /*295a0*/  IMAD.MOV.U32 R22, RZ, RZ, R5 ;  /* 0x000000ffff167224 */ /* 0x001fe200078e0005 */
[----:B------:R-:W-:Y:S01]  /*295b0*/  MOV R23, R4 ;  /* 0x0000000400177202 */ /* 0x000fe20000000f00 */
[----:B------:R-:W-:Y:S04]  /*295c0*/  STL.64 [R1+0xd30], R20 ;  /* 0x000d301401007387 */ /* 0x000fe80000100a00 */
[----:B------:R-:W4:Y:S04]  /*295d0*/  LDL.LU R8, [R1+0x614] ;  /* 0x0006140001087983 */ /* 0x000f280000300800 */
[----:B------:R-:W2:Y:S01]  /*295e0*/  LDL.LU R28, [R1+0x610] ;  /* 0x00061000011c7983 */ /* 0x000ea20000300800 */
[C---:B---3--:R-:W-:Y:S11]  /*295f0*/  HMMA.16816.F32.BF16 R12, R16.reuse, R22, R12 ;  /* 0x00000016100c723c */ /* 0x048ff6000004180c */
[----:B------:R-:W-:Y:S11]  /*29600*/  @!UPT UIADD3 URZ, URZ, URZ, URZ ;  /* 0x0000003f3f3ff290 */ /* 0x000ff6000fffe03f */
[----:B------:R-:W-:Y:S01]  /*29610*/  @!UPT UIADD3 URZ, URZ, URZ, URZ ;  /* 0x0000003f3f3ff290 */ /* 0x000fe2000fffe03f */
[----:B------:R-:W-:Y:S04]  /*29620*/  STL.64 [R1+0x5b0], R12 ;  /* 0x0005b00c01007387 */ /* 0x000fe80000100a00 */
[----:B------:R0:W-:Y:S04]  /*29630*/  STL.64 [R1+0x5b8], R14 ;  /* 0x0005b80e01007387 */ /* 0x0001e80000100a00 */
[----:B0-----:R-:W3:Y:S04]  /*29640*/  LDL.LU.64 R14, [R1+0xe50] ;  /* 0x000e5000010e7983 */ /* 0x001ee80000300a00 */
[----:B------:R-:W3:Y:S04]  /*29650*/  LDL.LU.64 R12, [R1+0xe48] ;  /* 0x000e4800010c7983 */ /* 0x000ee80000300a00 */
[----:B------:R0:W-:Y:S04]  /*29660*/  STL.64 [R1+0xe00], R22 ;  /* 0x000e001601007387 */ /* 0x0001e80000100a00 */
[----:B------:R-:W2:Y:S04]  /*29670*/  LDL.LU R20, [R1+0x180] ;  /* 0x0001800001147983 */ /* 0x000ea80000300800 */
[----:B------:R-:W2:Y:S04]  /*29680*/  LDL.LU R21, [R1+0x184] ;  /* 0x0001840001157983 */ /* 0x000ea80000300800 */
[----:B0-----:R-:W2:Y:S04]  /*29690*/  LDL.LU R22, [R1+0x188] ;  /* 0x0001880001167983 */ /* 0x001ea80000300800 */
[----:B------:R-:W2:Y:S04]  /*296a0*/  LDL.LU R23, [R1+0x18c] ;  /* 0x00018c0001177983 */ /* 0x000ea80000300800 */
[----:B------:R-:W-:Y:S04]  /*296b0*/  STL.64 [R1+0xde8], R10 ;  /* 0x000de80a01007387 */ /* 0x000fe80000100a00 */
[----:B----4-:R0:W-:Y:S01]  /*296c0*/  STL.64 [R1+0xde0], R8 ;  /* 0x000de00801007387 */ /* 0x0101e20000100a00 */
[C---:B--2---:R-:W-:Y:S08]  /*296d0*/  HMMA.16816.F32.BF16 R20, R16.reuse, R10, R20 ;  /* 0x0000000a1014723c */ /* 0x044ff00000041814 */
[----:B------:R-:W-:Y:S11]  /*296e0*/  HMMA.16816.F32.BF16 R16, R16, R6, R24 ;  /* 0x000000061010723c */ /* 0x000ff60000041818 */
[----:B------:R-:W-:Y:S04]  /*296f0*/  @!UPT UIADD3 URZ, URZ, URZ, URZ ;  /* 0x0000003f3f3ff290 */ /* 0x000fe8000fffe03f */
[----:B------:R1:W-:Y:S04]  /*29700*/  STL.64 [R1+0x5a0], R20 ;  /* 0x0005a01401007387 */ /* 0x0003e80000100a00 */
[----:B------:R2:W-:Y:S04]  /*29710*/  STL.64 [R1+0x5a8], R22 ;  /* 0x0005a81601007387 */ /* 0x0005e80000100a00 */
[----:B0-----:R-:W4:Y:S04]  /*29720*/  LDL.LU R8, [R1+0x120] ;  /* 0x0001200001087983 */ /* 0x001f280000300800 */
[----:B------:R-:W-:Y:S04]  /*29730*/  STL.64 [R1+0x590], R16 ;  /* 0x0005901001007387 */ /* 0x000fe80000100a00 */
[----:B------:R-:W-:Y:S04]  /*29740*/  STL.64 [R1+0x598], R18 ;  /* 0x0005981201007387 */ /* 0x000fe80000100a00 */
[----:B------:R-:W4:Y:S04]  /*29750*/  LDL.LU R9, [R1+0x124] ;  /* 0x0001240001097983 */ /* 0x000f280000300800 */
[----:B------:R-:W3:Y:S04]  /*29760*/  LDL.LU R10, [R1+0x128] ;  /* 0x00012800010a7983 */ /* 0x000ee80000300800 */
[----:B------:R-:W3:Y:S04]  /*29770*/  LDL.LU R11, [R1+0x12c] ;  /* 0x00012c00010b7983 */ /* 0x000ee80000300800 */
[----:B-1----:R-:W3:Y:S04]  /*29780*/  LDL.LU R20, [R1+0x130] ;  /* 0x0001300001147983 */ /* 0x002ee80000300800 */
[----:B------:R-:W3:Y:S04]  /*29790*/  LDL.LU R21, [R1+0x134] ;  /* 0x0001340001157983 */ /* 0x000ee80000300800 */
[----:B--2---:R-:W2:Y:S04]  /*297a0*/  LDL.LU R22, [R1+0x138] ;  /* 0x0001380001167983 */ /* 0x004ea80000300800 */
[----:B------:R-:W2:Y:S04]  /*297b0*/  LDL.LU R23, [R1+0x13c] ;  /* 0x00013c0001177983 */ /* 0x000ea80000300800 */
[----:B--2---:R0:W-:Y:S04]  /*297c0*/  STL.64 [R1+0xe10], R22 ;  /* 0x000e101601007387 */ /* 0x0041e80000100a00 */
[----:B---3--:R-:W-:Y:S04]  /*297d0*/  STL.64 [R1+0xe08], R20 ;  /* 0x000e081401007387 */ /* 0x008fe80000100a00 */
[----:B0-----:R-:W2:Y:S04]  /*297e0*/  LDL.LU.64 R22, [R1+0x48] ;  /* 0x0000480001167983 */ /* 0x001ea80000300a00 */
[----:B--2---:R0:W-:Y:S04]  /*297f0*/  STL.64 [R1+0xe20], R22 ;  /* 0x000e201601007387 */ /* 0x0041e80000100a00 */
[----:B0-----:R-:W2:Y:S04]  /*29800*/  LDL.LU.64 R22, [R1+0x58] ;  /* 0x0000580001167983 */ /* 0x001ea80000300a00 */
[----:B--2---:R0:W-:Y:S04]  /*29810*/  STL.64 [R1+0xe38], R22 ;  /* 0x000e381601007387 */ /* 0x0041e80000100a00 */
[----:B0-----:R-:W2:Y:S04]  /*29820*/  LDL.LU.64 R22, [R1+0x68] ;  /* 0x0000680001167983 */ /* 0x001ea80000300a00 */
[----:B------:R0:W-:Y:S04]  /*29830*/  STL.64 [R1+0xdf8], R10 ;  /* 0x000df80a01007387 */ /* 0x0001e80000100a00 */
[----:B----4-:R1:W-:Y:S04]  /*29840*/  STL.64 [R1+0xdf0], R8 ;  /* 0x000df00801007387 */ /* 0x0103e80000100a00 */
[----:B0-----:R-:W3:Y:S04]  /*29850*/  LDL.LU.64 R10, [R1+0x38] ;  /* 0x00003800010a7983 */ /* 0x001ee80000300a00 */
[----:B---3--:R0:W-:Y:S04]  /*29860*/  STL.64 [R1+0xe18], R10 ;  /* 0x000e180a01007387 */ /* 0x0081e80000100a00 */
[----:B-1----:R-:W3:Y:S04]  /*29870*/  LDL.LU R8, [R1+0x140] ;  /* 0x0001400001087983 */ /* 0x002ee80000300800 */
[----:B------:R-:W3:Y:S04]  /*29880*/  LDL.LU R9, [R1+0x144] ;  /* 0x0001440001097983 */ /* 0x000ee80000300800 */
[----:B0-----:R-:W4:Y:S04]  /*29890*/  LDL.LU R10, [R1+0x148] ;  /* 0x00014800010a7983 */ /* 0x001f280000300800 */
[----:B------:R-:W4:Y:S04]  /*298a0*/  LDL.LU R11, [R1+0x14c] ;  /* 0x00014c00010b7983 */ /* 0x000f280000300800 */
[----:B----4-:R-:W-:Y:S04]  /*298b0*/  STL.64 [R1+0xe30], R10 ;  /* 0x000e300a01007387 */ /* 0x010fe80000100a00 */
[----:B---3--:R0:W-:Y:S04]  /*298c0*/  STL.64 [R1+0xe28], R8 ;  /* 0x000e280801007387 */ /* 0x0081e80000100a00 */
[----:B0-----:R-:W3:Y:S04]  /*298d0*/  LDL.LU R8, [R1+0x150] ;  /* 0x0001500001087983 */ /* 0x001ee80000300800 */
[----:B------:R-:W3:Y:S04]  /*298e0*/  LDL.LU R9, [R1+0x154] ;  /* 0x0001540001097983 */ /* 0x000ee80000300800 */
[----:B------:R-:W3:Y:S04]  /*298f0*/  LDL.LU R10, [R1+0x158] ;  /* 0x00015800010a7983 */ /* 0x000ee80000300800 */
[----:B------:R-:W3:Y:S04]  /*29900*/  LDL.LU R11, [R1+0x15c] ;  /* 0x00015c00010b7983 */ /* 0x000ee80000300800 */
[----:B------:R-:W4:Y:S04]  /*29910*/  LDL.LU R24, [R1+0x110] ;  /* 0x0001100001187983 */ /* 0x000f280000300800 */
[----:B------:R-:W4:Y:S04]  /*29920*/  LDL.LU R25, [R1+0x114] ;  /* 0x0001140001197983 */ /* 0x000f280000300800 */
[----:B------:R-:W4:Y:S04]  /*29930*/  LDL.LU R26, [R1+0x118] ;  /* 0x00011800011a7983 */ /* 0x000f280000300800 */
[----:B------:R-:W4:Y:S04]  /*29940*/  LDL.LU R27, [R1+0x11c] ;  /* 0x00011c00011b7983 */ /* 0x000f280000300800 */
[----:B------:R0:W-:Y:S04]  /*29950*/  STL.64 [R1+0xdd8], R6 ;  /* 0x000dd80601007387 */ /* 0x0001e80000100a00 */
        /* <DEDUP_REMOVED lines=13> */
[----:B------:R-:W2:Y:S01]  /*29a30*/  LDL.LU R19, [R1+0x9c] ;  /* 0x00009c0001137983 */ /* 0x000ea20000300800 */
[----:B------:R-:W-:Y:S03]  /*29a40*/  HMMA.16816.F32.BF16 R4, R12, R22, R4 ;  /* 0x000000160c04723c */ /* 0x000fe60000041804 */
[----:B--2---:R0:W-:Y:S04]  /*29a50*/  STL.64 [R1+0xd58], R18 ;  /* 0x000d581201007387 */ /* 0x0041e80000100a00 */
[----:B------:R-:W-:Y:S01]  /*29a60*/  STL.64 [R1+0xd50], R16 ;  /* 0x000d501001007387 */ /* 0x000fe20000100a00 */
[----:B0-----:R-:W-:Y:S01]  /*29a70*/  MOV R18, R2 ;  /* 0x0000000200127202 */ /* 0x001fe20000000f00 */
[----:B------:R-:W-:-:S02]  /*29a80*/  IMAD.MOV.U32 R19, RZ, RZ, R3 ;  /* 0x000000ffff137224 */ /* 0x000fc400078e0003 */
[----:B------:R-:W2:Y:S04]  /*29a90*/  LDL.LU R2, [R1+0xe44] ;  /* 0x000e440001027983 */ /* 0x000ea80000300800 */
[----:B------:R-:W2:Y:S08]  /*29aa0*/  LDL.LU R3, [R1+0xe40] ;  /* 0x000e400001037983 */ /* 0x000eb00000300800 */
[----:B------:R0:W-:Y:S04]  /*29ab0*/  STL.64 [R1+0x620], R4 ;  /* 0x0006200401007387 */ /* 0x0001e80000100a00 */
[----:B------:R1:W-:Y:S01]  /*29ac0*/  STL.64 [R1+0x628], R6 ;  /* 0x0006280601007387 */ /* 0x0003e20000100a00 */
[----:B0-----:R-:W-:-:S02]  /*29ad0*/  MOV R5, R22 ;  /* 0x0000001600057202 */ /* 0x001fc40000000f00 */
[----:B------:R-:W-:Y:S02]  /*29ae0*/  MOV R4, R23 ;  /* 0x0000001700047202 */ /* 0x000fe40000000f00 */
[----:B------:R-:W3:Y:S02]  /*29af0*/  LDL.LU.64 R22, [R1+0xe38] ;  /* 0x000e380001167983 */ /* 0x000ee40000300a00 */
[C---:B---3--:R-:W-:Y:S01]  /*29b00*/  HMMA.16816.F32.BF16 R8, R12.reuse, R22, R8 ;  /* 0x000000160c08723c */ /* 0x048fe20000041808 */
[----:B-1----:R-:W-:Y:S01]  /*29b10*/  IMAD.MOV.U32 R7, RZ, RZ, R22 ;  /* 0x000000ffff077224 */ /* 0x002fe200078e0016 */
[----:B------:R-:W-:Y:S11]  /*29b20*/  MOV R6, R23 ;  /* 0x0000001700067202 */ /* 0x000ff60000000f00 */
[----:B------:R-:W-:Y:S10]  /*29b30*/  @!UPT UIADD3 URZ, URZ, URZ, URZ ;  /* 0x0000003f3f3ff290 */ /* 0x000ff4000fffe03f */
[----:B------:R-:W-:Y:S04]  /*29b40*/  STL.64 [R1+0x630], R8 ;  /* 0x0006300801007387 */ /* 0x000fe80000100a00 */
[----:B------:R0:W-:Y:S04]  /*29b50*/  STL.64 [R1+0x638], R10 ;  /* 0x0006380a01007387 */ /* 0x0001e80000100a00 */
[----:B0-----:R-:W3:Y:S04]  /*29b60*/  LDL.LU.64 R10, [R1+0xe30] ;  /* 0x000e3000010a7983 */ /* 0x001ee80000300a00 */
[----:B------:R-:W3:Y:S04]  /*29b70*/  LDL.LU.64 R8, [R1+0xe28] ;  /* 0x000e280001087983 */ /* 0x000ee80000300a00 */
[----:B------:R-:W3:Y:S02]  /*29b80*/  LDL.LU.64 R22, [R1+0xe20] ;  /* 0x000e200001167983 */ /* 0x000ee40000300a00 */
[C---:B---3--:R-:W-:Y:S01]  /*29b90*/  HMMA.16816.F32.BF16 R8, R12.reuse, R22, R8 ;  /* 0x000000160c08723c */ /* 0x048fe20000041808 */
[----:B------:R-:W-:Y:S01]  /*29ba0*/  MOV R17, R22 ;  /* 0x0000001600117202 */ /* 0x000fe20000000f00 */
[----:B------:R-:W-:Y:S11]  /*29bb0*/  IMAD.MOV.U32 R16, RZ, RZ, R23 ;  /* 0x000000ffff107224 */ /* 0x000ff600078e0017 */
[----:B------:R-:W-:Y:S10]  /*29bc0*/  @!UPT UIADD3 URZ, URZ, URZ, URZ ;  /* 0x0000003f3f3ff290 */ /* 0x000ff4000fffe03f */
[----:B------:R-:W-:Y:S04]  /*29bd0*/  STL.64 [R1+0x640], R8 ;  /* 0x0006400801007387 */ /* 0x000fe80000100a00 */
[----:B------:R0:W-:Y:S04]  /*29be0*/  STL.64 [R1+0x648], R10 ;  /* 0x0006480a01007387 */ /* 0x0001e80000100a00 */
[----:B0-----:R-:W3:Y:S04]  /*29bf0*/  LDL.LU.64 R10, [R1+0xe18] ;  /* 0x000e1800010a7983 */ /* 0x001ee80000300a00 */
[----:B------:R-:W3:Y:S04]  /*29c00*/  LDL.LU.64 R22, [R1+0xe10] ;  /* 0x000e100001167983 */ /* 0x000ee80000300a00 */
[----:B------:R-:W3:Y:S02]  /*29c10*/  LDL.LU.64 R20, [R1+0xe08] ;  /* 0x000e080001147983 */ /* 0x000ee40000300a00 */
[C---:B---3--:R-:W-:Y:S11]  /*29c20*/  HMMA.16816.F32.BF16 R20, R12.reuse, R10, R20 ;  /* 0x0000000a0c14723c */ /* 0x048ff60000041814 */
[----:B------:R-:W-:Y:S11]  /*29c30*/  @!UPT UIADD3 URZ, URZ, URZ, URZ ;  /* 0x0000003f3f3ff290 */ /* 0x000ff6000fffe03f */
[----:B------:R-:W-:Y:S01]  /*29c40*/  @!UPT UIADD3 URZ, URZ, URZ, URZ ;  /* 0x0000003f3f3ff290 */ /* 0x000fe2000fffe03f */
[----:B------:R0:W-:Y:S04]  /*29c50*/  STL.64 [R1+0x650], R20 ;  /* 0x0006501401007387 */ /* 0x0001e80000100a00 */
[----:B------:R1:W-:Y:S01]  /*29c60*/  STL.64 [R1+0x658], R22 ;  /* 0x0006581601007387 */ /* 0x0003e20000100a00 */
[----:B0-----:R-:W-:Y:S02]  /*29c70*/  MOV R21, R10 ;  /* 0x0000000a00157202 */ /* 0x001fe40000000f00 */
[----:B------:R-:W-:Y:S01]  /*29c80*/  MOV R20, R11 ;  /* 0x0000000b00147202 */ /* 0x000fe20000000f00 */
[----:B-1----:R-:W4:Y:S04]  /*29c90*/  LDL.LU.64 R22, [R1+0xe00] ;  /* 0x000e000001167983 */ /* 0x002f280000300a00 */
[----:B------:R-:W3:Y:S04]  /*29ca0*/  LDL.LU.64 R10, [R1+0xdf8] ;  /* 0x000df800010a7983 */ /* 0x000ee80000300a00 */
[----:B------:R-:W3:Y:S02]  /*29cb0*/  LDL.LU.64 R8, [R1+0xdf0] ;  /* 0x000df00001087983 */ /* 0x000ee40000300a00 */
[C---:B---3--:R-:W-:Y:S08]  /*29cc0*/  HMMA.16816.F32.BF16 R8, R12.reuse, R18, R8 ;  /* 0x000000120c08723c */ /* 0x048ff00000041808 */
[----:B----4-:R-:W-:Y:S11]  /*29cd0*/  HMMA.16816.F32.BF16 R24, R12, R22, R24 ;  /* 0x000000160c18723c */ /* 0x010ff60000041818 */
[----:B------:R-:W-:Y:S04]  /*29ce0*/  @!UPT UIADD3 URZ, URZ, URZ, URZ ;  /* 0x0000003f3f3ff290 */ /* 0x000fe8000fffe03f */
[----:B------:R-:W-:Y:S04]  /*29cf0*/  STL.64 [R1+0x660], R8 ;  /* 0x0006600801007387 */ /* 0x000fe80000100a00 */
[----:B------:R0:W-:Y:S04]  /*29d00*/  STL.64 [R1+0x668], R10 ;  /* 0x0006680a01007387 */ /* 0x0001e80000100a00 */
[----:B0-----:R-:W3:Y:S04]  /*29d10*/  LDL.LU.64 R10, [R1+0xde8] ;  /* 0x000de800010a7983 */ /* 0x001ee80000300a00 */
[----:B------:R-:W4:Y:S04]  /*29d20*/  LDL.LU.64 R8, [R1+0xde0] ;  /* 0x000de00001087983 */ /* 0x000f280000300a00 */
[----:B------:R0:W-:Y:S02]  /*29d30*/  STL.64 [R1+0xd68], R18 ;  /* 0x000d681201007387 */ /* 0x0001e40000100a00 */
[----:B0-----:R-:W-:Y:S01]  /*29d40*/  IMAD.MOV.U32 R18, RZ, RZ, R21 ;  /* 0x000000ffff127224 */ /* 0x001fe200078e0015 */
[----:B------:R-:W-:-:S05]  /*29d50*/  MOV R19, R20 ;  /* 0x0000001400137202 */ /* 0x000fca0000000f00 */
[----:B------:R0:W-:Y:S02]  /*29d60*/  STL.64 [R1+0xd80], R18 ;  /* 0x000d801201007387 */ /* 0x0001e40000100a00 */
[----:B0-----:R-:W-:Y:S01]  /*29d70*/  MOV R18, R17 ;  /* 0x0000001100127202 */ /* 0x001fe20000000f00 */
[----:B------:R-:W-:-:S05]  /*29d80*/  IMAD.MOV.U32 R19, RZ, RZ, R16 ;  /* 0x000000ffff137224 */ /* 0x000fca00078e0010 */
[----:B------:R0:W-:Y:S02]  /*29d90*/  STL.64 [R1+0xd98], R18 ;  /* 0x000d981201007387 */ /* 0x0001e40000100a00 */
[----:B0-----:R-:W-:Y:S02]  /*29da0*/  MOV R18, R7 ;  /* 0x0000000700127202 */ /* 0x001fe40000000f00 */
[----:B------:R-:W-:-:S05]  /*29db0*/  MOV R19, R6 ;  /* 0x0000000600137202 */ /* 0x000fca0000000f00 */
[----:B------:R0:W-:Y:S02]  /*29dc0*/  STL.64 [R1+0xdb0], R18 ;  /* 0x000db01201007387 */ /* 0x0001e40000100a00 */
[----:B0-----:R-:W-:Y:S02]  /*29dd0*/  MOV R19, R4 ;  /* 0x0000000400137202 */ /* 0x001fe40000000f00 */
[----:B------:R-:W3:Y:S01]  /*29de0*/  LDL.LU R4, [R1+0x100] ;  /* 0x0001000001047983 */ /* 0x000ee20000300800 */
[----:B------:R-:W-:-:S03]  /*29df0*/  IMAD.MOV.U32 R18, RZ, RZ, R5 ;  /* 0x000000ffff127224 */ /* 0x000fc600078e0005 */
[----:B------:R0:W-:Y:S04]  /*29e00*/  STL.64 [R1+0x670], R24 ;  /* 0x0006701801007387 */ /* 0x0001e80000100a00 */
[----:B------:R1:W-:Y:S04]  /*29e10*/  STL.64 [R1+0x678], R26 ;  /* 0x0006781a01007387 */ /* 0x0003e80000100a00 */
[----:B------:R-:W3:Y:S04]  /*29e20*/  LDL.LU R5, [R1+0x104] ;  /* 0x0001040001057983 */ /* 0x000ee80000300800 */
[----:B------:R-:W3:Y:S04]  /*29e30*/  LDL.LU R6, [R1+0x108] ;  /* 0x0001080001067983 */ /* 0x000ee80000300800 */
[----:B------:R-:W3:Y:S04]  /*29e40*/  LDL.LU R7, [R1+0x10c] ;  /* 0x00010c0001077983 */ /* 0x000ee80000300800 */
[----:B0-----:R-:W2:Y:S04]  /*29e50*/  LDL.LU R24, [R1+0xf0] ;  /* 0x0000f00001187983 */ /* 0x001ea80000300800 */
[----:B------:R-:W2:Y:S04]  /*29e60*/  LDL.LU R25, [R1+0xf4] ;  /* 0x0000f40001197983 */ /* 0x000ea80000300800 */
[----:B-1----:R-:W2:Y:S04]  /*29e70*/  LDL.LU R26, [R1+0xf8] ;  /* 0x0000f800011a7983 */ /* 0x002ea80000300800 */
[----:B------:R-:W2:Y:S04]  /*29e80*/  LDL.LU R27, [R1+0xfc] ;  /* 0x0000fc00011b7983 */ /* 0x000ea80000300800 */
        /* <DEDUP_REMOVED lines=32> */
[----:B0-----:R-:W3:Y:S02]  /*2a090*/  LDL.LU.64 R6, [R1+0xdd8] ;  /* 0x000dd80001067983 */ /* 0x001ee40000300a00 */
[----:B---3--:R-:W-:Y:S02]  /*2a0a0*/  HMMA.16816.F32.BF16 R12, R12, R6, R24 ;  /* 0x000000060c0c723c */ /* 0x008fe40000041818 */
[----:B------:R-:W2:Y:S04]  /*2a0b0*/  LDL.LU.64 R26, [R1+0xdd0] ;  /* 0x000dd000011a7983 */ /* 0x000ea80000300a00 */
[----:B------:R-:W2:Y:S11]  /*2a0c0*/  LDL.LU.64 R24, [R1+0xdc8] ;  /* 0x000dc80001187983 */ /* 0x000eb60000300a00 */
[----:B------:R-:W-:Y:S06]  /*2a0d0*/  @!UPT UIADD3 URZ, URZ, URZ, URZ ;  /* 0x0000003f3f3ff290 */ /* 0x000fec000fffe03f */
[----:B------:R0:W-:Y:S04]  /*2a0e0*/  STL.64 [R1+0x680], R12 ;  /* 0x0006800c01007387 */ /* 0x0001e80000100a00 */
[----:B------:R-:W-:Y:S04]  /*2a0f0*/  STL.64 [R1+0x688], R14 ;  /* 0x0006880e01007387 */ /* 0x000fe80000100a00 */
[----:B0-----:R-:W3:Y:S01]  /*2a100*/  LDL.LU R12, [R1+0x80] ;  /* 0x00008000010c7983 */ /* 0x001ee20000300800 */
[C---:B--2---:R-:W-:Y:S03]  /*2a110*/  HMMA.16816.F32.BF16 R16, R24.reuse, R18, R20 ;  /* 0x000000121810723c */ /* 0x044fe60000041814 */
[----:B------:R-:W2:Y:S04]  /*2a120*/  LDL.LU.64 R22, [R1+0xdc0] ;  /* 0x000dc00001167983 */ /* 0x000ea80000300a00 */
[----:B------:R-:W2:Y:S11]  /*2a130*/  LDL.LU.64 R20, [R1+0xdb8] ;  /* 0x000db80001147983 */ /* 0x000eb60000300a00 */
[----:B------:R-:W-:Y:S05]  /*2a140*/  @!UPT UIADD3 URZ, URZ, URZ, URZ ;  /* 0x0000003f3f3ff290 */ /* 0x000fea000fffe03f */
[----:B------:R-:W-:Y:S04]  /*2a150*/  STL.64 [R1+0x6a0], R16 ;  /* 0x0006a01001007387 */ /* 0x000fe80000100a00 */
[----:B------:R0:W-:Y:S04]  /*2a160*/  STL.64 [R1+0x6a8], R18 ;  /* 0x0006a81201007387 */ /* 0x0001e80000100a00 */
[----:B0-----:R-:W2:Y:S04]  /*2a170*/  LDL.LU.64 R18, [R1+0xdb0] ;  /* 0x000db00001127983 */ /* 0x001ea80000300a00 */
[----:B------:R-:W3:Y:S04]  /*2a180*/  LDL.LU R5, [R1+0x830] ;  /* 0x0008300001057983 */ /* 0x000ee80000300800 */
[----:B------:R-:W4:Y:S01]  /*2a190*/  LDL.LU R4, [R1+0x834] ;  /* 0x0008340001047983 */ /* 0x000f220000300800 */
[----:B--2---:R-:W-:Y:S03]  /*2a1a0*/  HMMA.16816.F32.BF16 R16, R24, R18, R20 ;  /* 0x000000121810723c */ /* 0x004fe60000041814 */
[----:B------:R-:W2:Y:S04]  /*2a1b0*/  LDL.LU.64 R22, [R1+0xda8] ;  /* 0x000da80001167983 */ /* 0x000ea80000300a00 */
[----:B------:R-:W2:Y:S11]  /*2a1c0*/  LDL.LU.64 R20, [R1+0xda0] ;  /* 0x000da00001147983 */ /* 0x000eb60000300a00 */
[----:B------:R-:W-:Y:S05]  /*2a1d0*/  @!UPT UIADD3 URZ, URZ, URZ, URZ ;  /* 0x0000003f3f3ff290 */ /* 0x000fea000fffe03f */
[----:B------:R-:W-:Y:S04]  /*2a1e0*/  STL.64 [R1+0x6b0], R16 ;  /* 0x0006b01001007387 */ /* 0x000fe80000100a00 */
[----:B------:R0:W-:Y:S04]  /*2a1f0*/  STL.64 [R1+0x6b8], R18 ;  /* 0x0006b81201007387 */ /* 0x0001e80000100a00 */
[----:B0-----:R-:W2:Y:S01]  /*2a200*/  LDL.LU.64 R18, [R1+0xd98] ;  /* 0x000d980001127983 */ /* 0x001ea20000300a00 */
[----:B------:R-:W-:-:S03]  /*2a210*/  MOV R13, R3 ;  /* 0x00000003000d7202 */ /* 0x000fc60000000f00 */
        /* <DEDUP_REMOVED lines=15> */
[----:B--2---:R-:W-:Y:S02]  /*2a310*/  HMMA.16816.F32.BF16 R16, R24, R18, R20 ;  /* 0x000000121810723c */ /* 0x004fe40000041814 */
[----:B------:R-:W2:Y:S11]  /*2a320*/  LDL.LU.64 R22, [R1+0xd60] ;  /* 0x000d600001167983 */ /* 0x000eb60000300a00 */
[----:B------:R-:W-:Y:S10]  /*2a330*/  @!UPT UIADD3 URZ, URZ, URZ, URZ ;  /* 0x0000003f3f3ff290 */ /* 0x000ff4000fffe03f */
[----:B------:R-:W-:Y:S04]  /*2a340*/  STL.64 [R1+0x6e0], R16 ;  /* 0x0006e01001007387 */ /* 0x000fe80000100a00 */
[----:B------:R0:W-:Y:S04]  /*2a350*/  STL.64 [R1+0x6e8], R18 ;  /* 0x0006e81201007387 */ /* 0x0001e80000100a00 */
[----:B0-----:R-:W2:Y:S04]  /*2a360*/  LDL.LU.64 R18, [R1+0xd58] ;  /* 0x000d580001127983 */ /* 0x001ea80000300a00 */
[----:B------:R-:W2:Y:S01]  /*2a370*/  LDL.LU.64 R16, [R1+0xd50] ;  /* 0x000d500001107983 */ /* 0x000ea20000300a00 */
[----:B------:R-:W-:-:S03]  /*2a380*/  IMAD.MOV.U32 R14, RZ, RZ, R2 ;  /* 0x000000ffff0e7224 */ /* 0x000fc600078e0002 */
[----:B------:R-:W0:Y:S01]  /*2a390*/  S2R R2, SR_CTAID.X ;  /* 0x0000000000027919 */ /* 0x000e220000002500 */
[----:B------:R-:W-:Y:S01]  /*2a3a0*/  MOV R15, R0 ;  /* 0x00000000000f7202 */ /* 0x000fe20000000f00 */
[C---:B--2---:R-:W-:Y:S02]  /*2a3b0*/  HMMA.16816.F32.BF16 R20, R24.reuse, R22, R16 ;  /* 0x000000161814723c */ /* 0x044fe40000041810 */
[----:B------:R-:W2:Y:S04]  /*2a3c0*/  LDL.LU.64 R18, [R1+0xd48] ;  /* 0x000d480001127983 */ /* 0x000ea80000300a00 */
[----:B------:R-:W2:Y:S11]  /*2a3d0*/  LDL.LU.64 R16, [R1+0xd40] ;  /* 0x000d400001107983 */ /* 0x000eb60000300a00 */
[----:B------:R-:W-:Y:S06]  /*2a3e0*/  @!UPT UIADD3 URZ, URZ, URZ, URZ ;  /* 0x0000003f3f3ff290 */ /* 0x000fec000fffe03f */
[----:B------:R-:W-:Y:S04]  /*2a3f0*/  STL.64 [R1+0x6f0], R20 ;  /* 0x0006f01401007387 */ /* 0x000fe80000100a00 */
[----:B------:R1:W-:Y:S04]  /*2a400*/  STL.64 [R1+0x6f8], R22 ;  /* 0x0006f81601007387 */ /* 0x0003e80000100a00 */
[----:B-1----:R-:W2:Y:S04]  /*2a410*/  LDL.LU.64 R22, [R1+0xd38] ;  /* 0x000d380001167983 */ /* 0x002ea80000300a00 */
[----:B------:R-:W2:Y:S01]  /*2a420*/  LDL.LU.64 R20, [R1+0xd30] ;  /* 0x000d300001147983 */ /* 0x000ea20000300a00 */
[----:B---3--:R-:W-:Y:S01]  /*2a430*/  HMMA.16816.F32.BF16 R12, R24, R10, R12 ;  /* 0x0000000a180c723c */ /* 0x008fe2000004180c */
[----:B0-----:R-:W-:-:S04]  /*2a440*/  SHF.L.U32 R2, R2, 0x7, RZ ;  /* 0x0000000702027819 */ /* 0x001fc800000006ff */
[----:B------:R-:W-:Y:S01]  /*2a450*/  IADD3 R0, R2, 0x80, RZ ;  /* 0x0000008002007810 */ /* 0x000fe20007ffe0ff */
[----:B------:R-:W-:Y:S02]  /*2a460*/  IMAD.MOV.U32 R2, RZ, RZ, 0x20 ;  /* 0x00000020ff027424 */ /* 0x000fe400078e00ff */
[----:B----4-:R-:W-:Y:S11]  /*2a470*/  FFMA R4, R9, R4, R8 ;  /* 0x0000000409047223 */ /* 0x010ff60000000008 */
[----:B------:R-:W-:Y:S04]  /*2a480*/  @!UPT UIADD3 URZ, URZ, URZ, URZ ;  /* 0x0000003f3f3ff290 */ /* 0x000fe8000fffe03f */
[----:B------:R-:W-:Y:S04]  /*2a490*/  STL.64 [R1+0x710], R12 ;  /* 0x0007100c01007387 */ /* 0x000fe80000100a00 */
[----:B------:R-:W-:Y:S01]  /*2a4a0*/  STL.64 [R1+0x718], R14 ;  /* 0x0007180e01007387 */ /* 0x000fe20000100a00 */
[----:B------:R-:W-:-:S04]  /*2a4b0*/  UIADD3 UR4, UP0, UR4, 0x20, URZ ;  /* 0x0000002004047890 */ /* 0x000fc8000ff1e03f */
[----:B------:R-:W-:Y:S02]  /*2a4c0*/  UIADD3.X UR5, URZ, UR5, URZ, UP0, !UPT ;  /* 0x000000053f057290 */ /* 0x000fe400087fe43f */
[----:B------:R-:W-:-:S04]  /*2a4d0*/  ISETP.LE.U32.AND P0, PT, R0, UR4, PT ;  /* 0x0000000400007c0c */ /* 0x000fc8000bf03070 */
[----:B------:R-:W-:-:S04]  /*2a4e0*/  MOV R0, UR5 ;  /* 0x0000000500007c02 */ /* 0x000fc80008000f00 */
[----:B------:R-:W-:Y:S01]  /*2a4f0*/  ISETP.GE.U32.AND.EX P0, PT, R0, RZ, PT, P0 ;  /* 0x000000ff0000720c */ /* 0x000fe20003f06100 */
[----:B--2---:R-:W-:Y:S02]  /*2a500*/  FFMA R5, R19, R5, R18 ;  /* 0x0000000513057223 */ /* 0x004fe40000000012 */
[C---:B------:R-:W-:Y:S02]  /*2a510*/  IMAD R16, R2.reuse, c[0x0][0x1a4], R16 ;  /* 0x0000690002107a24 */ /* 0x040fe400078e0210 */
[----:B------:R-:W-:-:S03]  /*2a520*/  IMAD R17, R2, c[0x0][0x1b4], R17 ;  /* 0x00006d0002117a24 */ /* 0x000fc600078e0211 */
[----:B------:R-:W-:Y:S04]  /*2a530*/  STL [R1+0x360], R16 ;  /* 0x0003601001007387 */ /* 0x000fe80000100800 */
[----:B------:R-:W-:Y:S04]  /*2a540*/  STL [R1+0x368], R17 ;  /* 0x0003681101007387 */ /* 0x000fe80000100800 */
[----:B------:R-:W-:Y:S04]  /*2a550*/  STL [R1+0x834], R4 ;  /* 0x0008340401007387 */ /* 0x000fe80000100800 */
[----:B------:R0:W-:Y:S04]  /*2a560*/  STL [R1+0x830], R5 ;  /* 0x0008300501007387 */ /* 0x0001e80000100800 */
[----:B------:R-:W2:Y:S01]  /*2a570*/  LDL R2, [R1+0x7f0] ;  /* 0x0007f00001027983 */ /* 0x000ea20000100800 */
[----:B0-----:R-:W-:Y:S11]  /*2a580*/  HMMA.16816.F32.BF16 R4, R24, R6, R20 ;  /* 0x000000061804723c */ /* 0x001ff60000041814 */
[----:B------:R-:W-:Y:S11]  /*2a590*/  @!UPT UIADD3 URZ, URZ, URZ, URZ ;  /* 0x0000003f3f3ff290 */ /* 0x000ff6000fffe03f */
[----:B------:R-:W-:Y:S01]  /*2a5a0*/  @!UPT UIADD3 URZ, URZ, URZ, URZ ;  /* 0x0000003f3f3ff290 */ /* 0x000fe2000fffe03f */
[----:B------:R-:W-:Y:S04]  /*2a5b0*/  STL.64 [R1+0x700], R4 ;  /* 0x0007000401007387 */ /* 0x000fe80000100a00 */
[----:B------:R-:W-:Y:S04]  /*2a5c0*/  STL.64 [R1+0x708], R6 ;  /* 0x0007080601007387 */ /* 0x000fe80000100a00 */
[----:B------:R-:W3:Y:S01]  /*2a5d0*/  LDL R0, [R1+0x7ec] ;  /* 0x0007ec0001007983 */ /* 0x000ee20000100800 */
[----:B------:R-:W-:-:S05]  /*2a5e0*/  FFMA R3, R29, R3, R28 ;  /* 0x000000031d037223 */ /* 0x000fca000000001c */
[----:B------:R-:W-:Y:S04]  /*2a5f0*/  STL [R1+0x838], R3 ;  /* 0x0008380301007387 */ /* 0x000fe80000100800 */
[----:B--2---:R0:W-:Y:S04]  /*2a600*/  STL [R1+0xc0], R2 ;  /* 0x0000c00201007387 */ /* 0x0041e80000100800 */
[----:B0-----:R-:W2:Y:S04]  /*2a610*/  LDL R2, [R1+0x7e8] ;  /* 0x0007e80001027983 */ /* 0x001ea80000100800 */
[----:B---3--:R0:W-:Y:S04]  /*2a620*/  STL [R1+0xc4], R0 ;  /* 0x0000c40001007387 */ /* 0x0081e80000100800 */
[----:B0-----:R-:W3:Y:S04]  /*2a630*/  LDL R0, [R1+0x7e4] ;  /* 0x0007e40001007983 */ /* 0x001ee80000100800 */
        /* <DEDUP_REMOVED lines=25> */
[----:B---3--:R0:W-:Y:S01]  /*2a7d0*/  STL [R1+0xfc], R0 ;  /* 0x0000fc0001007387 */ /* 0x0081e20000100800 */
[----:B------:R-:W-:Y:S01]  /*2a7e0*/  @P0 CALL.REL.NOINC `(.L_x_0) ;  /* 0x0000001000000944 */ /* 0x000fe20003c00000 */
[----:B------:R-:W-:Y:S05]  /*2a7f0*/  BRA `(.L_x_35) ;  /* 0xfffe298000007947 */ /* 0x000fea000383ffff */
.L_x_0:
[----:B--2---:R-:W2:Y:S04]  /*2a800*/  LDL.LU R6, [R1+0x838] ;  /* 0x0008380001067983 */ /* 0x004ea80000300800 */
[----:B0-----:R-:W3:Y:S01]  /*2a810*/  LDL.LU R2, [R1+0x7fc] ;  /* 0x0007fc0001027983 */ /* 0x001ee20000300800 */
[----:B------:R-:W-:Y:S01]  /*2a820*/  IMAD.MOV.U32 R14, RZ, RZ, 0x3dc6b27f ;  /* 0x3dc6b27fff0e7424 */ /* 0x000fe200078e00ff */
[----:B------:R-:W-:-:S02]  /*2a830*/  LOP3.LUT R0, R0, 0xfffffdff, RZ, 0xc0, !PT ;  /* 0xfffffdff00007812 */ /* 0x000fc400078ec0ff */
[----:B------:R-:W-:Y:S06]  /*2a840*/  BAR.SYNC.DEFER_BLOCKING 0x0 ;  /* 0x0000000000007b1d */ /* 0x000fec0000010000 */
[----:B---3--:R0:W-:Y:S01]  /*2a850*/  STL [R1+0x144], R2 ;  /* 0x0001440201007387 */ /* 0x0081e20000100800 */
[C---:B------:R-:W-:Y:S01]  /*2a860*/  FMUL R4, R2.reuse, 8388608 ;  /* 0x4b00000002047820 */ /* 0x040fe20000400000 */
[----:B------:R-:W-:Y:S02]  /*2a870*/  FSETP.GEU.AND P0, PT, R2, 1.175494350822287508e-38, PT ;  /* 0x008000000200780b */ /* 0x000fe40003f0e000 */
[----:B------:R-:W3:Y:S02]  /*2a880*/  LDL.LU R8, [R1+0x800] ;  /* 0x0008000001087983 */ /* 0x000ee40000300800 */
[----:B------:R-:W-:-:S04]  /*2a890*/  FSEL R4, R4, R2, !P0 ;  /* 0x0000000204047208 */ /* 0x000fc80004000000 */
[----:B------:R-:W-:-:S04]  /*2a8a0*/  IADD3 R7, R4, -0x3f3504f3, RZ ;  /* 0xc0cafb0d04077810 */ /* 0x000fc80007ffe0ff */
[----:B------:R-:W-:-:S04]  /*2a8b0*/  LOP3.LUT R7, R7, 0xff800000, RZ, 0xc0, !PT ;  /* 0xff80000007077812 */ /* 0x000fc800078ec0ff */
[----:B------:R-:W-:-:S05]  /*2a8c0*/  IADD3 R3, R4, -R7, RZ ;  /* 0x8000000704037210 */ /* 0x000fca0007ffe0ff */
[----:B------:R-:W-:-:S04]  /*2a8d0*/  FADD R3, R3, -1 ;  /* 0xbf80000003037421 */ /* 0x000fc80000000000 */
[----:B0-----:R-:W-:-:S04]  /*2a8e0*/  FFMA.FTZ R2, R3, R14, -0.16845393180847167969 ;  /* 0xbe2c7f3003027423 */ /* 0x001fc8000001000e */
[----:B------:R-:W-:Y:S01]  /*2a8f0*/  FFMA.FTZ R2, R3, R2, 0.1716887056827545166 ;  /* 0x3e2fcf2a03027423 */ /* 0x000fe20000010002 */
[----:B--2---:R-:W-:-:S03]  /*2a900*/  MOV R11, R6 ;  /* 0x00000006000b7202 */ /* 0x004fc60000000f00 */
[----:B------:R-:W-:-:S04]  /*2a910*/  FFMA.FTZ R2, R3, R2, -0.17900948226451873779 ;  /* 0xbe374e4303027423 */ /* 0x000fc80000010002 */
[----:B------:R-:W-:Y:S01]  /*2a920*/  FFMA.FTZ R2, R3, R2, 0.20512372255325317383 ;  /* 0x3e520bf403027423 */ /* 0x000fe20000010002 */
[----:B------:R0:W1:Y:S01]  /*2a930*/  I2F R10, R7 ;  /* 0x00000007000a7306 */ /* 0x0000620000201400 */
[----:B---3--:R2:W-:Y:S04]  /*2a940*/  STL [R1+0x140], R8 ;  /* 0x0001400801007387 */ /* 0x0085e80000100800 */
[----:B------:R-:W3:Y:S01]  /*2a950*/  LDL.LU R21, [R1+0x804] ;  /* 0x0008040001157983 */ /* 0x000ee20000300800 */
[C---:B------:R-:W-:Y:S01]  /*2a960*/  FMUL R5, R8.reuse, 8388608 ;  /* 0x4b00000008057820 */ /* 0x040fe20000400000 */
[----:B------:R-:W-:-:S04]  /*2a970*/  FSETP.GEU.AND P2, PT, R8, 1.175494350822287508e-38, PT ;  /* 0x008000000800780b */ /* 0x000fc80003f4e000 */
[----:B------:R-:W-:-:S04]  /*2a980*/  FSEL R5, R5, R8, !P2 ;  /* 0x0000000805057208 */ /* 0x000fc80005000000 */
[----:B------:R-:W-:Y:S01]  /*2a990*/  IADD3 R6, R5, -0x3f3504f3, RZ ;  /* 0xc0cafb0d05067810 */ /* 0x000fe20007ffe0ff */
[----:B--2---:R-:W-:-:S03]  /*2a9a0*/  FFMA.FTZ R8, R3, R2, -0.24046532809734344482 ;  /* 0xbe763c8b03087423 */ /* 0x004fc60000010002 */
[----:B------:R-:W-:-:S04]  /*2a9b0*/  LOP3.LUT R6, R6, 0xff800000, RZ, 0xc0, !PT ;  /* 0xff80000006067812 */ /* 0x000fc800078ec0ff */
[----:B------:R-:W-:Y:S01]  /*2a9c0*/  IADD3 R2, R5, -R6, RZ ;  /* 0x8000000605027210 */ /* 0x000fe20007ffe0ff */
[----:B------:R-:W-:-:S04]  /*2a9d0*/  FFMA.FTZ R8, R3, R8, 0.28857114911079406738 ;  /* 0x3e93bf9903087423 */ /* 0x000fc80000010008 */
[----:B------:R-:W-:Y:S02]  /*2a9e0*/  FADD R2, R2, -1 ;  /* 0xbf80000002027421 */ /* 0x000fe40000000000 */
[C---:B------:R-:W-:Y:S02]  /*2a9f0*/  FFMA.FTZ R9, R3.reuse, R8, -0.36067417263984680176 ;  /* 0xbeb8aa4903097423 */ /* 0x040fe40000010008 */
[C---:B------:R-:W-:Y:S02]  /*2aa00*/  FFMA.FTZ R8, R2.reuse, R14, -0.16845393180847167969 ;  /* 0xbe2c7f3002087423 */ /* 0x040fe4000001000e */
[C---:B------:R-:W-:Y:S02]  /*2aa10*/  FFMA.FTZ R9, R3.reuse, R9, 0.48089820146560668945 ;  /* 0x3ef6384a03097423 */ /* 0x040fe40000010009 */
[----:B------:R-:W-:Y:S02]  /*2aa20*/  FFMA.FTZ R8, R2, R8, 0.1716887056827545166 ;  /* 0x3e2fcf2a02087423 */ /* 0x000fe40000010008 */
[----:B------:R-:W-:-:S02]  /*2aa30*/  FFMA.FTZ R9, R3, R9, -0.72134751081466674805 ;  /* 0xbf38aa3b03097423 */ /* 0x000fc40000010009 */
[C---:B------:R-:W-:Y:S02]  /*2aa40*/  FFMA.FTZ R8, R2.reuse, R8, -0.17900948226451873779 ;  /* 0xbe374e4302087423 */ /* 0x040fe40000010008 */
[C---:B------:R-:W-:Y:S02]  /*2aa50*/  FMUL R9, R3.reuse, R9 ;  /* 0x0000000903097220 */ /* 0x040fe40000400000 */
[C---:B------:R-:W-:Y:S02]  /*2aa60*/  FFMA.FTZ R8, R2.reuse, R8, 0.20512372255325317383 ;  /* 0x3e520bf402087423 */ /* 0x040fe40000010008 */
[C---:B------:R-:W-:Y:S02]  /*2aa70*/  FMUL R9, R3.reuse, R9 ;  /* 0x0000000903097220 */ /* 0x040fe40000400000 */
[----:B0-----:R-:W-:Y:S02]  /*2aa80*/  FFMA.FTZ R7, R2, R8, -0.24046532809734344482 ;  /* 0xbe763c8b02077423 */ /* 0x001fe40000010008 */
[----:B------:R-:W-:-:S02]  /*2aa90*/  FFMA.FTZ R9, R3, 1.4426950216293334961, R9 ;  /* 0x3fb8aa3b03097823 */ /* 0x000fc40000010009 */
[----:B------:R-:W-:Y:S01]  /*2aaa0*/  FFMA.FTZ R3, R2, R7, 0.28857114911079406738 ;  /* 0x3e93bf9902037423 */ /* 0x000fe20000010007 */
[----:B------:R-:W-:-:S03]  /*2aab0*/  FSEL R7, RZ, -23, P0 ;  /* 0xc1b80000ff077808 */ /* 0x000fc60000000000 */
[----:B------:R-:W-:Y:S01]  /*2aac0*/  FFMA.FTZ R3, R2, R3, -0.36067417263984680176 ;  /* 0xbeb8aa4902037423 */ /* 0x000fe20000010003 */
[----:B------:R-:W-:-:S03]  /*2aad0*/  FSETP.NEU.AND P0, PT, R4, RZ, PT ;  /* 0x000000ff0400720b */ /* 0x000fc60003f0d000 */
[C---:B------:R-:W-:Y:S01]  /*2aae0*/  FFMA.FTZ R3, R2.reuse, R3, 0.48089820146560668945 ;  /* 0x3ef6384a02037423 */ /* 0x040fe20000010003 */
[----:B------:R-:W0:Y:S03]  /*2aaf0*/  I2F R6, R6 ;  /* 0x0000000600067306 */ /* 0x000e260000201400 */
[----:B------:R-:W-:-:S04]  /*2ab00*/  FFMA.FTZ R3, R2, R3, -0.72134751081466674805 ;  /* 0xbf38aa3b02037423 */ /* 0x000fc80000010003 */
[----:B------:R-:W-:Y:S01]  /*2ab10*/  FMUL R3, R2, R3 ;  /* 0x0000000302037220 */ /* 0x000fe20000400000 */
[----:B------:R-:W-:Y:S02]  /*2ab20*/  ISETP.GE.U32.AND P1, PT, R4, 0x7f800000, PT ;  /* 0x7f8000000400780c */ /* 0x000fe40003f26070 */
[----:B------:R-:W-:Y:S01]  /*2ab30*/  @P0 LOP3.LUT R0, R0, 0x200, RZ, 0xfc, !PT ;  /* 0x0000020000000812 */ /* 0x000fe200078efcff */
[----:B------:R-:W-:Y:S01]  /*2ab40*/  FMUL R3, R2, R3 ;  /* 0x0000000302037220 */ /* 0x000fe20000400000 */
[----:B------:R-:W-:-:S03]  /*2ab50*/  ISETP.GE.U32.AND P0, PT, R5, 0x7f800000, PT ;  /* 0x7f8000000500780c */ /* 0x000fc60003f06070 */
[----:B------:R-:W-:Y:S01]  /*2ab60*/  FFMA.FTZ R3, R2, 1.4426950216293334961, R3 ;  /* 0x3fb8aa3b02037823 */ /* 0x000fe20000010003 */
[----:B------:R-:W-:Y:S01]  /*2ab70*/  FSEL R2, RZ, -23, P2 ;  /* 0xc1b80000ff027808 */ /* 0x000fe20001000000 */
[----:B-1----:R-:W-:-:S04]  /*2ab80*/  FFMA.FTZ R7, R10, 1.1920928955078125e-07, R7 ;  /* 0x340000000a077823 */ /* 0x002fc80000010007 */
[----:B0-----:R-:W-:Y:S02]  /*2ab90*/  FFMA.FTZ R2, R6, 1.1920928955078125e-07, R2 ;  /* 0x3400000006027823 */ /* 0x001fe40000010002 */
[----:B------:R-:W-:Y:S02]  /*2aba0*/  FADD R12, R7, R9 ;  /* 0x00000009070c7221 */ /* 0x000fe40000000000 */
[----:B------:R-:W-:Y:S02]  /*2abb0*/  @P1 IMAD.MOV.U32 R7, RZ, RZ, 0x7f800000 ;  /* 0x7f800000ff071424 */ /* 0x000fe400078e00ff */
[----:B------:R-:W-:Y:S01]  /*2abc0*/  FADD R3, R2, R3 ;  /* 0x0000000302037221 */ /* 0x000fe20000000000 */
[----:B------:R-:W-:Y:S01]  /*2abd0*/  @P0 MOV R2, 0x7f800000 ;  /* 0x7f80000000020802 */ /* 0x000fe20000000f00 */
[----:B------:R-:W-:-:S04]  /*2abe0*/  @P1 FFMA.FTZ R12, R4, R7, +INF ;  /* 0x7f800000040c1423 */ /* 0x000fc80000010007 */
[----:B------:R-:W-:Y:S01]  /*2abf0*/  @P0 FFMA.FTZ R3, R5, R2, +INF ;  /* 0x7f80000005030423 */ /* 0x000fe20000010002 */
[----:B------:R-:W-:Y:S04]  /*2ac00*/  STL [R1+0x744], R12 ;  /* 0x0007440c01007387 */ /* 0x000fe80000100800 */
[----:B---3--:R-:W-:Y:S04]  /*2ac10*/  STL [R1+0x116c], R21 ;  /* 0x00116c1501007387 */ /* 0x008fe80000100800 */
[----:B------:R0:W-:Y:S04]  /*2ac20*/  STL [R1+0x740], R3 ;  /* 0x0007400301007387 */ /* 0x0001e80000100800 */
[----:B------:R-:W2:Y:S01]  /*2ac30*/  LDL.LU R22, [R1+0x808] ;  /* 0x0008080001167983 */ /* 0x000ea20000300800 */
[C---:B------:R-:W-:Y:S01]  /*2ac40*/  FMUL R4, R21.reuse, 8388608 ;  /* 0x4b00000015047820 */ /* 0x040fe20000400000 */
[----:B------:R-:W-:-:S04]  /*2ac50*/  FSETP.GEU.AND P1, PT, R21, 1.175494350822287508e-38, PT ;  /* 0x008000001500780b */ /* 0x000fc80003f2e000 */
[----:B------:R-:W-:-:S04]  /*2ac60*/  FSEL R4, R4, R21, !P1 ;  /* 0x0000001504047208 */ /* 0x000fc80004800000 */
[----:B------:R-:W-:Y:S02]  /*2ac70*/  IADD3 R7, R4, -0x3f3504f3, RZ ;  /* 0xc0cafb0d04077810 */ /* 0x000fe40007ffe0ff */
[----:B------:R-:W-:Y:S02]  /*2ac80*/  FSETP.NEU.AND P0, PT, R5, RZ, PT ;  /* 0x000000ff0500720b */ /* 0x000fe40003f0d000 */
[----:B------:R-:W-:-:S04]  /*2ac90*/  LOP3.LUT R7, R7, 0xff800000, RZ, 0xc0, !PT ;  /* 0xff80000007077812 */ /* 0x000fc800078ec0ff */
[----:B0-----:R-:W-:Y:S02]  /*2aca0*/  IADD3 R3, R4, -R7, RZ ;  /* 0x8000000704037210 */ /* 0x001fe40007ffe0ff */
[----:B------:R-:W-:-:S03]  /*2acb0*/  LOP3.LUT R0, R0, 0xfffffbff, RZ, 0xc0, !PT ;  /* 0xfffffbff00007812 */ /* 0x000fc600078ec0ff */
[----:B------:R-:W-:Y:S02]  /*2acc0*/  FADD R3, R3, -1 ;  /* 0xbf80000003037421 */ /* 0x000fe40000000000 */
[----:B------:R-:W-:Y:S02]  /*2acd0*/  @P0 LOP3.LUT R0, R0, 0x400, RZ, 0xfc, !PT ;  /* 0x0000040000000812 */ /* 0x000fe400078efcff */
[----:B------:R-:W-:-:S04]  /*2ace0*/  FFMA.FTZ R2, R3, R14, -0.16845393180847167969 ;  /* 0xbe2c7f3003027423 */ /* 0x000fc8000001000e */
[----:B------:R-:W-:-:S04]  /*2acf0*/  FFMA.FTZ R2, R3, R2, 0.1716887056827545166 ;  /* 0x3e2fcf2a03027423 */ /* 0x000fc80000010002 */
[----:B------:R-:W-:-:S04]  /*2ad00*/  FFMA.FTZ R2, R3, R2, -0.17900948226451873779 ;  /* 0xbe374e4303027423 */ /* 0x000fc80000010002 */
[----:B------:R-:W-:-:S04]  /*2ad10*/  FFMA.FTZ R2, R3, R2, 0.20512372255325317383 ;  /* 0x3e520bf403027423 */ /* 0x000fc80000010002 */
[----:B------:R-:W-:-:S04]  /*2ad20*/  FFMA.FTZ R8, R3, R2, -0.24046532809734344482 ;  /* 0xbe763c8b03087423 */ /* 0x000fc80000010002 */
[----:B------:R-:W-:-:S04]  /*2ad30*/  FFMA.FTZ R8, R3, R8, 0.28857114911079406738 ;  /* 0x3e93bf9903087423 */ /* 0x000fc80000010008 */
[----:B------:R-:W-:-:S04]  /*2ad40*/  FFMA.FTZ R9, R3, R8, -0.36067417263984680176 ;  /* 0xbeb8aa4903097423 */ /* 0x000fc80000010008 */
[----:B------:R-:W-:Y:S01]  /*2ad50*/  FFMA.FTZ R9, R3, R9, 0.48089820146560668945 ;  /* 0x3ef6384a03097423 */ /* 0x000fe20000010009 */
[----:B--2---:R-:W-:Y:S04]  /*2ad60*/  STL [R1+0x1170], R22 ;  /* 0x0011701601007387 */ /* 0x004fe80000100800 */
[----:B------:R-:W2:Y:S01]  /*2ad70*/  LDL.LU R23, [R1+0x80c] ;  /* 0x00080c0001177983 */ /* 0x000ea20000300800 */
[C---:B------:R-:W-:Y:S01]  /*2ad80*/  FMUL R5, R22.reuse, 8388608 ;  /* 0x4b00000016057820 */ /* 0x040fe20000400000 */
[----:B------:R-:W-:-:S04]  /*2ad90*/  FSETP.GEU.AND P0, PT, R22, 1.175494350822287508e-38, PT ;  /* 0x008000001600780b */ /* 0x000fc80003f0e000 */
[----:B------:R-:W-:-:S04]  /*2ada0*/  FSEL R5, R5, R22, !P0 ;  /* 0x0000001605057208 */ /* 0x000fc80004000000 */
[----:B------:R-:W-:-:S04]  /*2adb0*/  IADD3 R6, R5, -0x3f3504f3, RZ ;  /* 0xc0cafb0d05067810 */ /* 0x000fc80007ffe0ff */
[----:B------:R-:W-:-:S05]  /*2adc0*/  LOP3.LUT R6, R6, 0xff800000, RZ, 0xc0, !PT ;  /* 0xff80000006067812 */ /* 0x000fca00078ec0ff */
[----:B------:R-:W-:-:S04]  /*2add0*/  IMAD.IADD R2, R5, 0x1, -R6 ;  /* 0x0000000105027824 */ /* 0x000fc800078e0a06 */
[----:B------:R-:W-:-:S04]  /*2ade0*/  FADD R2, R2, -1 ;  /* 0xbf80000002027421 */ /* 0x000fc80000000000 */
[----:B------:R-:W-:-:S04]  /*2adf0*/  FFMA.FTZ R8, R2, R14, -0.16845393180847167969 ;  /* 0xbe2c7f3002087423 */ /* 0x000fc8000001000e */
[C---:B------:R-:W-:Y:S02]  /*2ae00*/  FFMA.FTZ R8, R2.reuse, R8, 0.1716887056827545166 ;  /* 0x3e2fcf2a02087423 */ /* 0x040fe40000010008 */
[C---:B------:R-:W-:Y:S02]  /*2ae10*/  FFMA.FTZ R9, R3.reuse, R9, -0.72134751081466674805 ;  /* 0xbf38aa3b03097423 */ /* 0x040fe40000010009 */
[C---:B------:R-:W-:Y:S02]  /*2ae20*/  FFMA.FTZ R8, R2.reuse, R8, -0.17900948226451873779 ;  /* 0xbe374e4302087423 */ /* 0x040fe40000010008 */
[C---:B------:R-:W-:Y:S02]  /*2ae30*/  FMUL R9, R3.reuse, R9 ;  /* 0x0000000903097220 */ /* 0x040fe40000400000 */
[----:B------:R-:W-:Y:S01]  /*2ae40*/  FFMA.FTZ R8, R2, R8, 0.20512372255325317383 ;  /* 0x3e520bf402087423 */ /* 0x000fe20000010008 */
[----:B------:R0:W1:Y:S01]  /*2ae50*/  I2F R10, R7 ;  /* 0x00000007000a7306 */ /* 0x0000620000201400 */
[----:B------:R-:W-:-:S04]  /*2ae60*/  FMUL R9, R3, R9 ;  /* 0x0000000903097220 */ /* 0x000fc80000400000 */
[----:B------:R-:W-:Y:S02]  /*2ae70*/  FFMA.FTZ R9, R3, 1.4426950216293334961, R9 ;  /* 0x3fb8aa3b03097823 */ /* 0x000fe40000010009 */
[----:B0-----:R-:W-:-:S04]  /*2ae80*/  FFMA.FTZ R7, R2, R8, -0.24046532809734344482 ;  /* 0xbe763c8b02077423 */ /* 0x001fc80000010008 */
[----:B------:R-:W-:Y:S01]  /*2ae90*/  FFMA.FTZ R3, R2, R7, 0.28857114911079406738 ;  /* 0x3e93bf9902037423 */ /* 0x000fe20000010007 */
[----:B------:R-:W-:-:S03]  /*2aea0*/  FSEL R7, RZ, -23, P1 ;  /* 0xc1b80000ff077808 */ /* 0x000fc60000800000 */
[----:B------:R-:W-:Y:S01]  /*2aeb0*/  FFMA.FTZ R3, R2, R3, -0.36067417263984680176 ;  /* 0xbeb8aa4902037423 */ /* 0x000fe20000010003 */
[----:B------:R-:W-:-:S03]  /*2aec0*/  FSETP.NEU.AND P1, PT, R4, RZ, PT ;  /* 0x000000ff0400720b */ /* 0x000fc60003f2d000 */
[C---:B------:R-:W-:Y:S01]  /*2aed0*/  FFMA.FTZ R3, R2.reuse, R3, 0.48089820146560668945 ;  /* 0x3ef6384a02037423 */ /* 0x040fe20000010003 */
[----:B------:R-:W0:Y:S03]  /*2aee0*/  I2F R6, R6 ;  /* 0x0000000600067306 */ /* 0x000e260000201400 */
[----:B------:R-:W-:Y:S01]  /*2aef0*/  FFMA.FTZ R3, R2, R3, -0.72134751081466674805 ;  /* 0xbf38aa3b02037423 */ /* 0x000fe20000010003 */
[----:B------:R-:W-:-:S03]  /*2af00*/  LOP3.LUT R0, R0, 0xfffff7ff, RZ, 0xc0, !PT ;  /* 0xfffff7ff00007812 */ /* 0x000fc600078ec0ff */
        /* <DEDUP_REMOVED lines=9> */
[----:B------:R-:W-:Y:S01]  /*2afa0*/  FADD R12, R7, R9 ;  /* 0x00000009070c7221 */ /* 0x000fe20000000000 */
[----:B------:R-:W-:Y:S01]  /*2afb0*/  @P2 MOV R7, 0x7f800000 ;  /* 0x7f80000000072802 */ /* 0x000fe20000000f00 */
[----:B------:R-:W-:Y:S01]  /*2afc0*/  FADD R3, R2, R3 ;  /* 0x0000000302037221 */ /* 0x000fe20000000000 */
[----:B------:R-:W-:-:S03]  /*2afd0*/  @P1 MOV R2, 0x7f800000 ;  /* 0x7f80000000021802 */ /* 0x000fc60000000f00 */
[----:B------:R-:W-:Y:S02]  /*2afe0*/  @P2 FFMA.FTZ R12, R4, R7, +INF ;  /* 0x7f800000040c2423 */ /* 0x000fe40000010007 */
[----:B------:R-:W-:-:S03]  /*2aff0*/  @P1 FFMA.FTZ R3, R5, R2, +INF ;  /* 0x7f80000005031423 */ /* 0x000fc60000010002 */
[----:B------:R-:W-:Y:S04]  /*2b000*/  STL [R1+0x73c], R12 ;  /* 0x00073c0c01007387 */ /* 0x000fe80000100800 */
[----:B--2---:R-:W-:Y:S04]  /*2b010*/  STL [R1+0x1174], R23 ;  /* 0x0011741701007387 */ /* 0x004fe80000100800 */
[----:B------:R0:W-:Y:S04]  /*2b020*/  STL [R1+0x738], R3 ;  /* 0x0007380301007387 */ /* 0x0001e80000100800 */
[----:B------:R-:W2:Y:S01]  /*2b030*/  LDL.LU R24, [R1+0x810] ;  /* 0x0008100001187983 */ /* 0x000ea20000300800 */
[C---:B------:R-:W-:Y:S01]  /*2b040*/  FMUL R4, R23.reuse, 8388608 ;  /* 0x4b00000017047820 */ /* 0x040fe20000400000 */
[----:B------:R-:W-:-:S04]  /*2b050*/  FSETP.GEU.AND P2, PT, R23, 1.175494350822287508e-38, PT ;  /* 0x008000001700780b */ /* 0x000fc80003f4e000 */
[----:B------:R-:W-:-:S04]  /*2b060*/  FSEL R4, R4, R23, !P2 ;  /* 0x0000001704047208 */ /* 0x000fc80005000000 */
[----:B------:R-:W-:-:S04]  /*2b070*/  IADD3 R7, R4, -0x3f3504f3, RZ ;  /* 0xc0cafb0d04077810 */ /* 0x000fc80007ffe0ff */
[----:B------:R-:W-:-:S05]  /*2b080*/  LOP3.LUT R7, R7, 0xff800000, RZ, 0xc0, !PT ;  /* 0xff80000007077812 */ /* 0x000fca00078ec0ff */
[----:B0-----:R-:W-:Y:S01]  /*2b090*/  IMAD.IADD R3, R4, 0x1, -R7 ;  /* 0x0000000104037824 */ /* 0x001fe200078e0a07 */
[----:B------:R-:W-:-:S03]  /*2b0a0*/  FSETP.NEU.AND P0, PT, R5, RZ, PT ;  /* 0x000000ff0500720b */ /* 0x000fc60003f0d000 */
[----:B------:R-:W-:-:S04]  /*2b0b0*/  FADD R3, R3, -1 ;  /* 0xbf80000003037421 */ /* 0x000fc80000000000 */
[----:B------:R-:W-:-:S04]  /*2b0c0*/  FFMA.FTZ R2, R3, R14, -0.16845393180847167969 ;  /* 0xbe2c7f3003027423 */ /* 0x000fc8000001000e */
[----:B------:R-:W-:-:S04]  /*2b0d0*/  FFMA.FTZ R2, R3, R2, 0.1716887056827545166 ;  /* 0x3e2fcf2a03027423 */ /* 0x000fc80000010002 */
[----:B------:R-:W-:-:S04]  /*2b0e0*/  FFMA.FTZ R2, R3, R2, -0.17900948226451873779 ;  /* 0xbe374e4303027423 */ /* 0x000fc80000010002 */
[----:B------:R-:W-:-:S04]  /*2b0f0*/  FFMA.FTZ R2, R3, R2, 0.20512372255325317383 ;  /* 0x3e520bf403027423 */ /* 0x000fc80000010002 */
[----:B------:R-:W-:-:S04]  /*2b100*/  FFMA.FTZ R8, R3, R2, -0.24046532809734344482 ;  /* 0xbe763c8b03087423 */ /* 0x000fc80000010002 */
[----:B------:R-:W-:-:S04]  /*2b110*/  FFMA.FTZ R8, R3, R8, 0.28857114911079406738 ;  /* 0x3e93bf9903087423 */ /* 0x000fc80000010008 */
[----:B------:R-:W-:-:S04]  /*2b120*/  FFMA.FTZ R9, R3, R8, -0.36067417263984680176 ;  /* 0xbeb8aa4903097423 */ /* 0x000fc80000010008 */
[C---:B------:R-:W-:Y:S01]  /*2b130*/  FFMA.FTZ R9, R3.reuse, R9, 0.48089820146560668945 ;  /* 0x3ef6384a03097423 */ /* 0x040fe20000010009 */
[----:B------:R0:W1:Y:S03]  /*2b140*/  I2F R10, R7 ;  /* 0x00000007000a7306 */ /* 0x0000660000201400 */
[----:B------:R-:W-:Y:S01]  /*2b150*/  FFMA.FTZ R9, R3, R9, -0.72134751081466674805 ;  /* 0xbf38aa3b03097423 */ /* 0x000fe20000010009 */
[----:B--2---:R-:W-:Y:S04]  /*2b160*/  STL [R1+0x1178], R24 ;  /* 0x0011781801007387 */ /* 0x004fe80000100800 */
[----:B------:R-:W2:Y:S01]  /*2b170*/  LDL.LU R25, [R1+0x814] ;  /* 0x0008140001197983 */ /* 0x000ea20000300800 */
[C---:B------:R-:W-:Y:S01]  /*2b180*/  FMUL R5, R24.reuse, 8388608 ;  /* 0x4b00000018057820 */ /* 0x040fe20000400000 */
[----:B------:R-:W-:-:S04]  /*2b190*/  FSETP.GEU.AND P1, PT, R24, 1.175494350822287508e-38, PT ;  /* 0x008000001800780b */ /* 0x000fc80003f2e000 */
[----:B------:R-:W-:-:S04]  /*2b1a0*/  FSEL R5, R5, R24, !P1 ;  /* 0x0000001805057208 */ /* 0x000fc80004800000 */
[----:B------:R-:W-:-:S04]  /*2b1b0*/  IADD3 R6, R5, -0x3f3504f3, RZ ;  /* 0xc0cafb0d05067810 */ /* 0x000fc80007ffe0ff */
[----:B------:R-:W-:-:S04]  /*2b1c0*/  LOP3.LUT R6, R6, 0xff800000, RZ, 0xc0, !PT ;  /* 0xff80000006067812 */ /* 0x000fc800078ec0ff */
[----:B------:R-:W-:-:S05]  /*2b1d0*/  IADD3 R2, R5, -R6, RZ ;  /* 0x8000000605027210 */ /* 0x000fca0007ffe0ff */
[----:B------:R-:W-:-:S04]  /*2b1e0*/  FADD R2, R2, -1 ;  /* 0xbf80000002027421 */ /* 0x000fc80000000000 */
[----:B------:R-:W-:-:S04]  /*2b1f0*/  FFMA.FTZ R8, R2, R14, -0.16845393180847167969 ;  /* 0xbe2c7f3002087423 */ /* 0x000fc8000001000e */
[----:B------:R-:W-:-:S04]  /*2b200*/  FFMA.FTZ R8, R2, R8, 0.1716887056827545166 ;  /* 0x3e2fcf2a02087423 */ /* 0x000fc80000010008 */
[C---:B------:R-:W-:Y:S02]  /*2b210*/  FFMA.FTZ R8, R2.reuse, R8, -0.17900948226451873779 ;  /* 0xbe374e4302087423 */ /* 0x040fe40000010008 */
[C---:B------:R-:W-:Y:S02]  /*2b220*/  FMUL R9, R3.reuse, R9 ;  /* 0x0000000903097220 */ /* 0x040fe40000400000 */
[----:B0-----:R-:W-:Y:S01]  /*2b230*/  FFMA.FTZ R7, R2, R8, 0.20512372255325317383 ;  /* 0x3e520bf402077423 */ /* 0x001fe20000010008 */
[----:B------:R-:W-:Y:S01]  /*2b240*/  LOP3.LUT R0, R0, 0xffffefff, RZ, 0xc0, !PT ;  /* 0xffffefff00007812 */ /* 0x000fe200078ec0ff */
[C---:B------:R-:W-:Y:S02]  /*2b250*/  FMUL R8, R3.reuse, R9 ;  /* 0x0000000903087220 */ /* 0x040fe40000400000 */
[----:B------:R-:W-:Y:S01]  /*2b260*/  FFMA.FTZ R7, R2, R7, -0.24046532809734344482 ;  /* 0xbe763c8b02077423 */ /* 0x000fe20000010007 */
[----:B------:R-:W-:Y:S01]  /*2b270*/  @P0 LOP3.LUT R0, R0, 0x1000, RZ, 0xfc, !PT ;  /* 0x0000100000000812 */ /* 0x000fe200078efcff */
[----:B------:R-:W-:Y:S01]  /*2b280*/  FFMA.FTZ R8, R3, 1.4426950216293334961, R8 ;  /* 0x3fb8aa3b03087823 */ /* 0x000fe20000010008 */
[----:B------:R-:W-:Y:S01]  /*2b290*/  ISETP.GE.U32.AND P0, PT, R4, 0x7f800000, PT ;  /* 0x7f8000000400780c */ /* 0x000fe20003f06070 */
[----:B------:R-:W-:Y:S01]  /*2b2a0*/  FFMA.FTZ R3, R2, R7, 0.28857114911079406738 ;  /* 0x3e93bf9902037423 */ /* 0x000fe20000010007 */
[----:B------:R-:W-:-:S05]  /*2b2b0*/  FSEL R7, RZ, -23, P2 ;  /* 0xc1b80000ff077808 */ /* 0x000fca0001000000 */
[----:B-1----:R-:W-:-:S04]  /*2b2c0*/  FFMA.FTZ R7, R10, 1.1920928955078125e-07, R7 ;  /* 0x340000000a077823 */ /* 0x002fc80000010007 */
[----:B------:R-:W-:Y:S02]  /*2b2d0*/  FADD R12, R7, R8 ;  /* 0x00000008070c7221 */ /* 0x000fe40000000000 */
[----:B------:R0:W1:Y:S01]  /*2b2e0*/  I2F R7, R6 ;  /* 0x0000000600077306 */ /* 0x0000620000201400 */
[----:B------:R-:W-:Y:S01]  /*2b2f0*/  FFMA.FTZ R3, R2, R3, -0.36067417263984680176 ;  /* 0xbeb8aa4902037423 */ /* 0x000fe20000010003 */
[----:B0-----:R-:W-:-:S03]  /*2b300*/  @P0 MOV R6, 0x7f800000 ;  /* 0x7f80000000060802 */ /* 0x001fc60000000f00 */
[----:B------:R-:W-:Y:S02]  /*2b310*/  FFMA.FTZ R3, R2, R3, 0.48089820146560668945 ;  /* 0x3ef6384a02037423 */ /* 0x000fe40000010003 */
[C---:B------:R-:W-:Y:S01]  /*2b320*/  @P0 FFMA.FTZ R12, R4.reuse, R6, +INF ;  /* 0x7f800000040c0423 */ /* 0x040fe20000010006 */
[----:B------:R-:W-:Y:S01]  /*2b330*/  FSETP.NEU.AND P0, PT, R4, RZ, PT ;  /* 0x000000ff0400720b */ /* 0x000fe20003f0d000 */
[----:B------:R-:W-:Y:S01]  /*2b340*/  FFMA.FTZ R3, R2, R3, -0.72134751081466674805 ;  /* 0xbf38aa3b02037423 */ /* 0x000fe20000010003 */
[----:B------:R-:W-:-:S03]  /*2b350*/  LOP3.LUT R0, R0, 0xffffdfff, RZ, 0xc0, !PT ;  /* 0xffffdfff00007812 */ /* 0x000fc600078ec0ff */
[----:B------:R-:W-:-:S04]  /*2b360*/  FMUL R3, R2, R3 ;  /* 0x0000000302037220 */ /* 0x000fc80000400000 */
[----:B------:R-:W-:-:S04]  /*2b370*/  FMUL R3, R2, R3 ;  /* 0x0000000302037220 */ /* 0x000fc80000400000 */
[----:B------:R-:W-:Y:S02]  /*2b380*/  @P0 LOP3.LUT R0, R0, 0x2000, RZ, 0xfc, !PT ;  /* 0x0000200000000812 */ /* 0x000fe400078efcff */
[----:B------:R-:W-:Y:S01]  /*2b390*/  ISETP.GE.U32.AND P0, PT, R5, 0x7f800000, PT ;  /* 0x7f8000000500780c */ /* 0x000fe20003f06070 */
[----:B------:R-:W-:Y:S01]  /*2b3a0*/  FFMA.FTZ R3, R2, 1.4426950216293334961, R3 ;  /* 0x3fb8aa3b02037823 */ /* 0x000fe20000010003 */
[----:B------:R-:W-:-:S05]  /*2b3b0*/  FSEL R2, RZ, -23, P1 ;  /* 0xc1b80000ff027808 */ /* 0x000fca0000800000 */
[----:B-1----:R-:W-:-:S04]  /*2b3c0*/  FFMA.FTZ R2, R7, 1.1920928955078125e-07, R2 ;  /* 0x3400000007027823 */ /* 0x002fc80000010002 */
[----:B------:R-:W-:Y:S02]  /*2b3d0*/  FADD R3, R2, R3 ;  /* 0x0000000302037221 */ /* 0x000fe40000000000 */
[----:B------:R-:W-:Y:S01]  /*2b3e0*/  @P0 IMAD.MOV.U32 R2, RZ, RZ, 0x7f800000 ;  /* 0x7f800000ff020424 */ /* 0x000fe200078e00ff */
[----:B------:R-:W-:Y:S03]  /*2b3f0*/  STL [R1+0x734], R12 ;  /* 0x0007340c01007387 */ /* 0x000fe60000100800 */
[----:B------:R-:W-:Y:S01]  /*2b400*/  @P0 FFMA.FTZ R3, R5, R2, +INF ;  /* 0x7f80000005030423 */ /* 0x000fe20000010002 */
[----:B--2---:R-:W-:Y:S04]  /*2b410*/  STL [R1+0x117c], R25 ;  /* 0x00117c1901007387 */ /* 0x004fe80000100800 */
[----:B------:R0:W-:Y:S04]  /*2b420*/  STL [R1+0x72c], R3 ;  /* 0x00072c0301007387 */ /* 0x0001e80000100800 */
[----:B------:R-:W2:Y:S04]  /*2b430*/  LDL.LU R26, [R1+0x818] ;  /* 0x00081800011a7983 */ /* 0x000ea80000300800 */
[----:B------:R-:W3:Y:S01]  /*2b440*/  LDL.LU R27, [R1+0x81c] ;  /* 0x00081c00011b7983 */ /* 0x000ee20000300800 */
[C---:B------:R-:W-:Y:S01]  /*2b450*/  FMUL R4, R25.reuse, 8388608 ;  /* 0x4b00000019047820 */ /* 0x040fe20000400000 */
[----:B------:R-:W-:Y:S01]  /*2b460*/  FSETP.GEU.AND P1, PT, R25, 1.175494350822287508e-38, PT ;  /* 0x008000001900780b */ /* 0x000fe20003f2e000 */
[----:B------:R-:W-:Y:S01]  /*2b470*/  IMAD.MOV.U32 R15, RZ, RZ, R11 ;  /* 0x000000ffff0f7224 */ /* 0x000fe200078e000b */
[----:B------:R-:W4:Y:S02]  /*2b480*/  LDL.LU R29, [R1+0x820] ;  /* 0x00082000011d7983 */ /* 0x000f240000300800 */
[----:B------:R-:W-:-:S04]  /*2b490*/  FSEL R4, R4, R25, !P1 ;  /* 0x0000001904047208 */ /* 0x000fc80004800000 */
[----:B------:R-:W-:-:S04]  /*2b4a0*/  IADD3 R6, R4, -0x3f3504f3, RZ ;  /* 0xc0cafb0d04067810 */ /* 0x000fc80007ffe0ff */
[----:B------:R-:W-:-:S04]  /*2b4b0*/  LOP3.LUT R6, R6, 0xff800000, RZ, 0xc0, !PT ;  /* 0xff80000006067812 */ /* 0x000fc800078ec0ff */
[----:B0-----:R-:W-:-:S05]  /*2b4c0*/  IADD3 R3, R4, -R6, RZ ;  /* 0x8000000604037210 */ /* 0x001fca0007ffe0ff */
        /* <DEDUP_REMOVED lines=8> */
[----:B------:R-:W-:-:S04]  /*2b550*/  FFMA.FTZ R10, R3, R10, 0.48089820146560668945 ;  /* 0x3ef6384a030a7423 */ /* 0x000fc8000001000a */
[----:B------:R-:W-:-:S04]  /*2b560*/  FFMA.FTZ R10, R3, R10, -0.72134751081466674805 ;  /* 0xbf38aa3b030a7423 */ /* 0x000fc8000001000a */
[----:B------:R-:W-:-:S04]  /*2b570*/  FMUL R10, R3, R10 ;  /* 0x0000000a030a7220 */ /* 0x000fc80000400000 */
[----:B------:R-:W-:-:S04]  /*2b580*/  FMUL R10, R3, R10 ;  /* 0x0000000a030a7220 */ /* 0x000fc80000400000 */
[----:B------:R-:W-:Y:S01]  /*2b590*/  FFMA.FTZ R13, R3, 1.4426950216293334961, R10 ;  /* 0x3fb8aa3b030d7823 */ /* 0x000fe2000001000a */
[----:B------:R-:W-:Y:S01]  /*2b5a0*/  FSEL R11, RZ, -23, P1 ;  /* 0xc1b80000ff0b7808 */ /* 0x000fe20000800000 */
[----:B------:R-:W0:Y:S04]  /*2b5b0*/  I2F R10, R6 ;  /* 0x00000006000a7306 */ /* 0x000e280000201400 */
[----:B0-----:R-:W-:-:S04]  /*2b5c0*/  FFMA.FTZ R11, R10, 1.1920928955078125e-07, R11 ;  /* 0x340000000a0b7823 */ /* 0x001fc8000001000b */
[----:B------:R-:W-:Y:S02]  /*2b5d0*/  FADD R13, R11, R13 ;  /* 0x0000000d0b0d7221 */ /* 0x000fe40000000000 */
[C---:B--2---:R-:W-:Y:S01]  /*2b5e0*/  FMUL R9, R26.reuse, 8388608 ;  /* 0x4b0000001a097820 */ /* 0x044fe20000400000 */
        /* <DEDUP_REMOVED lines=8> */
[----:B------:R-:W-:-:S04]  /*2b670*/  FFMA.FTZ R8, R2, R8, -0.17900948226451873779 ;  /* 0xbe374e4302087423 */ /* 0x000fc80000010008 */
[----:B------:R-:W-:-:S04]  /*2b680*/  FFMA.FTZ R8, R2, R8, 0.20512372255325317383 ;  /* 0x3e520bf402087423 */ /* 0x000fc80000010008 */
[----:B------:R-:W-:-:S04]  /*2b690*/  FFMA.FTZ R8, R2, R8, -0.24046532809734344482 ;  /* 0xbe763c8b02087423 */ /* 0x000fc80000010008 */
[----:B------:R-:W-:-:S04]  /*2b6a0*/  FFMA.FTZ R3, R2, R8, 0.28857114911079406738 ;  /* 0x3e93bf9902037423 */ /* 0x000fc80000010008 */
[C---:B------:R-:W-:Y:S01]  /*2b6b0*/  FFMA.FTZ R3, R2.reuse, R3, -0.36067417263984680176 ;  /* 0xbeb8aa4902037423 */ /* 0x040fe20000010003 */
[C---:B---3--:R-:W-:Y:S01]  /*2b6c0*/  FSETP.GEU.AND P1, PT, R27.reuse, 1.175494350822287508e-38, PT ;  /* 0x008000001b00780b */ /* 0x048fe20003f2e000 */
[----:B------:R-:W-:Y:S02]  /*2b6d0*/  FMUL R8, R27, 8388608 ;  /* 0x4b0000001b087820 */ /* 0x000fe40000400000 */
[----:B------:R-:W-:-:S03]  /*2b6e0*/  FFMA.FTZ R3, R2, R3, 0.48089820146560668945 ;  /* 0x3ef6384a02037423 */ /* 0x000fc60000010003 */
[----:B------:R-:W-:Y:S01]  /*2b6f0*/  FSEL R8, R8, R27, !P1 ;  /* 0x0000001b08087208 */ /* 0x000fe20004800000 */
[----:B------:R-:W-:-:S04]  /*2b700*/  FFMA.FTZ R3, R2, R3, -0.72134751081466674805 ;  /* 0xbf38aa3b02037423 */ /* 0x000fc80000010003 */
[----:B------:R-:W-:Y:S01]  /*2b710*/  FMUL R6, R2, R3 ;  /* 0x0000000302067220 */ /* 0x000fe20000400000 */
[----:B------:R-:W-:-:S03]  /*2b720*/  IADD3 R3, R8, -0x3f3504f3, RZ ;  /* 0xc0cafb0d08037810 */ /* 0x000fc60007ffe0ff */
[----:B------:R-:W-:Y:S01]  /*2b730*/  FMUL R6, R2, R6 ;  /* 0x0000000602067220 */ /* 0x000fe20000400000 */
[----:B------:R-:W-:-:S03]  /*2b740*/  LOP3.LUT R3, R3, 0xff800000, RZ, 0xc0, !PT ;  /* 0xff80000003037812 */ /* 0x000fc600078ec0ff */
[----:B------:R-:W-:Y:S01]  /*2b750*/  FFMA.FTZ R12, R2, 1.4426950216293334961, R6 ;  /* 0x3fb8aa3b020c7823 */ /* 0x000fe20000010006 */
        /* <DEDUP_REMOVED lines=11> */
[----:B------:R-:W-:-:S04]  /*2b810*/  FFMA.FTZ R6, R2, R6, -0.72134751081466674805 ;  /* 0xbf38aa3b02067423 */ /* 0x000fc80000010006 */
[----:B------:R-:W-:Y:S01]  /*2b820*/  FMUL R6, R2, R6 ;  /* 0x0000000602067220 */ /* 0x000fe20000400000 */
[----:B------:R2:W3:Y:S01]  /*2b830*/  I2F R11, R3 ;  /* 0x00000003000b7306 */ /* 0x0004e20000201400 */
[----:B0-----:R-:W-:Y:S02]  /*2b840*/  FSEL R7, RZ, -23, P0 ;  /* 0xc1b80000ff077808 */ /* 0x001fe40000000000 */
[----:B------:R-:W-:Y:S01]  /*2b850*/  ISETP.GE.U32.AND P0, PT, R4, 0x7f800000, PT ;  /* 0x7f8000000400780c */ /* 0x000fe20003f06070 */
[----:B--2---:R-:W-:-:S04]  /*2b860*/  FMUL R3, R2, R6 ;  /* 0x0000000602037220 */ /* 0x004fc80000400000 */
[----:B------:R-:W-:Y:S01]  /*2b870*/  FFMA.FTZ R6, R2, 1.4426950216293334961, R3 ;  /* 0x3fb8aa3b02067823 */ /* 0x000fe20000010003 */
[----:B------:R-:W-:Y:S02]  /*2b880*/  FSEL R3, RZ, -23, P1 ;  /* 0xc1b80000ff037808 */ /* 0x000fe40000800000 */
[----:B------:R-:W-:Y:S01]  /*2b890*/  ISETP.GE.U32.AND P1, PT, R9, 0x7f800000, PT ;  /* 0x7f8000000900780c */ /* 0x000fe20003f26070 */
[----:B-1----:R-:W-:-:S04]  /*2b8a0*/  FFMA.FTZ R2, R10, 1.1920928955078125e-07, R7 ;  /* 0x340000000a027823 */ /* 0x002fc80000010007 */
[----:B------:R-:W-:Y:S01]  /*2b8b0*/  FADD R16, R2, R12 ;  /* 0x0000000c02107221 */ /* 0x000fe20000000000 */
[----:B------:R-:W-:-:S05]  /*2b8c0*/  @P0 MOV R2, 0x7f800000 ;  /* 0x7f80000000020802 */ /* 0x000fca0000000f00 */
[----:B------:R-:W-:Y:S02]  /*2b8d0*/  @P0 FFMA.FTZ R13, R4, R2, +INF ;  /* 0x7f800000040d0423 */ /* 0x000fe40000010002 */
[----:B------:R-:W-:-:S04]  /*2b8e0*/  @P1 IMAD.MOV.U32 R2, RZ, RZ, 0x7f800000 ;  /* 0x7f800000ff021424 */ /* 0x000fc800078e00ff */
[----:B------:R-:W-:Y:S01]  /*2b8f0*/  @P1 FFMA.FTZ R16, R9, R2, +INF ;  /* 0x7f80000009101423 */ /* 0x000fe20000010002 */
[----:B------:R-:W-:Y:S01]  /*2b900*/  ISETP.GE.U32.AND P1, PT, R8, 0x7f800000, PT ;  /* 0x7f8000000800780c */ /* 0x000fe20003f26070 */
[----:B---3--:R-:W-:-:S04]  /*2b910*/  FFMA.FTZ R3, R11, 1.1920928955078125e-07, R3 ;  /* 0x340000000b037823 */ /* 0x008fc80000010003 */
[----:B------:R-:W-:-:S08]  /*2b920*/  FADD R10, R3, R6 ;  /* 0x00000006030a7221 */ /* 0x000fd00000000000 */
[----:B------:R-:W-:Y:S01]  /*2b930*/  @P1 MOV R3, 0x7f800000 ;  /* 0x7f80000000031802 */ /* 0x000fe20000000f00 */
[----:B------:R-:W-:Y:S04]  /*2b940*/  STL [R1+0x728], R13 ;  /* 0x0007280d01007387 */ /* 0x000fe80000100800 */
[----:B------:R-:W-:Y:S01]  /*2b950*/  @P1 FFMA.FTZ R10, R8, R3, +INF ;  /* 0x7f800000080a1423 */ /* 0x000fe20000010003 */
[----:B------:R-:W-:Y:S04]  /*2b960*/  STL [R1+0x724], R16 ;  /* 0x0007241001007387 */ /* 0x000fe80000100800 */
[----:B------:R-:W-:Y:S04]  /*2b970*/  STL [R1+0x720], R10 ;  /* 0x0007200a01007387 */ /* 0x000fe80000100800 */
[----:B------:R-:W2:Y:S01]  /*2b980*/  LDL.LU R21, [R1+0x824] ;  /* 0x0008240001157983 */ /* 0x000ea20000300800 */
[C---:B----4-:R-:W-:Y:S01]  /*2b990*/  FMUL R7, R29.reuse, 8388608 ;  /* 0x4b0000001d077820 */ /* 0x050fe20000400000 */
[----:B------:R-:W-:-:S04]  /*2b9a0*/  FSETP.GEU.AND P0, PT, R29, 1.175494350822287508e-38, PT ;  /* 0x008000001d00780b */ /* 0x000fc80003f0e000 */
[----:B------:R-:W-:-:S04]  /*2b9b0*/  FSEL R7, R7, R29, !P0 ;  /* 0x0000001d07077208 */ /* 0x000fc80004000000 */
[----:B------:R-:W-:-:S04]  /*2b9c0*/  IADD3 R2, R7, -0x3f3504f3, RZ ;  /* 0xc0cafb0d07027810 */ /* 0x000fc80007ffe0ff */
[----:B------:R-:W-:-:S04]  /*2b9d0*/  LOP3.LUT R2, R2, 0xff800000, RZ, 0xc0, !PT ;  /* 0xff80000002027812 */ /* 0x000fc800078ec0ff */
[----:B------:R0:W1:Y:S01]  /*2b9e0*/  I2F R6, R2 ;  /* 0x0000000200067306 */ /* 0x0000620000201400 */
[----:B------:R-:W-:Y:S02]  /*2b9f0*/  FSEL R3, RZ, -23, P0 ;  /* 0xc1b80000ff037808 */ /* 0x000fe40000000000 */
[----:B0-----:R-:W-:-:S05]  /*2ba00*/  IADD3 R2, R7, -R2, RZ ;  /* 0x8000000207027210 */ /* 0x001fca0007ffe0ff */
[----:B------:R-:W-:Y:S02]  /*2ba10*/  FADD R2, R2, -1 ;  /* 0xbf80000002027421 */ /* 0x000fe40000000000 */
[----:B-1----:R-:W-:Y:S02]  /*2ba20*/  FFMA.FTZ R6, R6, 1.1920928955078125e-07, R3 ;  /* 0x3400000006067823 */ /* 0x002fe40000010003 */
        /* <DEDUP_REMOVED lines=8> */
[----:B------:R-:W-:Y:S01]  /*2bab0*/  FFMA.FTZ R3, R2, R3, -0.72134751081466674805 ;  /* 0xbf38aa3b02037423 */ /* 0x000fe20000010003 */
[----:B------:R-:W-:-:S03]  /*2bac0*/  ISETP.GE.U32.AND P1, PT, R7, 0x7f800000, PT ;  /* 0x7f8000000700780c */ /* 0x000fc60003f26070 */
[----:B------:R-:W-:-:S04]  /*2bad0*/  FMUL R3, R2, R3 ;  /* 0x0000000302037220 */ /* 0x000fc80000400000 */
[----:B------:R-:W-:-:S04]  /*2bae0*/  FMUL R3, R2, R3 ;  /* 0x0000000302037220 */ /* 0x000fc80000400000 */
[----:B------:R-:W-:-:S04]  /*2baf0*/  FFMA.FTZ R2, R2, 1.4426950216293334961, R3 ;  /* 0x3fb8aa3b02027823 */ /* 0x000fc80000010003 */
[----:B------:R-:W-:Y:S02]  /*2bb00*/  FADD R3, R6, R2 ;  /* 0x0000000206037221 */ /* 0x000fe40000000000 */
[----:B------:R-:W-:-:S04]  /*2bb10*/  @P1 IMAD.MOV.U32 R2, RZ, RZ, 0x7f800000 ;  /* 0x7f800000ff021424 */ /* 0x000fc800078e00ff */
[----:B------:R-:W-:-:S05]  /*2bb20*/  @P1 FFMA.FTZ R3, R7, R2, +INF ;  /* 0x7f80000007031423 */ /* 0x000fca0000010002 */
[----:B------:R0:W-:Y:S04]  /*2bb30*/  STL [R1+0x78c], R3 ;  /* 0x00078c0301007387 */ /* 0x0001e80000100800 */
[----:B------:R-:W3:Y:S01]  /*2bb40*/  LDL.LU R22, [R1+0x828] ;  /* 0x0008280001167983 */ /* 0x000ee20000300800 */
[----:B------:R-:W-:Y:S01]  /*2bb50*/  FSETP.NEU.AND P1, PT, R5, RZ, PT ;  /* 0x000000ff0500720b */ /* 0x000fe20003f2d000 */
[C---:B--2---:R-:W-:Y:S01]  /*2bb60*/  FMUL R6, R21.reuse, 8388608 ;  /* 0x4b00000015067820 */ /* 0x044fe20000400000 */
[----:B------:R-:W-:-:S04]  /*2bb70*/  FSETP.GEU.AND P0, PT, R21, 1.175494350822287508e-38, PT ;  /* 0x008000001500780b */ /* 0x000fc80003f0e000 */
[----:B------:R-:W-:-:S04]  /*2bb80*/  FSEL R6, R6, R21, !P0 ;  /* 0x0000001506067208 */ /* 0x000fc80004000000 */
[----:B------:R-:W-:-:S04]  /*2bb90*/  IADD3 R2, R6, -0x3f3504f3, RZ ;  /* 0xc0cafb0d06027810 */ /* 0x000fc80007ffe0ff */
[----:B------:R-:W-:-:S04]  /*2bba0*/  LOP3.LUT R2, R2, 0xff800000, RZ, 0xc0, !PT ;  /* 0xff80000002027812 */ /* 0x000fc800078ec0ff */
[----:B------:R1:W2:Y:S01]  /*2bbb0*/  I2F R5, R2 ;  /* 0x0000000200057306 */ /* 0x0002a20000201400 */
[----:B0-----:R-:W-:Y:S02]  /*2bbc0*/  FSEL R3, RZ, -23, P0 ;  /* 0xc1b80000ff037808 */ /* 0x001fe40000000000 */
[----:B-1----:R-:W-:-:S05]  /*2bbd0*/  IADD3 R2, R6, -R2, RZ ;  /* 0x8000000206027210 */ /* 0x002fca0007ffe0ff */
[----:B------:R-:W-:Y:S02]  /*2bbe0*/  FADD R2, R2, -1 ;  /* 0xbf80000002027421 */ /* 0x000fe40000000000 */
[----:B--2---:R-:W-:Y:S02]  /*2bbf0*/  FFMA.FTZ R5, R5, 1.1920928955078125e-07, R3 ;  /* 0x3400000005057823 */ /* 0x004fe40000010003 */
        /* <DEDUP_REMOVED lines=13> */
[----:B------:R-:W-:Y:S01]  /*2bcd0*/  FADD R10, R5, R2 ;  /* 0x00000002050a7221 */ /* 0x000fe20000000000 */
[----:B------:R-:W-:-:S05]  /*2bce0*/  @P0 MOV R2, 0x7f800000 ;  /* 0x7f80000000020802 */ /* 0x000fca0000000f00 */
[----:B------:R-:W-:-:S05]  /*2bcf0*/  @P0 FFMA.FTZ R10, R6, R2, +INF ;  /* 0x7f800000060a0423 */ /* 0x000fca0000010002 */
[----:B------:R0:W-:Y:S04]  /*2bd00*/  STL [R1+0x7b0], R10 ;  /* 0x0007b00a01007387 */ /* 0x0001e80000100800 */
[----:B------:R-:W2:Y:S01]  /*2bd10*/  LDL.LU R23, [R1+0x82c] ;  /* 0x00082c0001177983 */ /* 0x000ea20000300800 */
[C---:B---3--:R-:W-:Y:S01]  /*2bd20*/  FMUL R5, R22.reuse, 8388608 ;  /* 0x4b00000016057820 */ /* 0x048fe20000400000 */
[----:B------:R-:W-:-:S04]  /*2bd30*/  FSETP.GEU.AND P0, PT, R22, 1.175494350822287508e-38, PT ;  /* 0x008000001600780b */ /* 0x000fc80003f0e000 */
[----:B------:R-:W-:-:S04]  /*2bd40*/  FSEL R5, R5, R22, !P0 ;  /* 0x0000001605057208 */ /* 0x000fc80004000000 */
[----:B------:R-:W-:-:S04]  /*2bd50*/  IADD3 R2, R5, -0x3f3504f3, RZ ;  /* 0xc0cafb0d05027810 */ /* 0x000fc80007ffe0ff */
[----:B------:R-:W-:-:S04]  /*2bd60*/  LOP3.LUT R2, R2, 0xff800000, RZ, 0xc0, !PT ;  /* 0xff80000002027812 */ /* 0x000fc800078ec0ff */
[----:B------:R1:W3:Y:S01]  /*2bd70*/  I2F R3, R2 ;  /* 0x0000000200037306 */ /* 0x0002e20000201400 */
[----:B------:R-:W-:-:S04]  /*2bd80*/  LOP3.LUT R0, R0, 0xfffeffff, RZ, 0xc0, !PT ;  /* 0xfffeffff00007812 */ /* 0x000fc800078ec0ff */
[----:B------:R-:W-:Y:S02]  /*2bd90*/  @P1 LOP3.LUT R0, R0, 0x10000, RZ, 0xfc, !PT ;  /* 0x0001000000001812 */ /* 0x000fe400078efcff */
[----:B------:R-:W-:Y:S01]  /*2bda0*/  FSETP.NEU.AND P1, PT, R4, RZ, PT ;  /* 0x000000ff0400720b */ /* 0x000fe20003f2d000 */
[----:B-1----:R-:W-:Y:S01]  /*2bdb0*/  IMAD.IADD R2, R5, 0x1, -R2 ;  /* 0x0000000105027824 */ /* 0x002fe200078e0a02 */
[----:B------:R-:W-:-:S03]  /*2bdc0*/  FSEL R4, RZ, -23, P0 ;  /* 0xc1b80000ff047808 */ /* 0x000fc60000000000 */
[----:B------:R-:W-:Y:S02]  /*2bdd0*/  FADD R2, R2, -1 ;  /* 0xbf80000002027421 */ /* 0x000fe40000000000 */
[----:B---3--:R-:W-:Y:S02]  /*2bde0*/  FFMA.FTZ R4, R3, 1.1920928955078125e-07, R4 ;  /* 0x3400000003047823 */ /* 0x008fe40000010004 */
        /* <DEDUP_REMOVED lines=13> */
[----:B0-----:R-:W-:Y:S01]  /*2bec0*/  FADD R10, R4, R2 ;  /* 0x00000002040a7221 */ /* 0x001fe20000000000 */
[----:B------:R-:W-:-:S05]  /*2bed0*/  @P0 MOV R2, 0x7f800000 ;  /* 0x7f80000000020802 */ /* 0x000fca0000000f00 */
[----:B------:R-:W-:Y:S01]  /*2bee0*/  @P0 FFMA.FTZ R10, R5, R2, +INF ;  /* 0x7f800000050a0423 */ /* 0x000fe20000010002 */
[----:B------:R-:W-:-:S04]  /*2bef0*/  LOP3.LUT R0, R0, 0xff7fffff, RZ, 0xc0, !PT ;  /* 0xff7fffff00007812 */ /* 0x000fc800078ec0ff */
[----:B------:R0:W-:Y:S04]  /*2bf00*/  STL [R1+0x7ac], R10 ;  /* 0x0007ac0a01007387 */ /* 0x0001e80000100800 */
[----:B------:R-:W3:Y:S01]  /*2bf10*/  LDL.LU R24, [R1+0x830] ;  /* 0x0008300001187983 */ /* 0x000ee20000300800 */
[----:B------:R-:W-:Y:S02]  /*2bf20*/  @P1 LOP3.LUT R0, R0, 0x800000, RZ, 0xfc, !PT ;  /* 0x0080000000001812 */ /* 0x000fe400078efcff */
[----:B------:R-:W-:Y:S02]  /*2bf30*/  FSETP.NEU.AND P1, PT, R9, RZ, PT ;  /* 0x000000ff0900720b */ /* 0x000fe40003f2d000 */
[----:B------:R-:W-:-:S11]  /*2bf40*/  LOP3.LUT R0, R0, 0xffdfffff, RZ, 0xc0, !PT ;  /* 0xffdfffff00007812 */ /* 0x000fd600078ec0ff */
[----:B------:R-:W-:Y:S02]  /*2bf50*/  @P1 LOP3.LUT R0, R0, 0x200000, RZ, 0xfc, !PT ;  /* 0x0020000000001812 */ /* 0x000fe400078efcff */
[----:B------:R-:W-:Y:S01]  /*2bf60*/  FSETP.NEU.AND P1, PT, R8, RZ, PT ;  /* 0x000000ff0800720b */ /* 0x000fe20003f2d000 */
[C---:B--2---:R-:W-:Y:S01]  /*2bf70*/  FMUL R3, R23.reuse, 8388608 ;  /* 0x4b00000017037820 */ /* 0x044fe20000400000 */
[----:B------:R-:W-:-:S04]  /*2bf80*/  FSETP.GEU.AND P0, PT, R23, 1.175494350822287508e-38, PT ;  /* 0x008000001700780b */ /* 0x000fc80003f0e000 */
[----:B------:R-:W-:-:S04]  /*2bf90*/  FSEL R3, R3, R23, !P0 ;  /* 0x0000001703037208 */ /* 0x000fc80004000000 */
[----:B------:R-:W-:-:S04]  /*2bfa0*/  IADD3 R2, R3, -0x3f3504f3, RZ ;  /* 0xc0cafb0d03027810 */ /* 0x000fc80007ffe0ff */
[----:B------:R-:W-:-:S04]  /*2bfb0*/  LOP3.LUT R2, R2, 0xff800000, RZ, 0xc0, !PT ;  /* 0xff80000002027812 */ /* 0x000fc800078ec0ff */
[----:B------:R1:W2:Y:S01]  /*2bfc0*/  I2F R4, R2 ;  /* 0x0000000200047306 */ /* 0x0002a20000201400 */
[----:B------:R-:W-:Y:S02]  /*2bfd0*/  FSEL R8, RZ, -23, P0 ;  /* 0xc1b80000ff087808 */ /* 0x000fe40000000000 */
        /* <DEDUP_REMOVED lines=16> */
[----:B0-----:R-:W-:Y:S02]  /*2c0e0*/  FADD R10, R8, R2 ;  /* 0x00000002080a7221 */ /* 0x001fe40000000000 */
[----:B------:R-:W-:-:S04]  /*2c0f0*/  @P0 IMAD.MOV.U32 R2, RZ, RZ, 0x7f800000 ;  /* 0x7f800000ff020424 */ /* 0x000fc800078e00ff */
[----:B------:R-:W-:-:S05]  /*2c100*/  @P0 FFMA.FTZ R10, R3, R2, +INF ;  /* 0x7f800000030a0423 */ /* 0x000fca0000010002 */
[----:B------:R-:W-:Y:S04]  /*2c110*/  STL [R1+0x7a8], R10 ;  /* 0x0007a80a01007387 */ /* 0x000fe80000100800 */
[----:B------:R-:W2:Y:S01]  /*2c120*/  LDL.LU R25, [R1+0x834] ;  /* 0x0008340001197983 */ /* 0x000ea20000300800 */
[C---:B---3--:R-:W-:Y:S01]  /*2c130*/  FMUL R20, R24.reuse, 8388608 ;  /* 0x4b00000018147820 */ /* 0x048fe20000400000 */
[----:B------:R-:W-:-:S04]  /*2c140*/  FSETP.GEU.AND P0, PT, R24, 1.175494350822287508e-38, PT ;  /* 0x008000001800780b */ /* 0x000fc80003f0e000 */
[----:B------:R-:W-:Y:S02]  /*2c150*/  FSEL R20, R20, R24, !P0 ;  /* 0x0000001814147208 */ /* 0x000fe40004000000 */
[----:B------:R-:W-:Y:S02]  /*2c160*/  LOP3.LUT R0, R0, 0xffbfffff, RZ, 0xc0, !PT ;  /* 0xffbfffff00007812 */ /* 0x000fe400078ec0ff */
[----:B------:R-:W-:Y:S02]  /*2c170*/  IADD3 R2, R20, -0x3f3504f3, RZ ;  /* 0xc0cafb0d14027810 */ /* 0x000fe40007ffe0ff */
[----:B------:R-:W-:Y:S02]  /*2c180*/  @P1 LOP3.LUT R0, R0, 0x400000, RZ, 0xfc, !PT ;  /* 0x0040000000001812 */ /* 0x000fe400078efcff */
[----:B------:R-:W-:Y:S02]  /*2c190*/  FSETP.NEU.AND P1, PT, R7, RZ, PT ;  /* 0x000000ff0700720b */ /* 0x000fe40003f2d000 */
[----:B------:R-:W-:-:S04]  /*2c1a0*/  LOP3.LUT R2, R2, 0xff800000, RZ, 0xc0, !PT ;  /* 0xff80000002027812 */ /* 0x000fc800078ec0ff */
[----:B------:R0:W1:Y:S01]  /*2c1b0*/  I2F R4, R2 ;  /* 0x0000000200047306 */ /* 0x0000620000201400 */
[----:B------:R-:W-:-:S06]  /*2c1c0*/  LOP3.LUT R0, R0, 0xfff7ffff, RZ, 0xc0, !PT ;  /* 0xfff7ffff00007812 */ /* 0x000fcc00078ec0ff */
[----:B------:R-:W-:Y:S02]  /*2c1d0*/  @P1 LOP3.LUT R0, R0, 0x80000, RZ, 0xfc, !PT ;  /* 0x0008000000001812 */ /* 0x000fe400078efcff */
[----:B0-----:R-:W-:Y:S02]  /*2c1e0*/  IADD3 R2, R20, -R2, RZ ;  /* 0x8000000214027210 */ /* 0x001fe40007ffe0ff */
[----:B------:R-:W-:Y:S02]  /*2c1f0*/  FSETP.NEU.AND P1, PT, R6, RZ, PT ;  /* 0x000000ff0600720b */ /* 0x000fe40003f2d000 */
[----:B------:R-:W-:Y:S01]  /*2c200*/  FSEL R6, RZ, -23, P0 ;  /* 0xc1b80000ff067808 */ /* 0x000fe20000000000 */
[----:B------:R-:W-:-:S04]  /*2c210*/  FADD R2, R2, -1 ;  /* 0xbf80000002027421 */ /* 0x000fc80000000000 */
        /* <DEDUP_REMOVED lines=13> */
[----:B------:R-:W-:Y:S01]  /*2c2f0*/  FFMA.FTZ R2, R2, 1.4426950216293334961, R4 ;  /* 0x3fb8aa3b02027823 */ /* 0x000fe20000010004 */
[----:B------:R-:W-:-:S03]  /*2c300*/  LOP3.LUT R0, R0, 0xffefffff, RZ, 0xc0, !PT ;  /* 0xffefffff00007812 */ /* 0x000fc600078ec0ff */
[----:B------:R-:W-:Y:S01]  /*2c310*/  FADD R8, R6, R2 ;  /* 0x0000000206087221 */ /* 0x000fe20000000000 */
[----:B------:R-:W-:Y:S02]  /*2c320*/  @P0 MOV R2, 0x7f800000 ;  /* 0x7f80000000020802 */ /* 0x000fe40000000f00 */
[----:B------:R-:W-:-:S03]  /*2c330*/  @P1 LOP3.LUT R0, R0, 0x100000, RZ, 0xfc, !PT ;  /* 0x0010000000001812 */ /* 0x000fc600078efcff */
[----:B------:R-:W-:Y:S01]  /*2c340*/  @P0 FFMA.FTZ R8, R20, R2, +INF ;  /* 0x7f80000014080423 */ /* 0x000fe20000010002 */
[----:B------:R-:W-:Y:S02]  /*2c350*/  FSETP.NEU.AND P1, PT, R5, RZ, PT ;  /* 0x000000ff0500720b */ /* 0x000fe40003f2d000 */
[----:B------:R-:W-:-:S11]  /*2c360*/  LOP3.LUT R0, R0, 0xfffdffff, RZ, 0xc0, !PT ;  /* 0xfffdffff00007812 */ /* 0x000fd600078ec0ff */
[----:B------:R-:W-:Y:S02]  /*2c370*/  @P1 LOP3.LUT R0, R0, 0x20000, RZ, 0xfc, !PT ;  /* 0x0002000000001812 */ /* 0x000fe400078efcff */
[----:B------:R-:W-:Y:S01]  /*2c380*/  FSETP.NEU.AND P1, PT, R3, RZ, PT ;  /* 0x000000ff0300720b */ /* 0x000fe20003f2d000 */
[----:B------:R-:W-:Y:S01]  /*2c390*/  STL [R1+0x7a4], R8 ;  /* 0x0007a40801007387 */ /* 0x000fe20000100800 */
[C---:B--2---:R-:W-:Y:S01]  /*2c3a0*/  FMUL R19, R25.reuse, 8388608 ;  /* 0x4b00000019137820 */ /* 0x044fe20000400000 */
[----:B------:R-:W-:-:S04]  /*2c3b0*/  FSETP.GEU.AND P0, PT, R25, 1.175494350822287508e-38, PT ;  /* 0x008000001900780b */ /* 0x000fc80003f0e000 */
[----:B------:R-:W-:-:S04]  /*2c3c0*/  FSEL R19, R19, R25, !P0 ;  /* 0x0000001913137208 */ /* 0x000fc80004000000 */
[----:B------:R-:W-:-:S04]  /*2c3d0*/  IADD3 R2, R19, -0x3f3504f3, RZ ;  /* 0xc0cafb0d13027810 */ /* 0x000fc80007ffe0ff */
[----:B------:R-:W-:-:S04]  /*2c3e0*/  LOP3.LUT R2, R2, 0xff800000, RZ, 0xc0, !PT ;  /* 0xff80000002027812 */ /* 0x000fc800078ec0ff */
[----:B------:R0:W1:Y:S01]  /*2c3f0*/  I2F R3, R2 ;  /* 0x0000000200037306 */ /* 0x0000620000201400 */
[----:B------:R-:W-:Y:S01]  /*2c400*/  FSEL R4, RZ, -23, P0 ;  /* 0xc1b80000ff047808 */ /* 0x000fe20000000000 */
[----:B0-----:R-:W-:-:S04]  /*2c410*/  IMAD.IADD R2, R19, 0x1, -R2 ;  /* 0x0000000113027824 */ /* 0x001fc800078e0a02 */
        /* <DEDUP_REMOVED lines=17> */
[----:B------:R-:W-:Y:S01]  /*2c530*/  @P0 FFMA.FTZ R6, R19, R2, +INF ;  /* 0x7f80000013060423 */ /* 0x000fe20000010002 */
[----:B------:R-:W-:-:S04]  /*2c540*/  MOV R2, R15 ;  /* 0x0000000f00027202 */ /* 0x000fc80000000f00 */
[C---:B------:R-:W-:Y:S01]  /*2c550*/  FSETP.GEU.AND P0, PT, R2.reuse, 1.175494350822287508e-38, PT ;  /* 0x008000000200780b */ /* 0x040fe20003f0e000 */
[----:B------:R-:W-:Y:S01]  /*2c560*/  FMUL R3, R2, 8388608 ;  /* 0x4b00000002037820 */ /* 0x000fe20000400000 */
[----:B------:R0:W-:Y:S04]  /*2c570*/  STL [R1+0x7a0], R6 ;  /* 0x0007a00601007387 */ /* 0x0001e80000100800 */
[----:B0-----:R-:W-:-:S04]  /*2c580*/  FSEL R6, R3, R2, !P0 ;  /* 0x0000000203067208 */ /* 0x001fc80004000000 */
[----:B------:R-:W-:-:S04]  /*2c590*/  IADD3 R3, R6, -0x3f3504f3, RZ ;  /* 0xc0cafb0d06037810 */ /* 0x000fc80007ffe0ff */
[----:B------:R-:W-:-:S04]  /*2c5a0*/  LOP3.LUT R3, R3, 0xff800000, RZ, 0xc0, !PT ;  /* 0xff80000003037812 */ /* 0x000fc800078ec0ff */
[----:B------:R0:W1:Y:S01]  /*2c5b0*/  I2F R4, R3 ;  /* 0x0000000300047306 */ /* 0x0000620000201400 */
[----:B------:R-:W-:Y:S01]  /*2c5c0*/  FSEL R5, RZ, -23, P0 ;  /* 0xc1b80000ff057808 */ /* 0x000fe20000000000 */
[----:B------:R-:W-:Y:S01]  /*2c5d0*/  STL [R1+0x730], R6 ;  /* 0x0007300601007387 */ /* 0x000fe20000100800 */
[----:B0-----:R-:W-:-:S04]  /*2c5e0*/  IMAD.IADD R3, R6, 0x1, -R3 ;  /* 0x0000000106037824 */ /* 0x001fc800078e0a03 */
[----:B------:R-:W-:Y:S02]  /*2c5f0*/  FADD R3, R3, -1 ;  /* 0xbf80000003037421 */ /* 0x000fe40000000000 */
[----:B-1----:R-:W-:-:S05]  /*2c600*/  FFMA.FTZ R4, R4, 1.1920928955078125e-07, R5 ;  /* 0x3400000004047823 */ /* 0x002fca0000010005 */
[----:B------:R0:W-:Y:S04]  /*2c610*/  STL [R1+0x768], R4 ;  /* 0x0007680401007387 */ /* 0x0001e80000100800 */
[----:B------:R-:W2:Y:S01]  /*2c620*/  LDL.LU R18, [R1+0x6a8] ;  /* 0x0006a80001127983 */ /* 0x000ea20000300800 */
[----:B0-----:R-:W-:-:S04]  /*2c630*/  FFMA.FTZ R4, R3, R14, -0.16845393180847167969 ;  /* 0xbe2c7f3003047423 */ /* 0x001fc8000001000e */
        /* <DEDUP_REMOVED lines=10> */
[----:B------:R-:W-:-:S05]  /*2c6e0*/  FFMA.FTZ R3, R3, 1.4426950216293334961, R4 ;  /* 0x3fb8aa3b03037823 */ /* 0x000fca0000010004 */
[----:B------:R0:W-:Y:S04]  /*2c6f0*/  STL [R1+0x764], R3 ;  /* 0x0007640301007387 */ /* 0x0001e80000100800 */
[----:B------:R-:W3:Y:S04]  /*2c700*/  LDL.LU R17, [R1+0x6ac] ;  /* 0x0006ac0001117983 */ /* 0x000ee80000300800 */
[----:B------:R-:W4:Y:S04]  /*2c710*/  LDL.LU R16, [R1+0x6b8] ;  /* 0x0006b80001107983 */ /* 0x000f280000300800 */
        /* <DEDUP_REMOVED lines=12> */
[----:B0-----:R-:W5:Y:S01]  /*2c7e0*/  LDL.LU R3, [R1+0x70c] ;  /* 0x00070c0001037983 */ /* 0x001f620000300800 */
[----:B------:R-:W-:-:S02]  /*2c7f0*/  LOP3.LUT R0, R0, 0xfffbffff, RZ, 0xc0, !PT ;  /* 0xfffbffff00007812 */ /* 0x000fc400078ec0ff */
[----:B------:R-:W-:Y:S02]  /*2c800*/  FSETP.GT.AND P0, PT, |R2|, 8.50705917302346158658e+37, PT ;  /* 0x7e8000000200780b */ /* 0x000fe40003f04200 */
[----:B------:R-:W-:Y:S02]  /*2c810*/  @P1 LOP3.LUT R0, R0, 0x40000, RZ, 0xfc, !PT ;  /* 0x0004000000001812 */ /* 0x000fe400078efcff */
[----:B------:R-:W-:-:S09]  /*2c820*/  FSETP.GEU.AND P1, PT, |R2|, 1.175494350822287508e-38, PT ;  /* 0x008000000200780b */ /* 0x000fd20003f2e200 */
[----:B------:R-:W-:-:S04]  /*2c830*/  @P0 FMUL R2, R2, 0.25 ;  /* 0x3e80000002020820 */ /* 0x000fc80000400000 */
[----:B------:R-:W-:-:S06]  /*2c840*/  @!P1 FMUL R2, R2, 16777216 ;  /* 0x4b80000002029820 */ /* 0x000fcc0000400000 */
[----:B------:R-:W0:Y:S01]  /*2c850*/  MUFU.RCP R2, R2 ;  /* 0x0000000200027308 */ /* 0x000e220000001000 */
[----:B------:R-:W-:Y:S01]  /*2c860*/  LOP3.LUT R0, R0, 0xffffbfff, RZ, 0xc0, !PT ;  /* 0xffffbfff00007812 */ /* 0x000fe200078ec0ff */
[----:B--2---:R-:W-:-:S04]  /*2c870*/  @P0 FMUL R18, R18, 0.25 ;  /* 0x3e80000012120820 */ /* 0x004fc80000400000 */
[----:B------:R-:W-:Y:S02]  /*2c880*/  @!P1 FMUL R18, R18, 16777216 ;  /* 0x4b80000012129820 */ /* 0x000fe40000400000 */
[----:B---3--:R-:W-:Y:S02]  /*2c890*/  @P0 FMUL R17, R17, 0.25 ;  /* 0x3e80000011110820 */ /* 0x008fe40000400000 */
[----:B----4-:R-:W-:Y:S02]  /*2c8a0*/  @P0 FMUL R16, R16, 0.25 ;  /* 0x3e80000010100820 */ /* 0x010fe40000400000 */
[----:B-----5:R-:W-:Y:S02]  /*2c8b0*/  @P0 FMUL R15, R15, 0.25 ;  /* 0x3e8000000f0f0820 */ /* 0x020fe40000400000 */
[----:B------:R-:W-:Y:S02]  /*2c8c0*/  @P0 FMUL R14, R14, 0.25 ;  /* 0x3e8000000e0e0820 */ /* 0x000fe40000400000 */
[----:B------:R-:W-:-:S02]  /*2c8d0*/  @P0 FMUL R13, R13, 0.25 ;  /* 0x3e8000000d0d0820 */ /* 0x000fc40000400000 */
[----:B------:R-:W-:Y:S02]  /*2c8e0*/  @P0 FMUL R12, R12, 0.25 ;  /* 0x3e8000000c0c0820 */ /* 0x000fe40000400000 */
[----:B------:R-:W-:Y:S02]  /*2c8f0*/  @P0 FMUL R11, R11, 0.25 ;  /* 0x3e8000000b0b0820 */ /* 0x000fe40000400000 */
[----:B------:R-:W-:Y:S02]  /*2c900*/  @P0 FMUL R10, R10, 0.25 ;  /* 0x3e8000000a0a0820 */ /* 0x000fe40000400000 */
[----:B------:R-:W-:Y:S02]  /*2c910*/  @P0 FMUL R9, R9, 0.25 ;  /* 0x3e80000009090820 */ /* 0x000fe40000400000 */
[----:B------:R-:W-:Y:S02]  /*2c920*/  @P0 FMUL R8, R8, 0.25 ;  /* 0x3e80000008080820 */ /* 0x000fe40000400000 */
[----:B------:R-:W-:-:S02]  /*2c930*/  @P0 FMUL R7, R7, 0.25 ;  /* 0x3e80000007070820 */ /* 0x000fc40000400000 */
[----:B------:R-:W-:Y:S02]  /*2c940*/  @P0 FMUL R6, R6, 0.25 ;  /* 0x3e80000006060820 */ /* 0x000fe40000400000 */
[----:B------:R-:W-:Y:S02]  /*2c950*/  @P0 FMUL R5, R5, 0.25 ;  /* 0x3e80000005050820 */ /* 0x000fe40000400000 */
[----:B------:R-:W-:Y:S02]  /*2c960*/  @P0 FMUL R4, R4, 0.25 ;  /* 0x3e80000004040820 */ /* 0x000fe40000400000 */
[----:B------:R-:W-:Y:S02]  /*2c970*/  @P0 FMUL R3, R3, 0.25 ;  /* 0x3e80000003030820 */ /* 0x000fe40000400000 */
[----:B------:R-:W-:Y:S02]  /*2c980*/  @!P1 FMUL R4, R4, 16777216 ;  /* 0x4b80000004049820 */ /* 0x000fe40000400000 */
[----:B------:R-:W-:-:S02]  /*2c990*/  @!P1 FMUL R3, R3, 16777216 ;  /* 0x4b80000003039820 */ /* 0x000fc40000400000 */
[----:B------:R-:W-:Y:S02]  /*2c9a0*/  @!P1 FMUL R5, R5, 16777216 ;  /* 0x4b80000005059820 */ /* 0x000fe40000400000 */
[C---:B0-----:R-:W-:Y:S02]  /*2c9b0*/  FMUL R28, R2.reuse, R3 ;  /* 0x00000003021c7220 */ /* 0x041fe40000400000 */
[----:B------:R-:W-:Y:S02]  /*2c9c0*/  FMUL R4, R2, R4 ;  /* 0x0000000402047220 */ /* 0x000fe40000400000 */
[----:B------:R-:W-:Y:S02]  /*2c9d0*/  @!P1 FMUL R6, R6, 16777216 ;  /* 0x4b80000006069820 */ /* 0x000fe40000400000 */
[----:B------:R-:W-:Y:S02]  /*2c9e0*/  @!P1 FMUL R7, R7, 16777216 ;  /* 0x4b80000007079820 */ /* 0x000fe40000400000 */
[----:B------:R-:W-:Y:S01]  /*2c9f0*/  FMUL R3, R2, R5 ;  /* 0x0000000502037220 */ /* 0x000fe20000400000 */
[----:B------:R-:W-:Y:S01]  /*2ca00*/  STL [R1+0x788], R28 ;  /* 0x0007881c01007387 */ /* 0x000fe20000100800 */
[----:B------:R-:W-:-:S02]  /*2ca10*/  @!P1 FMUL R8, R8, 16777216 ;  /* 0x4b80000008089820 */ /* 0x000fc40000400000 */
[----:B------:R-:W-:Y:S01]  /*2ca20*/  FMUL R5, R2, R6 ;  /* 0x0000000602057220 */ /* 0x000fe20000400000 */
[----:B------:R0:W-:Y:S01]  /*2ca30*/  STL [R1+0x784], R4 ;  /* 0x0007840401007387 */ /* 0x0001e20000100800 */
[----:B------:R-:W-:Y:S02]  /*2ca40*/  @!P1 FMUL R9, R9, 16777216 ;  /* 0x4b80000009099820 */ /* 0x000fe40000400000 */
[----:B------:R-:W-:Y:S01]  /*2ca50*/  @!P1 FMUL R10, R10, 16777216 ;  /* 0x4b8000000a0a9820 */ /* 0x000fe20000400000 */
[----:B------:R1:W-:Y:S01]  /*2ca60*/  STL [R1+0x780], R3 ;  /* 0x0007800301007387 */ /* 0x0003e20000100800 */
[----:B------:R-:W-:Y:S02]  /*2ca70*/  @!P1 FMUL R11, R11, 16777216 ;  /* 0x4b8000000b0b9820 */ /* 0x000fe40000400000 */
[C---:B0-----:R-:W-:Y:S01]  /*2ca80*/  FMUL R4, R2.reuse, R7 ;  /* 0x0000000702047220 */ /* 0x041fe20000400000 */
[----:B------:R0:W-:Y:S01]  /*2ca90*/  STL [R1+0x77c], R5 ;  /* 0x00077c0501007387 */ /* 0x0001e20000100800 */
[----:B-1----:R-:W-:-:S03]  /*2caa0*/  FMUL R3, R2, R8 ;  /* 0x0000000802037220 */ /* 0x002fc60000400000 */
[----:B------:R1:W-:Y:S01]  /*2cab0*/  STL [R1+0x778], R4 ;  /* 0x0007780401007387 */ /* 0x0003e20000100800 */
[----:B------:R-:W-:Y:S02]  /*2cac0*/  @!P1 FMUL R12, R12, 16777216 ;  /* 0x4b8000000c0c9820 */ /* 0x000fe40000400000 */
[----:B------:R-:W-:Y:S01]  /*2cad0*/  @!P1 FMUL R13, R13, 16777216 ;  /* 0x4b8000000d0d9820 */ /* 0x000fe20000400000 */
[----:B------:R2:W-:Y:S01]  /*2cae0*/  STL [R1+0x774], R3 ;  /* 0x0007740301007387 */ /* 0x0005e20000100800 */
[C---:B0-----:R-:W-:Y:S02]  /*2caf0*/  FMUL R5, R2.reuse, R9 ;  /* 0x0000000902057220 */ /* 0x041fe40000400000 */
[----:B-1----:R-:W-:-:S03]  /*2cb00*/  FMUL R4, R2, R10 ;  /* 0x0000000a02047220 */ /* 0x002fc60000400000 */
[----:B------:R0:W-:Y:S01]  /*2cb10*/  STL [R1+0x770], R5 ;  /* 0x0007700501007387 */ /* 0x0001e20000100800 */
[----:B------:R-:W-:Y:S02]  /*2cb20*/  @!P1 FMUL R14, R14, 16777216 ;  /* 0x4b8000000e0e9820 */ /* 0x000fe40000400000 */
[----:B--2---:R-:W-:Y:S01]  /*2cb30*/  FMUL R3, R2, R11 ;  /* 0x0000000b02037220 */ /* 0x004fe20000400000 */
[----:B------:R1:W-:Y:S01]  /*2cb40*/  STL [R1+0x76c], R4 ;  /* 0x00076c0401007387 */ /* 0x0003e20000100800 */
[----:B------:R-:W-:-:S03]  /*2cb50*/  @!P1 FMUL R15, R15, 16777216 ;  /* 0x4b8000000f0f9820 */ /* 0x000fc60000400000 */
        /* <DEDUP_REMOVED lines=10> */
[C---:B-1----:R-:W-:Y:S02]  /*2cc00*/  FMUL R4, R2.reuse, R15 ;  /* 0x0000000f02047220 */ /* 0x042fe40000400000 */
[----:B--2---:R-:W-:-:S03]  /*2cc10*/  FMUL R3, R2, R17 ;  /* 0x0000001102037220 */ /* 0x004fc60000400000 */
[----:B------:R-:W-:Y:S04]  /*2cc20*/  STL [R1+0x750], R4 ;  /* 0x0007500401007387 */ /* 0x000fe80000100800 */
[----:B------:R-:W-:Y:S04]  /*2cc30*/  STL [R1+0x74c], R5 ;  /* 0x00074c0501007387 */ /* 0x000fe80000100800 */
[----:B------:R0:W-:Y:S04]  /*2cc40*/  STL [R1+0x748], R3 ;  /* 0x0007480301007387 */ /* 0x0001e80000100800 */
[----:B------:R-:W1:Y:S04]  /*2cc50*/  S2R R6, SR_TID.X ;  /* 0x0000000000067919 */ /* 0x000e680000002100 */
[----:B0-----:R-:W0:Y:S04]  /*2cc60*/  S2R R3, SR_TID.X ;  /* 0x0000000000037919 */ /* 0x001e280000002100 */
[----:B------:R-:W2:Y:S01]  /*2cc70*/  S2R R28, SR_TID.X ;  /* 0x00000000001c7919 */ /* 0x000ea20000002100 */
[----:B------:R-:W-:-:S05]  /*2cc80*/  FMUL R2, R2, R18 ;  /* 0x0000001202027220 */ /* 0x000fca0000400000 */
[----:B------:R1:W-:Y:S02]  /*2cc90*/  STL [R1+0x71c], R2 ;  /* 0x00071c0201007387 */ /* 0x0003e40000100800 */
[----:B-1----:R-:W-:Y:S02]  /*2cca0*/  LOP3.LUT R2, R6, 0x18, RZ, 0xc0, !PT ;  /* 0x0000001806027812 */ /* 0x002fe400078ec0ff */
[----:B0-----:R-:W-:Y:S02]  /*2ccb0*/  LOP3.LUT R3, R3, 0x60, RZ, 0xc0, !PT ;  /* 0x0000006003037812 */ /* 0x001fe400078ec0ff */
[----:B--2---:R-:W-:-:S03]  /*2ccc0*/  LOP3.LUT R4, R28, 0x1c, RZ, 0xc0, !PT ;  /* 0x0000001c1c047812 */ /* 0x004fc600078ec0ff */
[----:B------:R-:W-:Y:S01]  /*2ccd0*/  IMAD R2, R2, 0x10, R3 ;  /* 0x0000001002027824 */ /* 0x000fe200078e0203 */
[----:B------:R-:W-:Y:S01]  /*2cce0*/  LOP3.LUT R28, R28, 0x3, RZ, 0xc0, !PT ;  /* 0x000000031c1c7812 */ /* 0x000fe200078ec0ff */
[----:B------:R-:W0:Y:S01]  /*2ccf0*/  S2R R3, SR_CTAID.X ;  /* 0x0000000000037919 */ /* 0x000e220000002500 */
[----:B------:R-:W-:Y:S02]  /*2cd00*/  SHF.L.U32 R4, R4, 0x2, RZ ;  /* 0x0000000204047819 */ /* 0x000fe400000006ff */
[----:B------:R-:W-:-:S04]  /*2cd10*/  SHF.L.U32 R28, R28, 0x5, RZ ;  /* 0x000000051c1c7819 */ /* 0x000fc800000006ff */
[----:B------:R-:W-:Y:S02]  /*2cd20*/  LOP3.LUT R28, R28, R4, RZ, 0x3c, !PT ;  /* 0x000000041c1c7212 */ /* 0x000fe400078e3cff */
[----:B------:R-:W1:Y:S01]  /*2cd30*/  S2R R4, SR_CTAID.Y ;  /* 0x0000000000047919 */ /* 0x000e620000002600 */
[----:B------:R-:W-:Y:S02]  /*2cd40*/  FSETP.NEU.AND P0, PT, R20, RZ, PT ;  /* 0x000000ff1400720b */ /* 0x000fe40003f0d000 */
[----:B------:R-:W-:Y:S02]  /*2cd50*/  LEA R28, R2, R28, 0x6 ;  /* 0x0000001c021c7211 */ /* 0x000fe400078e30ff */
[----:B------:R-:W-:Y:S01]  /*2cd60*/  SHF.L.U32 R2, R6, 0xc, RZ ;  /* 0x0000000c06027819 */ /* 0x000fe200000006ff */
[----:B0-----:R-:W-:-:S08]  /*2cd70*/  IMAD.SHL.U32 R3, R3, 0x80, RZ ;  /* 0x0000008003037824 */ /* 0x001fd000078e00ff */
[----:B------:R-:W-:Y:S02]  /*2cd80*/  @P0 LOP3.LUT R0, R0, 0x4000, RZ, 0xfc, !PT ;  /* 0x0000400000000812 */ /* 0x000fe400078efcff */
[----:B------:R-:W-:Y:S02]  /*2cd90*/  FSETP.NEU.AND P0, PT, R19, RZ, PT ;  /* 0x000000ff1300720b */ /* 0x000fe40003f0d000 */
[----:B------:R-:W-:Y:S02]  /*2cda0*/  LOP3.LUT R3, R3, 0x7f, R6, 0xf8, !PT ;  /* 0x0000007f03037812 */ /* 0x000fe400078ef806 */
[----:B------:R-:W-:Y:S02]  /*2cdb0*/  LOP3.LUT R5, R6, 0x7f, RZ, 0xc0, !PT ;  /* 0x0000007f06057812 */ /* 0x000fe400078ec0ff */
[----:B------:R-:W-:Y:S01]  /*2cdc0*/  LOP3.LUT R2, R2, 0x6000, RZ, 0xc0, !PT ;  /* 0x0000600002027812 */ /* 0x000fe200078ec0ff */
[----:B-1----:R-:W-:Y:S02]  /*2cdd0*/  IMAD R4, R4, c[0x0][0x1c0], RZ ;  /* 0x0000700004047a24 */ /* 0x002fe400078e02ff */
[----:B------:R-:W-:Y:S01]  /*2cde0*/  IMAD R3, R3, c[0x0][0x1c4], RZ ;  /* 0x0000710003037a24 */ /* 0x000fe200078e02ff */
[----:B------:R-:W-:-:S02]  /*2cdf0*/  LEA R2, R5, R2, 0x4 ;  /* 0x0000000205027211 */ /* 0x000fc400078e20ff */
[----:B------:R-:W-:Y:S01]  /*2ce00*/  LOP3.LUT R0, R0, 0xffff7fff, RZ, 0xc0, !PT ;  /* 0xffff7fff00007812 */ /* 0x000fe200078ec0ff */
[C---:B------:R-:W-:Y:S01]  /*2ce10*/  IMAD.SHL.U32 R2, R3.reuse, 0x2, RZ ;  /* 0x0000000203027824 */ /* 0x040fe200078e00ff */
[C---:B------:R-:W-:Y:S01]  /*2ce20*/  SHF.L.U32 R5, R4.reuse, 0x1, RZ ;  /* 0x0000000104057819 */ /* 0x040fe200000006ff */
[----:B------:R-:W-:Y:S01]  /*2ce30*/  IMAD.HI R4, R4, 0x2, RZ ;  /* 0x0000000204047827 */ /* 0x000fe200078e02ff */
[----:B------:R-:W-:Y:S02]  /*2ce40*/  @P0 LOP3.LUT R0, R0, 0x8000, RZ, 0xfc, !PT ;  /* 0x0000800000000812 */ /* 0x000fe400078efcff */
[----:B------:R-:W-:Y:S01]  /*2ce50*/  IADD3 R2, P0, P1, R2, c[0x0][0x178], R5 ;  /* 0x00005e0002027a10 */ /* 0x000fe2000791e005 */
[----:B------:R-:W-:Y:S01]  /*2ce60*/  IMAD.HI R3, R3, 0x2, RZ ;  /* 0x0000000203037827 */ /* 0x000fe200078e02ff */
[----:B------:R-:W-:Y:S04]  /*2ce70*/  STL [R1+0x1080], R28 ;  /* 0x0010801c01007387 */ /* 0x000fe80000100800 */
[----:B------:R-:W-:Y:S01]  /*2ce80*/  IADD3.X R3, R3, c[0x0][0x17c], R4, P0, P1 ;  /* 0x00005f0003037a10 */ /* 0x000fe200007e2404 */
[----:B------:R-:W-:Y:S04]  /*2ce90*/  STL [R1+0xf48], R2 ;  /* 0x000f480201007387 */ /* 0x000fe80000100800 */
[----:B------:R0:W-:Y:S04]  /*2cea0*/  STL [R1+0xf44], R3 ;  /* 0x000f440301007387 */ /* 0x0001e80000100800 */
[----:B------:R-:W2:Y:S04]  /*2ceb0*/  LDL.LU R6, [R1+0x6a0] ;  /* 0x0006a00001067983 */ /* 0x000ea80000300800 */
        /* <DEDUP_REMOVED lines=9> */
[----:B0-----:R-:W5:Y:S04]  /*2cf50*/  LDL.LU R3, [R1+0x6f0] ;  /* 0x0006f00001037983 */ /* 0x001f680000300800 */
[----:B------:R-:W5:Y:S04]  /*2cf60*/  LDL.LU R2, [R1+0x6f4] ;  /* 0x0006f40001027983 */ /* 0x000f680000300800 */
[----:B------:R-:W5:Y:S04]  /*2cf70*/  LDL.LU R14, [R1+0x710] ;  /* 0x00071000010e7983 */ /* 0x000f680000300800 */
[----:B------:R-:W5:Y:S04]  /*2cf80*/  LDL.LU R15, [R1+0x714] ;  /* 0x00071400010f7983 */ /* 0x000f680000300800 */
[----:B------:R-:W5:Y:S04]  /*2cf90*/  LDL.LU R16, [R1+0x700] ;  /* 0x0007000001107983 */ /* 0x000f680000300800 */
[----:B------:R-:W5:Y:S01]  /*2cfa0*/  LDL.LU R17, [R1+0x704] ;  /* 0x0007040001117983 */ /* 0x000f620000300800 */
[----:B------:R-:W-:-:S02]  /*2cfb0*/  FSETP.GT.AND P0, PT, |R25|, 8.50705917302346158658e+37, PT ;  /* 0x7e8000001900780b */ /* 0x000fc40003f04200 */
[----:B------:R-:W-:-:S11]  /*2cfc0*/  FSETP.GEU.AND P1, PT, |R25|, 1.175494350822287508e-38, PT ;  /* 0x008000001900780b */ /* 0x000fd60003f2e200 */
[----:B------:R-:W-:Y:S02]  /*2cfd0*/  @P0 FMUL R25, R25, 0.25 ;  /* 0x3e80000019190820 */ /* 0x000fe40000400000 */
[----:B--2---:R-:W-:Y:S02]  /*2cfe0*/  @P0 FMUL R6, R6, 0.25 ;  /* 0x3e80000006060820 */ /* 0x004fe40000400000 */
[----:B---3--:R-:W-:Y:S02]  /*2cff0*/  @P0 FMUL R4, R4, 0.25 ;  /* 0x3e80000004040820 */ /* 0x008fe40000400000 */
[----:B----4-:R-:W-:Y:S02]  /*2d000*/  @P0 FMUL R5, R5, 0.25 ;  /* 0x3e80000005050820 */ /* 0x010fe40000400000 */
[----:B-----5:R-:W-:Y:S02]  /*2d010*/  @P0 FMUL R7, R7, 0.25 ;  /* 0x3e80000007070820 */ /* 0x020fe40000400000 */
        /* <DEDUP_REMOVED lines=9> */
[----:B------:R-:W-:-:S05]  /*2d0b0*/  @P0 FMUL R17, R17, 0.25 ;  /* 0x3e80000011110820 */ /* 0x000fca0000400000 */
        /* <DEDUP_REMOVED lines=15> */
[----:B0-----:R-:W2:Y:S04]  /*2d1b0*/  LDL.LU R25, [R1+0x117c] ;  /* 0x00117c0001197983 */ /* 0x001ea80000300800 */
[----:B------:R-:W3:Y:S04]  /*2d1c0*/  LDL.LU R4, [R1+0x628] ;  /* 0x0006280001047983 */ /* 0x000ee80000300800 */
[----:B------:R-:W4:Y:S04]  /*2d1d0*/  LDL.LU R5, [R1+0x62c] ;  /* 0x00062c0001057983 */ /* 0x000f280000300800 */
[----:B-1----:R-:W5:Y:S04]  /*2d1e0*/  LDL.LU R6, [R1+0x638] ;  /* 0x0006380001067983 */ /* 0x002f680000300800 */
        /* <DEDUP_REMOVED lines=13> */
[----:B------:R-:W-:-:S02]  /*2d2c0*/  @P0 FMUL R2, R2, 0.25 ;  /* 0x3e80000002020820 */ /* 0x000fc40000400000 */
[----:B------:R-:W-:Y:S01]  /*2d2d0*/  @P0 FMUL R3, R3, 0.25 ;  /* 0x3e80000003030820 */ /* 0x000fe20000400000 */
[----:B------:R-:W-:Y:S02]  /*2d2e0*/  FSETP.GT.AND P0, PT, |R24|, 8.50705917302346158658e+37, PT ;  /* 0x7e8000001800780b */ /* 0x000fe40003f04200 */
[----:B------:R-:W-:-:S04]  /*2d2f0*/  LOP3.LUT R0, R0, 0xfffffeff, RZ, 0xc0, !PT ;  /* 0xfffffeff00007812 */ /* 0x000fc800078ec0ff */
[----:B------:R-:W-:Y:S02]  /*2d300*/  @P1 LOP3.LUT R0, R0, 0x100, RZ, 0xfc, !PT ;  /* 0x0000010000001812 */ /* 0x000fe400078efcff */
[----:B------:R-:W-:-:S05]  /*2d310*/  FSETP.GEU.AND P1, PT, |R24|, 1.175494350822287508e-38, PT ;  /* 0x008000001800780b */ /* 0x000fca0003f2e200 */
[----:B------:R-:W-:Y:S02]  /*2d320*/  @P0 FMUL R24, R24, 0.25 ;  /* 0x3e80000018180820 */ /* 0x000fe40000400000 */
[----:B---3--:R-:W-:Y:S02]  /*2d330*/  @P0 FMUL R4, R4, 0.25 ;  /* 0x3e80000004040820 */ /* 0x008fe40000400000 */
[----:B----4-:R-:W-:Y:S02]  /*2d340*/  @P0 FMUL R5, R5, 0.25 ;  /* 0x3e80000005050820 */ /* 0x010fe40000400000 */
[----:B-----5:R-:W-:Y:S02]  /*2d350*/  @P0 FMUL R6, R6, 0.25 ;  /* 0x3e80000006060820 */ /* 0x020fe40000400000 */
[----:B--2---:R-:W-:Y:S02]  /*2d360*/  @P0 FMUL R7, R7, 0.25 ;  /* 0x3e80000007070820 */ /* 0x004fe40000400000 */
        /* <DEDUP_REMOVED lines=30> */
[----:B-1----:R-:W3:Y:S04]  /*2d550*/  LDL.LU R4, [R1+0x620] ;  /* 0x0006200001047983 */ /* 0x002ee80000300800 */
[----:B------:R-:W4:Y:S04]  /*2d560*/  LDL.LU R5, [R1+0x624] ;  /* 0x0006240001057983 */ /* 0x000f280000300800 */
[----:B------:R-:W5:Y:S04]  /*2d570*/  LDL.LU R6, [R1+0x630] ;  /* 0x0006300001067983 */ /* 0x000f680000300800 */
        /* <DEDUP_REMOVED lines=13> */
[----:B------:R-:W-:-:S02]  /*2d650*/  FSETP.GT.AND P0, PT, |R23|, 8.50705917302346158658e+37, PT ;  /* 0x7e8000001700780b */ /* 0x000fc40003f04200 */
        /* <DEDUP_REMOVED lines=201> */
[----:B0-----:R-:W2:Y:S04]  /*2e2f0*/  LDL.LU R4, [R1+0x580] ;  /* 0x0005800001047983 */ /* 0x001ea80000300800 */
[----:B------:R-:W-:Y:S04]  /*2e300*/  STL [R1+0x11c], R29 ;  /* 0x00011c1d01007387 */ /* 0x000fe80000100800 */
        /* <DEDUP_REMOVED lines=15> */
[----:B------:R-:W-:-:S02]  /*2e400*/  FSETP.GT.AND P0, PT, |R27|, 8.50705917302346158658e+37, PT ;  /* 0x7e8000001b00780b */ /* 0x000fc40003f04200 */
[----:B------:R-:W-:-:S04]  /*2e410*/  LOP3.LUT R0, R0, 0xfffffffb, RZ, 0xc0, !PT ;  /* 0xfffffffb00007812 */ /* 0x000fc800078ec0ff */
[----:B------:R-:W-:Y:S02]  /*2e420*/  @P1 LOP3.LUT R0, R0, 0x4, RZ, 0xfc, !PT ;  /* 0x0000000400001812 */ /* 0x000fe400078efcff */
[----:B------:R-:W-:-:S05]  /*2e430*/  FSETP.GEU.AND P1, PT, |R27|, 1.175494350822287508e-38, PT ;  /* 0x008000001b00780b */ /* 0x000fca0003f2e200 */
        /* <DEDUP_REMOVED lines=104> */
[----:B------:R-:W-:-:S04]  /*2eac0*/  LOP3.LUT R0, R0, 0xfffffffe, RZ, 0xc0, !PT ;  /* 0xfffffffe00007812 */ /* 0x000fc800078ec0ff */
[----:B------:R-:W-:Y:S02]  /*2ead0*/  @P1 LOP3.LUT R0, R0, 0x1, RZ, 0xfc, !PT ;  /* 0x0000000100001812 */ /* 0x000fe400078efcff */
[C---:B------:R-:W-:Y:S02]  /*2eae0*/  FSETP.GT.AND P1, PT, |R25|.reuse, 8.50705917302346158658e+37, PT ;  /* 0x7e8000001900780b */ /* 0x040fe40003f24200 */
        /* <DEDUP_REMOVED lines=35> */
[----:B------:R-:W3:Y:S04]  /*2ed20*/  LDL.LU R5, [R1+0x42c] ;  /* 0x00042c0001057983 */ /* 0x000ee80000300800 */
[----:B------:R-:W-:Y:S04]  /*2ed30*/  STL [R1+0x124], R25 ;  /* 0x0001241901007387 */ /* 0x000fe80000100800 */
        /* <DEDUP_REMOVED lines=48> */
[----:B------:R2:W-:Y:S04]  /*2f040*/  STL [R1+0x154], R4 ;  /* 0x0001540401007387 */ /* 0x0005e80000100800 */
[----:B0-----:R-:W3:Y:S04]  /*2f050*/  LDL.LU R6, [R1+0x420] ;  /* 0x0004200001067983 */ /* 0x001ee80000300800 */
[----:B------:R-:W4:Y:S04]  /*2f060*/  LDL.LU R8, [R1+0x424] ;  /* 0x0004240001087983 */ /* 0x000f280000300800 */
[----:B------:R-:W-:Y:S04]  /*2f070*/  STL [R1+0x130], R24 ;  /* 0x0001301801007387 */ /* 0x000fe80000100800 */
[----:B------:R-:W5:Y:S04]  /*2f080*/  LDL.LU R9, [R1+0x410] ;  /* 0x0004100001097983 */ /* 0x000f680000300800 */
[----:B------:R-:W5:Y:S04]  /*2f090*/  LDL.LU R7, [R1+0x414] ;  /* 0x0004140001077983 */ /* 0x000f680000300800 */
[----:B-1----:R-:W5:Y:S04]  /*2f0a0*/  LDL.LU R5, [R1+0x260] ;  /* 0x0002600001057983 */ /* 0x002f680000300800 */
[----:B------:R-:W5:Y:S04]  /*2f0b0*/  LDL.LU R10, [R1+0x264] ;  /* 0x00026400010a7983 */ /* 0x000f680000300800 */
[----:B------:R-:W5:Y:S04]  /*2f0c0*/  LDL.LU R11, [R1+0x400] ;  /* 0x00040000010b7983 */ /* 0x000f680000300800 */
[----:B------:R-:W5:Y:S04]  /*2f0d0*/  LDL.LU R12, [R1+0x404] ;  /* 0x00040400010c7983 */ /* 0x000f680000300800 */
[----:B--2---:R-:W2:Y:S04]  /*2f0e0*/  LDL.LU R4, [R1+0x2b0] ;  /* 0x0002b00001047983 */ /* 0x004ea80000300800 */
        /* <DEDUP_REMOVED lines=8> */
[----:B------:R-:W-:-:S11]  /*2f170*/  FSETP.GEU.AND P2, PT, |R23|, 1.175494350822287508e-38, PT ;  /* 0x008000001700780b */ /* 0x000fd60003f4e200 */
[----:B------:R-:W-:Y:S02]  /*2f180*/  @P3 FMUL R23, R23, 0.25 ;  /* 0x3e80000017173820 */ /* 0x000fe40000400000 */
        /* <DEDUP_REMOVED lines=8> */
[----:B--2---:R-:W-:Y:S02]  /*2f210*/  @P3 FMUL R4, R4, 0.25 ;  /* 0x3e80000004043820 */ /* 0x004fe40000400000 */
        /* <DEDUP_REMOVED lines=25> */
[----:B------:R0:W-:Y:S04]  /*2f3b0*/  STL [R1+0x12c], R23 ;  /* 0x00012c1701007387 */ /* 0x0001e80000100800 */
        /* <DEDUP_REMOVED lines=49> */
[----:B------:R0:W-:Y:S04]  /*2f6d0*/  STL [R1+0x98], R6 ;  /* 0x0000980601007387 */ /* 0x0001e80000100800 */
[----:B------:R-:W3:Y:S04]  /*2f6e0*/  LDL.LU R9, [R1+0x3f4] ;  /* 0x0003f40001097983 */ /* 0x000ee80000300800 */
[----:B------:R-:W-:Y:S04]  /*2f6f0*/  STL [R1+0x138], R22 ;  /* 0x0001381601007387 */ /* 0x000fe80000100800 */
[----:B------:R-:W4:Y:S04]  /*2f700*/  LDL.LU R10, [R1+0x3e0] ;  /* 0x0003e000010a7983 */ /* 0x000f280000300800 */
[----:B------:R-:W5:Y:S04]  /*2f710*/  LDL.LU R11, [R1+0x3e4] ;  /* 0x0003e400010b7983 */ /* 0x000f680000300800 */
[----:B------:R-:W2:Y:S04]  /*2f720*/  LDL.LU R12, [R1+0x3d0] ;  /* 0x0003d000010c7983 */ /* 0x000ea80000300800 */
[----:B------:R-:W2:Y:S04]  /*2f730*/  LDL.LU R13, [R1+0x3d4] ;  /* 0x0003d400010d7983 */ /* 0x000ea80000300800 */
[----:B------:R-:W2:Y:S04]  /*2f740*/  LDL.LU R14, [R1+0x3c0] ;  /* 0x0003c000010e7983 */ /* 0x000ea80000300800 */
[----:B0-----:R-:W2:Y:S04]  /*2f750*/  LDL.LU R6, [R1+0x3c4] ;  /* 0x0003c40001067983 */ /* 0x001ea80000300800 */
[----:B------:R-:W2:Y:S04]  /*2f760*/  LDL.LU R16, [R1+0x3b0] ;  /* 0x0003b00001107983 */ /* 0x000ea80000300800 */
[----:B------:R-:W3:Y:S04]  /*2f770*/  LDL.LU R17, [R1+0x3b4] ;  /* 0x0003b40001117983 */ /* 0x000ee80000300800 */
[----:B------:R-:W4:Y:S04]  /*2f780*/  LDL.LU R18, [R1+0x2d0] ;  /* 0x0002d00001127983 */ /* 0x000f280000300800 */
[----:B------:R-:W5:Y:S04]  /*2f790*/  LDL.LU R15, [R1+0x2d4] ;  /* 0x0002d400010f7983 */ /* 0x000f680000300800 */
[----:B--2---:R-:W-:Y:S04]  /*2f7a0*/  STL [R1+0x38], R16 ;  /* 0x0000381001007387 */ /* 0x004fe80000100800 */
[----:B---3--:R-:W-:Y:S04]  /*2f7b0*/  STL [R1+0x34], R17 ;  /* 0x0000341101007387 */ /* 0x008fe80000100800 */
[----:B----4-:R-:W-:Y:S04]  /*2f7c0*/  STL [R1+0x30], R18 ;  /* 0x0000301201007387 */ /* 0x010fe80000100800 */
[----:B------:R-:W2:Y:S04]  /*2f7d0*/  LDL.LU R29, [R1+0x2c0] ;  /* 0x0002c000011d7983 */ /* 0x000ea80000300800 */
[----:B------:R-:W3:Y:S04]  /*2f7e0*/  LDL.LU R27, [R1+0x2c4] ;  /* 0x0002c400011b7983 */ /* 0x000ee80000300800 */
[----:B------:R-:W4:Y:S04]  /*2f7f0*/  LDL.LU R26, [R1+0x290] ;  /* 0x00029000011a7983 */ /* 0x000f280000300800 */
[----:B------:R-:W4:Y:S01]  /*2f800*/  LDL.LU R25, [R1+0x294] ;  /* 0x0002940001197983 */ /* 0x000f220000300800 */
[----:B------:R-:W-:-:S13]  /*2f810*/  FSETP.GT.AND P5, PT, |R21|, 8.50705917302346158658e+37, PT ;  /* 0x7e8000001500780b */ /* 0x000fda0003fa4200 */
[----:B-----5:R-:W-:Y:S02]  /*2f820*/  @P5 FMUL R15, R15, 0.25 ;  /* 0x3e8000000f0f5820 */ /* 0x020fe40000400000 */
[----:B------:R-:W-:Y:S02]  /*2f830*/  @P5 FMUL R6, R6, 0.25 ;  /* 0x3e80000006065820 */ /* 0x000fe40000400000 */
[----:B------:R-:W-:Y:S02]  /*2f840*/  @P5 FMUL R14, R14, 0.25 ;  /* 0x3e8000000e0e5820 */ /* 0x000fe40000400000 */
[----:B------:R-:W-:Y:S02]  /*2f850*/  @P5 FMUL R13, R13, 0.25 ;  /* 0x3e8000000d0d5820 */ /* 0x000fe40000400000 */
[----:B------:R-:W-:Y:S02]  /*2f860*/  @P5 FMUL R12, R12, 0.25 ;  /* 0x3e8000000c0c5820 */ /* 0x000fe40000400000 */
[----:B------:R-:W-:-:S02]  /*2f870*/  @P5 FMUL R11, R11, 0.25 ;  /* 0x3e8000000b0b5820 */ /* 0x000fc40000400000 */
[----:B------:R-:W-:Y:S02]  /*2f880*/  @P5 FMUL R10, R10, 0.25 ;  /* 0x3e8000000a0a5820 */ /* 0x000fe40000400000 */
[----:B------:R-:W-:Y:S01]  /*2f890*/  @P5 FMUL R9, R9, 0.25 ;  /* 0x3e80000009095820 */ /* 0x000fe20000400000 */
[C---:B------:R-:W-:Y:S01]  /*2f8a0*/  FSETP.GEU.AND P4, PT, |R21|.reuse, 1.175494350822287508e-38, PT ;  /* 0x008000001500780b */ /* 0x040fe20003f8e200 */
[----:B------:R-:W-:Y:S02]  /*2f8b0*/  @P5 FMUL R8, R8, 0.25 ;  /* 0x3e80000008085820 */ /* 0x000fe40000400000 */
[----:B------:R-:W-:Y:S02]  /*2f8c0*/  @P5 FMUL R21, R21, 0.25 ;  /* 0x3e80000015155820 */ /* 0x000fe40000400000 */
[----:B--2---:R-:W-:Y:S02]  /*2f8d0*/  @P5 FMUL R29, R29, 0.25 ;  /* 0x3e8000001d1d5820 */ /* 0x004fe40000400000 */
[----:B---3--:R-:W-:-:S02]  /*2f8e0*/  @P5 FMUL R27, R27, 0.25 ;  /* 0x3e8000001b1b5820 */ /* 0x008fc40000400000 */
[----:B----4-:R-:W-:Y:S02]  /*2f8f0*/  @P5 FMUL R26, R26, 0.25 ;  /* 0x3e8000001a1a5820 */ /* 0x010fe40000400000 */
[----:B------:R-:W-:-:S05]  /*2f900*/  @P5 FMUL R25, R25, 0.25 ;  /* 0x3e80000019195820 */ /* 0x000fca0000400000 */
[----:B------:R-:W-:Y:S04]  /*2f910*/  STL [R1+0x1110], R25 ;  /* 0x0011101901007387 */ /* 0x000fe80000100800 */
[----:B------:R0:W-:Y:S04]  /*2f920*/  STL [R1+0x1114], R26 ;  /* 0x0011141a01007387 */ /* 0x0001e80000100800 */
[----:B------:R1:W-:Y:S01]  /*2f930*/  STL [R1+0x1118], R27 ;  /* 0x0011181b01007387 */ /* 0x0003e20000100800 */
[----:B0-----:R-:W-:-:S03]  /*2f940*/  MOV R26, R18 ;  /* 0x00000012001a7202 */ /* 0x001fc60000000f00 */
[----:B------:R0:W-:Y:S01]  /*2f950*/  STL [R1+0x111c], R29 ;  /* 0x00111c1d01007387 */ /* 0x0001e20000100800 */
[----:B-1----:R-:W-:Y:S01]  /*2f960*/  MOV R27, R17 ;  /* 0x00000011001b7202 */ /* 0x002fe20000000f00 */
[----:B------:R-:W-:Y:S02]  /*2f970*/  @P5 FMUL R26, R26, 0.25 ;  /* 0x3e8000001a1a5820 */ /* 0x000fe40000400000 */
[----:B------:R-:W-:Y:S02]  /*2f980*/  STL [R1+0x2c], R15 ;  /* 0x00002c0f01007387 */ /* 0x000fe40000100800 */
[----:B------:R-:W-:Y:S02]  /*2f990*/  @P5 FMUL R27, R27, 0.25 ;  /* 0x3e8000001b1b5820 */ /* 0x000fe40000400000 */
[----:B0-----:R-:W-:Y:S01]  /*2f9a0*/  IMAD.MOV.U32 R29, RZ, RZ, R16 ;  /* 0x000000ffff1d7224 */ /* 0x001fe200078e0010 */
[----:B------:R0:W-:Y:S03]  /*2f9b0*/  STL [R1+0x3c], R6 ;  /* 0x00003c0601007387 */ /* 0x0001e60000100800 */
[----:B------:R-:W-:Y:S01]  /*2f9c0*/  @P5 FMUL R29, R29, 0.25 ;  /* 0x3e8000001d1d5820 */ /* 0x000fe20000400000 */
[----:B0-----:R-:W2:Y:S04]  /*2f9d0*/  LDL R6, [R1+0x140] ;  /* 0x0001400001067983 */ /* 0x001ea80000100800 */
[----:B------:R-:W-:Y:S04]  /*2f9e0*/  @P5 STL [R1+0x30], R26 ;  /* 0x0000301a01005387 */ /* 0x000fe80000100800 */
[----:B------:R-:W-:Y:S04]  /*2f9f0*/  STL [R1+0x1164], R26 ;  /* 0x0011641a01007387 */ /* 0x000fe80000100800 */
[----:B------:R-:W-:Y:S04]  /*2fa00*/  @P5 STL [R1+0x34], R27 ;  /* 0x0000341b01005387 */ /* 0x000fe80000100800 */
[----:B------:R-:W-:Y:S04]  /*2fa10*/  STL [R1+0x1168], R27 ;  /* 0x0011681b01007387 */ /* 0x000fe80000100800 */
[----:B------:R-:W-:Y:S04]  /*2fa20*/  STL [R1+0x40], R14 ;  /* 0x0000400e01007387 */ /* 0x000fe80000100800 */
[----:B------:R-:W-:Y:S04]  /*2fa30*/  @P5 STL [R1+0x38], R29 ;  /* 0x0000381d01005387 */ /* 0x000fe80000100800 */
[----:B------:R-:W-:Y:S04]  /*2fa40*/  STL [R1+0x44], R13 ;  /* 0x0000440d01007387 */ /* 0x000fe80000100800 */
[----:B------:R-:W-:Y:S04]  /*2fa50*/  STL [R1+0x48], R12 ;  /* 0x0000480c01007387 */ /* 0x000fe80000100800 */
[----:B------:R-:W-:Y:S04]  /*2fa60*/  STL [R1+0x4c], R11 ;  /* 0x00004c0b01007387 */ /* 0x000fe80000100800 */
[----:B------:R-:W-:Y:S04]  /*2fa70*/  STL [R1+0x50], R10 ;  /* 0x0000500a01007387 */ /* 0x000fe80000100800 */
[----:B------:R-:W-:Y:S04]  /*2fa80*/  STL [R1+0x54], R9 ;  /* 0x0000540901007387 */ /* 0x000fe80000100800 */
[----:B------:R-:W3:Y:S04]  /*2fa90*/  LDL.LU R24, [R1+0x478] ;  /* 0x0004780001187983 */ /* 0x000ee80000300800 */
[----:B------:R-:W-:Y:S04]  /*2faa0*/  STL [R1+0x58], R8 ;  /* 0x0000580801007387 */ /* 0x000fe80000100800 */
[----:B------:R-:W4:Y:S04]  /*2fab0*/  LDL.LU R23, [R1+0x47c] ;  /* 0x00047c0001177983 */ /* 0x000f280000300800 */
[----:B------:R0:W-:Y:S04]  /*2fac0*/  STL [R1+0x13c], R21 ;  /* 0x00013c1501007387 */ /* 0x0001e80000100800 */
[----:B------:R-:W5:Y:S04]  /*2fad0*/  LDL.LU R22, [R1+0x488] ;  /* 0x0004880001167983 */ /* 0x000f680000300800 */
[----:B0-----:R-:W5:Y:S04]  /*2fae0*/  LDL.LU R21, [R1+0x48c] ;  /* 0x00048c0001157983 */ /* 0x001f680000300800 */
        /* <DEDUP_REMOVED lines=12> */
[----:B------:R-:W-:-:S02]  /*2fbb0*/  MOV R25, R7 ;  /* 0x0000000700197202 */ /* 0x000fc40000000f00 */
[----:B------:R-:W-:Y:S02]  /*2fbc0*/  MOV R26, R5 ;  /* 0x00000005001a7202 */ /* 0x000fe40000000f00 */
[----:B------:R-:W-:Y:S01]  /*2fbd0*/  MOV R27, R25 ;  /* 0x00000019001b7202 */ /* 0x000fe20000000f00 */
[----:B------:R-:W-:Y:S01]  /*2fbe0*/  IMAD.MOV.U32 R25, RZ, RZ, R4 ;  /* 0x000000ffff197224 */ /* 0x000fe200078e0004 */
[C---:B--2---:R-:W-:Y:S02]  /*2fbf0*/  FSETP.GT.AND P6, PT, |R6|.reuse, 8.50705917302346158658e+37, PT ;  /* 0x7e8000000600780b */ /* 0x044fe40003fc4200 */
        /* <DEDUP_REMOVED lines=29> */
[----:B0-----:R-:W2:Y:S04]  /*2fdd0*/  LDL R19, [R1+0x144] ;  /* 0x0001440001137983 */ /* 0x001ea80000100800 */
[----:B------:R-:W-:Y:S04]  /*2fde0*/  STL [R1+0x1140], R20 ;  /* 0x0011401401007387 */ /* 0x000fe80000100800 */
[----:B------:R-:W-:Y:S04]  /*2fdf0*/  STL [R1+0x1144], R21 ;  /* 0x0011441501007387 */ /* 0x000fe80000100800 */
[----:B------:R-:W-:Y:S04]  /*2fe00*/  STL [R1+0x1148], R22 ;  /* 0x0011481601007387 */ /* 0x000fe80000100800 */
[----:B------:R-:W-:Y:S04]  /*2fe10*/  STL [R1+0x114c], R23 ;  /* 0x00114c1701007387 */ /* 0x000fe80000100800 */
[----:B------:R-:W-:Y:S04]  /*2fe20*/  STL [R1+0x1150], R24 ;  /* 0x0011501801007387 */ /* 0x000fe80000100800 */
[----:B------:R-:W3:Y:S04]  /*2fe30*/  LDL.LU R8, [R1+0x470] ;  /* 0x0004700001087983 */ /* 0x000ee80000300800 */
[----:B------:R-:W4:Y:S04]  /*2fe40*/  LDL.LU R7, [R1+0x474] ;  /* 0x0004740001077983 */ /* 0x000f280000300800 */
[----:B------:R0:W-:Y:S04]  /*2fe50*/  @P6 STL [R1+0x140], R6 ;  /* 0x0001400601006387 */ /* 0x0001e80000100800 */
[----:B0-----:R-:W5:Y:S04]  /*2fe60*/  LDL.LU R6, [R1+0x480] ;  /* 0x0004800001067983 */ /* 0x001f680000300800 */
[----:B------:R-:W2:Y:S04]  /*2fe70*/  LDL.LU R5, [R1+0x484] ;  /* 0x0004840001057983 */ /* 0x000ea80000300800 */
[----:B------:R-:W2:Y:S04]  /*2fe80*/  LDL.LU R4, [R1+0x490] ;  /* 0x0004900001047983 */ /* 0x000ea80000300800 */
[----:B------:R-:W2:Y:S04]  /*2fe90*/  LDL.LU R10, [R1+0x494] ;  /* 0x00049400010a7983 */ /* 0x000ea80000300800 */
[----:B------:R-:W2:Y:S01]  /*2fea0*/  LDL.LU R12, [R1+0x4a0] ;  /* 0x0004a000010c7983 */ /* 0x000ea20000300800 */
[----:B------:R-:W-:-:S03]  /*2feb0*/  IMAD.MOV.U32 R9, RZ, RZ, R26 ;  /* 0x000000ffff097224 */ /* 0x000fc600078e001a */
[----:B------:R-:W3:Y:S01]  /*2fec0*/  LDL.LU R11, [R1+0x4a4] ;  /* 0x0004a400010b7983 */ /* 0x000ee20000300800 */
[----:B------:R-:W-:Y:S02]  /*2fed0*/  MOV R26, R28 ;  /* 0x0000001c001a7202 */ /* 0x000fe40000000f00 */
[----:B------:R-:W-:-:S04]  /*2fee0*/  LOP3.LUT R0, R0, 0xf7ffffff, RZ, 0xc0, !PT ;  /* 0xf7ffffff00007812 */ /* 0x000fc800078ec0ff */
[----:B------:R-:W-:Y:S01]  /*2fef0*/  @P0 LOP3.LUT R0, R0, 0x8000000, RZ, 0xfc, !PT ;  /* 0x0800000000000812 */ /* 0x000fe200078efcff */
[----:B--2---:R0:W-:Y:S04]  /*2ff00*/  STL [R1+0x4], R12 ;  /* 0x0000040c01007387 */ /* 0x0041e80000100800 */
[----:B0-----:R-:W2:Y:S04]  /*2ff10*/  LDL.LU R12, [R1+0x4b0] ;  /* 0x0004b000010c7983 */ /* 0x001ea80000300800 */
[----:B------:R-:W2:Y:S04]  /*2ff20*/  LDL.LU R13, [R1+0x4b4] ;  /* 0x0004b400010d7983 */ /* 0x000ea80000300800 */
[----:B------:R-:W2:Y:S04]  /*2ff30*/  LDL.LU R28, [R1+0x4d0] ;  /* 0x0004d000011c7983 */ /* 0x000ea80000300800 */
[----:B------:R-:W3:Y:S04]  /*2ff40*/  LDL.LU R14, [R1+0x4d4] ;  /* 0x0004d400010e7983 */ /* 0x000ee80000300800 */
[----:B------:R-:W3:Y:S04]  /*2ff50*/  LDL.LU R15, [R1+0x4e0] ;  /* 0x0004e000010f7983 */ /* 0x000ee80000300800 */
[----:B------:R-:W4:Y:S04]  /*2ff60*/  LDL.LU R16, [R1+0x4e4] ;  /* 0x0004e40001107983 */ /* 0x000f280000300800 */
[----:B------:R-:W5:Y:S04]  /*2ff70*/  LDL.LU R17, [R1+0x4f0] ;  /* 0x0004f00001117983 */ /* 0x000f680000300800 */
[----:B------:R-:W5:Y:S01]  /*2ff80*/  LDL.LU R18, [R1+0x4f4] ;  /* 0x0004f40001127983 */ /* 0x000f620000300800 */
[----:B------:R-:W-:-:S02]  /*2ff90*/  LOP3.LUT P0, RZ, R0, 0x100, RZ, 0xc0, !PT ;  /* 0x0000010000ff7812 */ /* 0x000fc4000780c0ff */
[----:B------:R-:W-:-:S04]  /*2ffa0*/  LOP3.LUT R0, R0, 0xefffffff, RZ, 0xc0, !PT ;  /* 0xefffffff00007812 */ /* 0x000fc800078ec0ff */
[----:B------:R-:W-:Y:S02]  /*2ffb0*/  @P1 LOP3.LUT R0, R0, 0x10000000, RZ, 0xfc, !PT ;  /* 0x1000000000001812 */ /* 0x000fe400078efcff */
[----:B------:R-:W-:-:S13]  /*2ffc0*/  FSETP.GT.AND P1, PT, |R19|, 8.50705917302346158658e+37, PT ;  /* 0x7e8000001300780b */ /* 0x000fda0003f24200 */
[----:B--2---:R-:W-:Y:S02]  /*2ffd0*/  @P1 FMUL R28, R28, 0.25 ;  /* 0x3e8000001c1c1820 */ /* 0x004fe40000400000 */
[----:B---3--:R-:W-:Y:S02]  /*2ffe0*/  @P1 FMUL R15, R15, 0.25 ;  /* 0x3e8000000f0f1820 */ /* 0x008fe40000400000 */
[----:B----4-:R-:W-:Y:S02]  /*2fff0*/  @P1 FMUL R16, R16, 0.25 ;  /* 0x3e80000010101820 */ /* 0x010fe40000400000 */
[----:B-----5:R-:W-:Y:S02]  /*30000*/  @P1 FMUL R17, R17, 0.25 ;  /* 0x3e80000011111820 */ /* 0x020fe40000400000 */
[----:B------:R-:W-:-:S05]  /*30010*/  @P1 FMUL R18, R18, 0.25 ;  /* 0x3e80000012121820 */ /* 0x000fca0000400000 */
[----:B------:R-:W-:Y:S04]  /*30020*/  STL [R1+0x28], R18 ;  /* 0x0000281201007387 */ /* 0x000fe80000100800 */
[----:B------:R-:W-:Y:S04]  /*30030*/  STL [R1+0x24], R17 ;  /* 0x0000241101007387 */ /* 0x000fe80000100800 */
[----:B------:R-:W-:Y:S04]  /*30040*/  STL [R1+0x20], R16 ;  /* 0x0000201001007387 */ /* 0x000fe80000100800 */
[----:B------:R0:W-:Y:S04]  /*30050*/  STL [R1+0x1084], R28 ;  /* 0x0010841c01007387 */ /* 0x0001e80000100800 */
[----:B------:R-:W-:Y:S04]  /*30060*/  STL [R1+0x1c], R15 ;  /* 0x00001c0f01007387 */ /* 0x000fe80000100800 */
[----:B0-----:R-:W2:Y:S01]  /*30070*/  LDL.LU R28, [R1+0x4] ;  /* 0x00000400011c7983 */ /* 0x001ea20000300800 */
[----:B------:R-:W-:-:S02]  /*30080*/  @P1 FMUL R14, R14, 0.25 ;  /* 0x3e8000000e0e1820 */ /* 0x000fc40000400000 */
[----:B------:R-:W-:Y:S02]  /*30090*/  @P1 FMUL R13, R13, 0.25 ;  /* 0x3e8000000d0d1820 */ /* 0x000fe40000400000 */
[----:B------:R-:W-:Y:S01]  /*300a0*/  @P1 FMUL R12, R12, 0.25 ;  /* 0x3e8000000c0c1820 */ /* 0x000fe20000400000 */
[----:B------:R-:W-:Y:S01]  /*300b0*/  STL [R1+0x18], R14 ;  /* 0x0000180e01007387 */ /* 0x000fe20000100800 */
[----:B------:R-:W-:Y:S02]  /*300c0*/  @P1 FMUL R11, R11, 0.25 ;  /* 0x3e8000000b0b1820 */ /* 0x000fe40000400000 */
[----:B------:R-:W-:Y:S01]  /*300d0*/  @P1 FMUL R10, R10, 0.25 ;  /* 0x3e8000000a0a1820 */ /* 0x000fe20000400000 */
[----:B------:R-:W-:Y:S01]  /*300e0*/  STL [R1+0x10], R13 ;  /* 0x0000100d01007387 */ /* 0x000fe20000100800 */
[----:B------:R-:W-:Y:S02]  /*300f0*/  @P1 FMUL R4, R4, 0.25 ;  /* 0x3e80000004041820 */ /* 0x000fe40000400000 */
[----:B------:R-:W-:-:S02]  /*30100*/  @P1 FMUL R5, R5, 0.25 ;  /* 0x3e80000005051820 */ /* 0x000fc40000400000 */
[----:B------:R-:W-:Y:S02]  /*30110*/  @P1 FMUL R6, R6, 0.25 ;  /* 0x3e80000006061820 */ /* 0x000fe40000400000 */
[----:B--2---:R-:W-:-:S05]  /*30120*/  @P1 FMUL R28, R28, 0.25 ;  /* 0x3e8000001c1c1820 */ /* 0x004fca0000400000 */
[----:B------:R-:W-:Y:S04]  /*30130*/  STL [R1+0x1088], R28 ;  /* 0x0010881c01007387 */ /* 0x000fe80000100800 */
[----:B------:R0:W-:Y:S04]  /*30140*/  STL [R1+0xc], R12 ;  /* 0x00000c0c01007387 */ /* 0x0001e80000100800 */
[----:B------:R1:W-:Y:S04]  /*30150*/  STL [R1+0x8], R11 ;  /* 0x0000080b01007387 */ /* 0x0003e80000100800 */
[----:B------:R2:W-:Y:S04]  /*30160*/  STL [R1], R10 ;  /* 0x0000000a01007387 */ /* 0x0005e80000100800 */
[----:B0-----:R-:W3:Y:S04]  /*30170*/  LDL R12, [R1+0x6bc] ;  /* 0x0006bc00010c7983 */ /* 0x001ee80000100800 */
[----:B------:R-:W4:Y:S04]  /*30180*/  LDL R14, [R1+0x6c0] ;  /* 0x0006c000010e7983 */ /* 0x000f280000100800 */
[----:B-1----:R-:W5:Y:S04]  /*30190*/  LDL R11, [R1+0x6c4] ;  /* 0x0006c400010b7983 */ /* 0x002f680000100800 */
[----:B--2---:R-:W2:Y:S04]  /*301a0*/  LDL R10, [R1+0x6c8] ;  /* 0x0006c800010a7983 */ /* 0x004ea80000100800 */
[----:B------:R-:W2:Y:S04]  /*301b0*/  LDL R13, [R1+0x6d4] ;  /* 0x0006d400010d7983 */ /* 0x000ea80000100800 */
[----:B------:R0:W-:Y:S04]  /*301c0*/  STL [R1+0x108c], R4 ;  /* 0x00108c0401007387 */ /* 0x0001e80000100800 */
[----:B0-----:R-:W2:Y:S04]  /*301d0*/  LDL.LU R4, [R1+0x144] ;  /* 0x0001440001047983 */ /* 0x001ea80000300800 */
[----:B------:R-:W-:Y:S04]  /*301e0*/  STL [R1+0x1090], R5 ;  /* 0x0010900501007387 */ /* 0x000fe80000100800 */
[----:B------:R0:W-:Y:S04]  /*301f0*/  STL [R1+0x1094], R6 ;  /* 0x0010940601007387 */ /* 0x0001e80000100800 */
[----:B0-----:R-:W2:Y:S01]  /*30200*/  LDL.LU R6, [R1+0x58] ;  /* 0x0000580001067983 */ /* 0x001ea20000300800 */
[----:B------:R-:W-:-:S03]  /*30210*/  @P1 FMUL R7, R7, 0.25 ;  /* 0x3e80000007071820 */ /* 0x000fc60000400000 */
[----:B--2---:R-:W-:Y:S04]  /*30220*/  STL [R1+0x1154], R6 ;  /* 0x0011540601007387 */ /* 0x004fe80000100800 */
[----:B------:R0:W-:Y:S04]  /*30230*/  STL [R1+0x1098], R7 ;  /* 0x0010980701007387 */ /* 0x0001e80000100800 */
[----:B0-----:R-:W2:Y:S01]  /*30240*/  LDL.LU R7, [R1+0x54] ;  /* 0x0000540001077983 */ /* 0x001ea20000300800 */
[----:B------:R-:W-:Y:S01]  /*30250*/  @P1 FMUL R8, R8, 0.25 ;  /* 0x3e80000008081820 */ /* 0x000fe20000400000 */
[----:B------:R-:W-:-:S02]  /*30260*/  FSETP.GEU.AND P6, PT, |R4|, 1.175494350822287508e-38, PT ;  /* 0x008000000400780b */ /* 0x000fc40003fce200 */
[----:B--2---:R-:W-:Y:S04]  /*30270*/  STL [R1+0x1158], R7 ;  /* 0x0011580701007387 */ /* 0x004fe80000100800 */
[----:B------:R0:W-:Y:S04]  /*30280*/  STL [R1+0x109c], R8 ;  /* 0x00109c0801007387 */ /* 0x0001e80000100800 */
[----:B0-----:R-:W2:Y:S01]  /*30290*/  LDL.LU R8, [R1+0x50] ;  /* 0x0000500001087983 */ /* 0x001ea20000300800 */
[----:B------:R-:W-:-:S03]  /*302a0*/  @P1 FMUL R4, R4, 0.25 ;  /* 0x3e80000004041820 */ /* 0x000fc60000400000 */
[----:B--2---:R-:W-:Y:S04]  /*302b0*/  STL [R1+0x115c], R8 ;  /* 0x00115c0801007387 */ /* 0x004fe80000100800 */
[----:B------:R0:W-:Y:S04]  /*302c0*/  STL [R1+0x10a8], R4 ;  /* 0x0010a80401007387 */ /* 0x0001e80000100800 */
[----:B0-----:R-:W2:Y:S01]  /*302d0*/  LDL.LU R4, [R1+0x90] ;  /* 0x0000900001047983 */ /* 0x001ea20000300800 */
[----:B---3--:R-:W-:Y:S02]  /*302e0*/  @!P0 FMUL R12, R12, 16777216 ;  /* 0x4b8000000c0c8820 */ /* 0x008fe40000400000 */
[----:B----4-:R-:W-:-:S02]  /*302f0*/  @!P0 FMUL R14, R14, 16777216 ;  /* 0x4b8000000e0e8820 */ /* 0x010fc40000400000 */
[----:B-----5:R-:W-:Y:S02]  /*30300*/  @!P0 FMUL R11, R11, 16777216 ;  /* 0x4b8000000b0b8820 */ /* 0x020fe40000400000 */
[----:B------:R-:W-:Y:S01]  /*30310*/  @!P0 FMUL R10, R10, 16777216 ;  /* 0x4b8000000a0a8820 */ /* 0x000fe20000400000 */
[----:B--2---:R-:W-:Y:S04]  /*30320*/  STL [R1+0x1160], R4 ;  /* 0x0011600401007387 */ /* 0x004fe80000100800 */
[----:B------:R-:W2:Y:S04]  /*30330*/  LDL R5, [R1+0x6d8] ;  /* 0x0006d80001057983 */ /* 0x000ea80000100800 */
[----:B------:R-:W3:Y:S04]  /*30340*/  LDL R28, [R1+0x6dc] ;  /* 0x0006dc00011c7983 */ /* 0x000ee80000100800 */
[----:B------:R-:W4:Y:S04]  /*30350*/  LDL R24, [R1+0x6e8] ;  /* 0x0006e80001187983 */ /* 0x000f280000100800 */
[----:B------:R0:W-:Y:S04]  /*30360*/  @!P0 STL [R1+0x6bc], R12 ;  /* 0x0006bc0c01008387 */ /* 0x0001e80000100800 */
[----:B------:R-:W5:Y:S04]  /*30370*/  LDL R18, [R1+0x6ec] ;  /* 0x0006ec0001127983 */ /* 0x000f680000100800 */
[----:B------:R-:W5:Y:S04]  /*30380*/  LDL R17, [R1+0x6fc] ;  /* 0x0006fc0001117983 */ /* 0x000f680000100800 */
[----:B0-----:R-:W5:Y:S04]  /*30390*/  LDL R12, [R1+0x6f8] ;  /* 0x0006f800010c7983 */ /* 0x001f680000100800 */
[----:B------:R-:W-:Y:S04]  /*303a0*/  @!P0 STL [R1+0x6c0], R14 ;  /* 0x0006c00e01008387 */ /* 0x000fe80000100800 */
[----:B------:R-:W5:Y:S04]  /*303b0*/  LDL R15, [R1+0x708] ;  /* 0x00070800010f7983 */ /* 0x000f680000100800 */
[----:B------:R0:W-:Y:S04]  /*303c0*/  @!P0 STL [R1+0x6c4], R11 ;  /* 0x0006c40b01008387 */ /* 0x0001e80000100800 */
[----:B0-----:R-:W5:Y:S04]  /*303d0*/  LDL R11, [R1+0x70c] ;  /* 0x00070c00010b7983 */ /* 0x001f680000100800 */
[----:B------:R0:W-:Y:S01]  /*303e0*/  @!P0 STL [R1+0x6c8], R10 ;  /* 0x0006c80a01008387 */ /* 0x0001e20000100800 */
[----:B------:R-:W-:-:S03]  /*303f0*/  @!P0 FMUL R2, R2, 16777216 ;  /* 0x4b80000002028820 */ /* 0x000fc60000400000 */
[----:B------:R-:W5:Y:S04]  /*30400*/  LDL R23, [R1+0x61c] ;  /* 0x00061c0001177983 */ /* 0x000f680000100800 */
[----:B------:R-:W5:Y:S04]  /*30410*/  LDL R16, [R1+0x638] ;  /* 0x0006380001107983 */ /* 0x000f680000100800 */
[----:B0-----:R-:W5:Y:S01]  /*30420*/  LDL R10, [R1+0x718] ;  /* 0x00071800010a7983 */ /* 0x001f620000100800 */
[----:B------:R-:W-:-:S03]  /*30430*/  @!P0 FMUL R3, R3, 16777216 ;  /* 0x4b80000003038820 */ /* 0x000fc60000400000 */
[----:B------:R-:W5:Y:S04]  /*30440*/  LDL R22, [R1+0x628] ;  /* 0x0006280001167983 */ /* 0x000f680000100800 */
[----:B------:R-:W5:Y:S01]  /*30450*/  LDL R21, [R1+0x62c] ;  /* 0x00062c0001157983 */ /* 0x000f620000100800 */
[----:B------:R-:W-:-:S03]  /*30460*/  @!P0 FMUL R13, R13, 16777216 ;  /* 0x4b8000000d0d8820 */ /* 0x000fc60000400000 */
[----:B------:R-:W5:Y:S04]  /*30470*/  LDL R14, [R1+0x63c] ;  /* 0x00063c00010e7983 */ /* 0x000f680000100800 */
[----:B------:R0:W-:Y:S04]  /*30480*/  STL [R1+0x10fc], R2 ;  /* 0x0010fc0201007387 */ /* 0x0001e80000100800 */
[----:B0-----:R-:W5:Y:S04]  /*30490*/  LDL.LU R2, [R1+0x10c] ;  /* 0x00010c0001027983 */ /* 0x001f680000300800 */
[----:B------:R0:W-:Y:S04]  /*304a0*/  STL [R1+0x1100], R3 ;  /* 0x0011000301007387 */ /* 0x0001e80000100800 */
[----:B0-----:R-:W5:Y:S04]  /*304b0*/  LDL.LU R3, [R1+0x104] ;  /* 0x0001040001037983 */ /* 0x001f680000300800 */
[----:B------:R-:W5:Y:S04]  /*304c0*/  LDL R20, [R1+0x648] ;  /* 0x0006480001147983 */ /* 0x000f680000100800 */
[----:B------:R-:W5:Y:S04]  /*304d0*/  LDL R19, [R1+0x64c] ;  /* 0x00064c0001137983 */ /* 0x000f680000100800 */
[----:B------:R0:W-:Y:S04]  /*304e0*/  @!P0 STL [R1+0x6d4], R13 ;  /* 0x0006d40d01008387 */ /* 0x0001e80000100800 */
[----:B0-----:R-:W5:Y:S01]  /*304f0*/  LDL R13, [R1+0x658] ;  /* 0x00065800010d7983 */ /* 0x001f620000100800 */
[----:B--2---:R-:W-:-:S02]  /*30500*/  @!P0 FMUL R5, R5, 16777216 ;  /* 0x4b80000005058820 */ /* 0x004fc40000400000 */
[----:B---3--:R-:W-:-:S03]  /*30510*/  @!P0 FMUL R28, R28, 16777216 ;  /* 0x4b8000001c1c8820 */ /* 0x008fc60000400000 */
[----:B------:R-:W-:Y:S01]  /*30520*/  @!P0 STL [R1+0x6d8], R5 ;  /* 0x0006d80501008387 */ /* 0x000fe20000100800 */
[----:B----4-:R-:W-:-:S03]  /*30530*/  @!P0 FMUL R24, R24, 16777216 ;  /* 0x4b80000018188820 */ /* 0x010fc60000400000 */
[----:B------:R-:W-:Y:S01]  /*30540*/  @!P0 STL [R1+0x6dc], R28 ;  /* 0x0006dc1c01008387 */ /* 0x000fe20000100800 */
[----:B-----5:R-:W-:Y:S02]  /*30550*/  @!P0 FMUL R18, R18, 16777216 ;  /* 0x4b80000012128820 */ /* 0x020fe40000400000 */
[----:B------:R-:W-:Y:S02]  /*30560*/  @!P0 FMUL R17, R17, 16777216 ;  /* 0x4b80000011118820 */ /* 0x000fe40000400000 */
[----:B------:R-:W-:-:S05]  /*30570*/  @!P0 FMUL R12, R12, 16777216 ;  /* 0x4b8000000c0c8820 */ /* 0x000fca0000400000 */
[----:B------:R0:W-:Y:S01]  /*30580*/  @!P0 STL [R1+0x6f8], R12 ;  /* 0x0006f80c01008387 */ /* 0x0001e20000100800 */
[----:B------:R-:W-:-:S03]  /*30590*/  @!P0 FMUL R15, R15, 16777216 ;  /* 0x4b8000000f0f8820 */ /* 0x000fc60000400000 */
[----:B------:R-:W-:Y:S04]  /*305a0*/  @!P0 STL [R1+0x6e8], R24 ;  /* 0x0006e81801008387 */ /* 0x000fe80000100800 */
[----:B0-----:R-:W2:Y:S04]  /*305b0*/  LDL R12, [R1+0x65c] ;  /* 0x00065c00010c7983 */ /* 0x001ea80000100800 */
[----:B------:R0:W-:Y:S01]  /*305c0*/  @!P0 STL [R1+0x6ec], R18 ;  /* 0x0006ec1201008387 */ /* 0x0001e20000100800 */
[----:B------:R-:W-:-:S03]  /*305d0*/  @!P0 FMUL R11, R11, 16777216 ;  /* 0x4b8000000b0b8820 */ /* 0x000fc60000400000 */
[----:B------:R1:W-:Y:S04]  /*305e0*/  @!P0 STL [R1+0x6fc], R17 ;  /* 0x0006fc1101008387 */ /* 0x0003e80000100800 */
[----:B0-----:R-:W3:Y:S04]  /*305f0*/  LDL R18, [R1+0x6a4] ;  /* 0x0006a40001127983 */ /* 0x001ee80000100800 */
[----:B-1----:R-:W4:Y:S04]  /*30600*/  LDL R17, [R1+0x6a0] ;  /* 0x0006a00001117983 */ /* 0x002f280000100800 */
[----:B------:R0:W-:Y:S01]  /*30610*/  @!P0 STL [R1+0x708], R15 ;  /* 0x0007080f01008387 */ /* 0x0001e20000100800 */
[----:B------:R-:W-:-:S03]  /*30620*/  @!P0 FMUL R10, R10, 16777216 ;  /* 0x4b8000000a0a8820 */ /* 0x000fc60000400000 */
[----:B0-----:R-:W5:Y:S04]  /*30630*/  LDL R15, [R1+0x6a8] ;  /* 0x0006a800010f7983 */ /* 0x001f680000100800 */
[----:B------:R0:W-:Y:S04]  /*30640*/  @!P0 STL [R1+0x70c], R11 ;  /* 0x00070c0b01008387 */ /* 0x0001e80000100800 */
[----:B0-----:R-:W5:Y:S04]  /*30650*/  LDL R11, [R1+0x6ac] ;  /* 0x0006ac00010b7983 */ /* 0x001f680000100800 */
[----:B------:R0:W-:Y:S02]  /*30660*/  @!P0 STL [R1+0x718], R10 ;  /* 0x0007180a01008387 */ /* 0x0001e40000100800 */
[----:B0-----:R-:W-:-:S02]  /*30670*/  MOV R10, R9 ;  /* 0x00000009000a7202 */ /* 0x001fc40000000f00 */
[----:B------:R-:W-:Y:S02]  /*30680*/  MOV R9, R27 ;  /* 0x0000001b00097202 */ /* 0x000fe40000000f00 */
[----:B------:R-:W5:Y:S01]  /*30690*/  LDL R27, [R1+0x6b0] ;  /* 0x0006b000011b7983 */ /* 0x000f620000100800 */
[----:B------:R-:W-:-:S04]  /*306a0*/  LOP3.LUT R0, R0, 0xfeffffff, RZ, 0xc0, !PT ;  /* 0xfeffffff00007812 */ /* 0x000fc800078ec0ff */
[----:B------:R-:W-:-:S04]  /*306b0*/  @P6 LOP3.LUT R0, R0, 0x1000000, RZ, 0xfc, !PT ;  /* 0x0100000000006812 */ /* 0x000fc800078efcff */
[----:B------:R-:W-:-:S13]  /*306c0*/  LOP3.LUT P6, RZ, R0, 0x80, RZ, 0xc0, !PT ;  /* 0x0000008000ff7812 */ /* 0x000fda00078cc0ff */
[----:B------:R-:W-:Y:S02]  /*306d0*/  @!P6 FMUL R23, R23, 16777216 ;  /* 0x4b8000001717e820 */ /* 0x000fe40000400000 */
[----:B------:R-:W-:Y:S02]  /*306e0*/  @!P6 FMUL R16, R16, 16777216 ;  /* 0x4b8000001010e820 */ /* 0x000fe40000400000 */
[----:B------:R-:W-:Y:S01]  /*306f0*/  @!P6 FMUL R22, R22, 16777216 ;  /* 0x4b8000001616e820 */ /* 0x000fe20000400000 */
[----:B------:R-:W-:Y:S01]  /*30700*/  @!P6 STL [R1+0x61c], R23 ;  /* 0x00061c170100e387 */ /* 0x000fe20000100800 */
[----:B------:R-:W-:Y:S02]  /*30710*/  @!P6 FMUL R21, R21, 16777216 ;  /* 0x4b8000001515e820 */ /* 0x000fe40000400000 */
[----:B------:R-:W-:Y:S01]  /*30720*/  @!P6 FMUL R14, R14, 16777216 ;  /* 0x4b8000000e0ee820 */ /* 0x000fe20000400000 */
[----:B------:R0:W-:Y:S04]  /*30730*/  @!P6 STL [R1+0x638], R16 ;  /* 0x000638100100e387 */ /* 0x0001e80000100800 */
[----:B------:R-:W-:Y:S01]  /*30740*/  @!P6 STL [R1+0x628], R22 ;  /* 0x000628160100e387 */ /* 0x000fe20000100800 */
[----:B------:R-:W-:-:S03]  /*30750*/  @!P6 FMUL R20, R20, 16777216 ;  /* 0x4b8000001414e820 */ /* 0x000fc60000400000 */
[----:B0-----:R-:W5:Y:S01]  /*30760*/  LDL R16, [R1+0x6b4] ;  /* 0x0006b40001107983 */ /* 0x001f620000100800 */
[----:B------:R-:W-:-:S03]  /*30770*/  @!P6 FMUL R19, R19, 16777216 ;  /* 0x4b8000001313e820 */ /* 0x000fc60000400000 */
[----:B------:R-:W-:Y:S04]  /*30780*/  @!P6 STL [R1+0x62c], R21 ;  /* 0x00062c150100e387 */ /* 0x000fe80000100800 */
[----:B------:R0:W-:Y:S01]  /*30790*/  @!P6 STL [R1+0x63c], R14 ;  /* 0x00063c0e0100e387 */ /* 0x0001e20000100800 */
[----:B------:R-:W-:-:S03]  /*307a0*/  @!P6 FMUL R13, R13, 16777216 ;  /* 0x4b8000000d0de820 */ /* 0x000fc60000400000 */
[----:B------:R-:W5:Y:S04]  /*307b0*/  LDL R5, [R1+0x35c] ;  /* 0x00035c0001057983 */ /* 0x000f680000100800 */
[----:B0-----:R-:W5:Y:S04]  /*307c0*/  LDL R14, [R1+0x6b8] ;  /* 0x0006b800010e7983 */ /* 0x001f680000100800 */
[----:B------:R-:W-:Y:S04]  /*307d0*/  @!P6 STL [R1+0x648], R20 ;  /* 0x000648140100e387 */ /* 0x000fe80000100800 */
[----:B------:R-:W5:Y:S04]  /*307e0*/  LDL R28, [R1+0x360] ;  /* 0x00036000011c7983 */ /* 0x000f680000100800 */
[----:B------:R0:W-:Y:S04]  /*307f0*/  @!P6 STL [R1+0x64c], R19 ;  /* 0x00064c130100e387 */ /* 0x0001e80000100800 */
[----:B------:R-:W5:Y:S04]  /*30800*/  LDL R24, [R1+0x364] ;  /* 0x0003640001187983 */ /* 0x000f680000100800 */
[----:B------:R1:W-:Y:S04]  /*30810*/  @!P6 STL [R1+0x658], R13 ;  /* 0x0006580d0100e387 */ /* 0x0003e80000100800 */
[----:B0-----:R-:W5:Y:S04]  /*30820*/  LDL R19, [R1+0x368] ;  /* 0x0003680001137983 */ /* 0x001f680000100800 */
[----:B-1----:R-:W5:Y:S01]  /*30830*/  LDL R13, [R1+0x36c] ;  /* 0x00036c00010d7983 */ /* 0x002f620000100800 */
[----:B--2---:R-:W-:-:S05]  /*30840*/  @!P6 FMUL R12, R12, 16777216 ;  /* 0x4b8000000c0ce820 */ /* 0x004fca0000400000 */
[----:B------:R0:W-:Y:S01]  /*30850*/  @!P6 STL [R1+0x65c], R12 ;  /* 0x00065c0c0100e387 */ /* 0x0001e20000100800 */
[----:B---3--:R-:W-:-:S03]  /*30860*/  @!P6 FMUL R18, R18, 16777216 ;  /* 0x4b8000001212e820 */ /* 0x008fc60000400000 */
[----:B0-----:R-:W2:Y:S01]  /*30870*/  LDL R12, [R1+0x4c0] ;  /* 0x0004c000010c7983 */ /* 0x001ea20000100800 */
[----:B----4-:R-:W-:-:S05]  /*30880*/  @!P6 FMUL R17, R17, 16777216 ;  /* 0x4b8000001111e820 */ /* 0x010fca0000400000 */
[----:B------:R0:W-:Y:S01]  /*30890*/  @!P6 STL [R1+0x6a0], R17 ;  /* 0x0006a0110100e387 */ /* 0x0001e20000100800 */
[----:B-----5:R-:W-:-:S03]  /*308a0*/  @!P6 FMUL R15, R15, 16777216 ;  /* 0x4b8000000f0fe820 */ /* 0x020fc60000400000 */
[----:B0-----:R-:W3:Y:S04]  /*308b0*/  LDL R17, [R1+0x4c4] ;  /* 0x0004c40001117983 */ /* 0x001ee80000100800 */
[----:B------:R0:W-:Y:S01]  /*308c0*/  @!P6 STL [R1+0x6a8], R15 ;  /* 0x0006a80f0100e387 */ /* 0x0001e20000100800 */
[----:B------:R-:W-:-:S03]  /*308d0*/  @!P6 FMUL R11, R11, 16777216 ;  /* 0x4b8000000b0be820 */ /* 0x000fc60000400000 */
[----:B0-----:R-:W4:Y:S04]  /*308e0*/  LDL R15, [R1+0x4c8] ;  /* 0x0004c800010f7983 */ /* 0x001f280000100800 */
[----:B------:R-:W-:Y:S04]  /*308f0*/  @!P6 STL [R1+0x6a4], R18 ;  /* 0x0006a4120100e387 */ /* 0x000fe80000100800 */
[----:B------:R0:W-:Y:S04]  /*30900*/  @!P6 STL [R1+0x6ac], R11 ;  /* 0x0006ac0b0100e387 */ /* 0x0001e80000100800 */
[----:B------:R-:W5:Y:S04]  /*30910*/  LDL R23, [R1+0x500] ;  /* 0x0005000001177983 */ /* 0x000f680000100800 */
[----:B------:R-:W5:Y:S01]  /*30920*/  LDL R22, [R1+0x504] ;  /* 0x0005040001167983 */ /* 0x000f620000100800 */
[----:B------:R-:W-:-:S03]  /*30930*/  @!P6 FMUL R27, R27, 16777216 ;  /* 0x4b8000001b1be820 */ /* 0x000fc60000400000 */
[----:B0-----:R-:W5:Y:S04]  /*30940*/  LDL R11, [R1+0x4cc] ;  /* 0x0004cc00010b7983 */ /* 0x001f680000100800 */
[----:B------:R-:W5:Y:S04]  /*30950*/  LDL R21, [R1+0x508] ;  /* 0x0005080001157983 */ /* 0x000f680000100800 */
[----:B------:R0:W-:Y:S04]  /*30960*/  @!P6 STL [R1+0x6b0], R27 ;  /* 0x0006b01b0100e387 */ /* 0x0001e80000100800 */
[----:B------:R-:W5:Y:S01]  /*30970*/  LDL R20, [R1+0x50c] ;  /* 0x00050c0001147983 */ /* 0x000f620000100800 */
[----:B------:R-:W-:-:S03]  /*30980*/  LOP3.LUT P1, RZ, R0, 0x40, RZ, 0xc0, !PT ;  /* 0x0000004000ff7812 */ /* 0x000fc6000782c0ff */
[----:B------:R-:W5:Y:S04]  /*30990*/  LDL R18, [R1+0x610] ;  /* 0x0006100001127983 */ /* 0x000f680000100800 */
[----:B0-----:R-:W5:Y:S01]  /*309a0*/  LDL R27, [R1+0x614] ;  /* 0x00061400011b7983 */ /* 0x001f620000100800 */
[----:B------:R-:W-:-:S05]  /*309b0*/  @!P6 FMUL R16, R16, 16777216 ;  /* 0x4b8000001010e820 */ /* 0x000fca0000400000 */
[----:B------:R0:W-:Y:S04]  /*309c0*/  @!P6 STL [R1+0x6b4], R16 ;  /* 0x0006b4100100e387 */ /* 0x0001e80000100800 */
[----:B0-----:R-:W5:Y:S01]  /*309d0*/  LDL R16, [R1+0x618] ;  /* 0x0006180001107983 */ /* 0x001f620000100800 */
[----:B------:R-:W-:Y:S02]  /*309e0*/  @!P6 FMUL R14, R14, 16777216 ;  /* 0x4b8000000e0ee820 */ /* 0x000fe40000400000 */
[----:B------:R-:W-:-:S03]  /*309f0*/  @!P1 FMUL R5, R5, 16777216 ;  /* 0x4b80000005059820 */ /* 0x000fc60000400000 */
[----:B------:R0:W-:Y:S01]  /*30a00*/  @!P6 STL [R1+0x6b8], R14 ;  /* 0x0006b80e0100e387 */ /* 0x0001e20000100800 */
[----:B------:R-:W-:-:S03]  /*30a10*/  @!P1 FMUL R28, R28, 16777216 ;  /* 0x4b8000001c1c9820 */ /* 0x000fc60000400000 */
[----:B0-----:R-:W5:Y:S01]  /*30a20*/  LDL R14, [R1+0x110] ;  /* 0x00011000010e7983 */ /* 0x001f620000100800 */
[----:B------:R-:W-:-:S03]  /*30a30*/  @!P1 FMUL R24, R24, 16777216 ;  /* 0x4b80000018189820 */ /* 0x000fc60000400000 */
[----:B------:R-:W-:Y:S04]  /*30a40*/  @!P1 STL [R1+0x35c], R5 ;  /* 0x00035c0501009387 */ /* 0x000fe80000100800 */
[----:B------:R-:W-:Y:S01]  /*30a50*/  @!P1 STL [R1+0x360], R28 ;  /* 0x0003601c01009387 */ /* 0x000fe20000100800 */
[----:B------:R-:W-:Y:S02]  /*30a60*/  @!P1 FMUL R19, R19, 16777216 ;  /* 0x4b80000013139820 */ /* 0x000fe40000400000 */
[----:B------:R-:W-:-:S05]  /*30a70*/  @!P1 FMUL R13, R13, 16777216 ;  /* 0x4b8000000d0d9820 */ /* 0x000fca0000400000 */
[----:B------:R0:W-:Y:S04]  /*30a80*/  @!P1 STL [R1+0x36c], R13 ;  /* 0x00036c0d01009387 */ /* 0x0001e80000100800 */
[----:B------:R-:W-:Y:S04]  /*30a90*/  @!P1 STL [R1+0x364], R24 ;  /* 0x0003641801009387 */ /* 0x000fe80000100800 */
[----:B0-----:R-:W5:Y:S04]  /*30aa0*/  LDL R13, [R1+0x308] ;  /* 0x00030800010d7983 */ /* 0x001f680000100800 */
[----:B------:R0:W-:Y:S01]  /*30ab0*/  @!P1 STL [R1+0x368], R19 ;  /* 0x0003681301009387 */ /* 0x0001e20000100800 */
[----:B--2---:R-:W-:-:S05]  /*30ac0*/  @!P1 FMUL R12, R12, 16777216 ;  /* 0x4b8000000c0c9820 */ /* 0x004fca0000400000 */
[----:B------:R1:W-:Y:S04]  /*30ad0*/  @!P1 STL [R1+0x4c0], R12 ;  /* 0x0004c00c01009387 */ /* 0x0003e80000100800 */
[----:B0-----:R-:W2:Y:S04]  /*30ae0*/  LDL R19, [R1+0x310] ;  /* 0x0003100001137983 */ /* 0x001ea80000100800 */
[----:B-1----:R-:W2:Y:S01]  /*30af0*/  LDL R12, [R1+0x30c] ;  /* 0x00030c00010c7983 */ /* 0x002ea20000100800 */
[----:B---3--:R-:W-:-:S05]  /*30b00*/  @!P1 FMUL R17, R17, 16777216 ;  /* 0x4b80000011119820 */ /* 0x008fca0000400000 */
[----:B------:R0:W-:Y:S01]  /*30b10*/  @!P1 STL [R1+0x4c4], R17 ;  /* 0x0004c41101009387 */ /* 0x0001e20000100800 */
[----:B----4-:R-:W-:-:S03]  /*30b20*/  @!P1 FMUL R15, R15, 16777216 ;  /* 0x4b8000000f0f9820 */ /* 0x010fc60000400000 */
[----:B0-----:R-:W3:Y:S04]  /*30b30*/  LDL R17, [R1+0x314] ;  /* 0x0003140001117983 */ /* 0x001ee80000100800 */
[----:B------:R0:W-:Y:S01]  /*30b40*/  @!P1 STL [R1+0x4c8], R15 ;  /* 0x0004c80f01009387 */ /* 0x0001e20000100800 */
[----:B-----5:R-:W-:-:S03]  /*30b50*/  @!P1 FMUL R23, R23, 16777216 ;  /* 0x4b80000017179820 */ /* 0x020fc60000400000 */
[----:B0-----:R-:W4:Y:S01]  /*30b60*/  LDL R15, [R1+0x31c] ;  /* 0x00031c00010f7983 */ /* 0x001f220000100800 */
[----:B------:R-:W-:Y:S02]  /*30b70*/  @!P1 FMUL R11, R11, 16777216 ;  /* 0x4b8000000b0b9820 */ /* 0x000fe40000400000 */
[----:B------:R-:W-:-:S03]  /*30b80*/  @!P1 FMUL R22, R22, 16777216 ;  /* 0x4b80000016169820 */ /* 0x000fc60000400000 */
[----:B------:R0:W-:Y:S01]  /*30b90*/  @!P1 STL [R1+0x4cc], R11 ;  /* 0x0004cc0b01009387 */ /* 0x0001e20000100800 */
[----:B------:R-:W-:Y:S02]  /*30ba0*/  @!P1 FMUL R21, R21, 16777216 ;  /* 0x4b80000015159820 */ /* 0x000fe40000400000 */
[----:B------:R-:W-:Y:S02]  /*30bb0*/  @!P1 FMUL R20, R20, 16777216 ;  /* 0x4b80000014149820 */ /* 0x000fe40000400000 */
[----:B0-----:R-:W-:Y:S01]  /*30bc0*/  IMAD.MOV.U32 R11, RZ, RZ, R10 ;  /* 0x000000ffff0b7224 */ /* 0x001fe200078e000a */
[----:B------:R-:W-:Y:S02]  /*30bd0*/  MOV R10, R9 ;  /* 0x00000009000a7202 */ /* 0x000fe40000000f00 */
[----:B------:R-:W5:Y:S01]  /*30be0*/  LDL R9, [R1+0x330] ;  /* 0x0003300001097983 */ /* 0x000f620000100800 */
[----:B------:R-:W-:-:S03]  /*30bf0*/  @!P1 FMUL R27, R27, 16777216 ;  /* 0x4b8000001b1b9820 */ /* 0x000fc60000400000 */
[----:B------:R-:W-:Y:S04]  /*30c00*/  @!P1 STL [R1+0x500], R23 ;  /* 0x0005001701009387 */ /* 0x000fe80000100800 */
[----:B------:R-:W-:Y:S04]  /*30c10*/  @!P1 STL [R1+0x504], R22 ;  /* 0x0005041601009387 */ /* 0x000fe80000100800 */
[----:B------:R-:W-:Y:S04]  /*30c20*/  @!P1 STL [R1+0x508], R21 ;  /* 0x0005081501009387 */ /* 0x000fe80000100800 */
[----:B------:R0:W-:Y:S04]  /*30c30*/  @!P1 STL [R1+0x614], R27 ;  /* 0x0006141b01009387 */ /* 0x0001e80000100800 */
[----:B------:R-:W-:Y:S04]  /*30c40*/  @!P1 STL [R1+0x50c], R20 ;  /* 0x00050c1401009387 */ /* 0x000fe80000100800 */
[----:B0-----:R-:W5:Y:S01]  /*30c50*/  LDL R27, [R1+0x334] ;  /* 0x00033400011b7983 */ /* 0x001f620000100800 */
[----:B------:R-:W-:-:S02]  /*30c60*/  @!P1 FMUL R18, R18, 16777216 ;  /* 0x4b80000012129820 */ /* 0x000fc40000400000 */
[----:B------:R-:W-:Y:S01]  /*30c70*/  @!P0 FMUL R3, R3, 16777216 ;  /* 0x4b80000003038820 */ /* 0x000fe20000400000 */
[----:B------:R-:W-:Y:S01]  /*30c80*/  LOP3.LUT P0, RZ, R0, 0x10, RZ, 0xc0, !PT ;  /* 0x0000001000ff7812 */ /* 0x000fe2000780c0ff */
[----:B------:R-:W-:Y:S01]  /*30c90*/  @!P1 FMUL R16, R16, 16777216 ;  /* 0x4b80000010109820 */ /* 0x000fe20000400000 */
[----:B------:R-:W-:Y:S04]  /*30ca0*/  @!P1 STL [R1+0x610], R18 ;  /* 0x0006101201009387 */ /* 0x000fe80000100800 */
[----:B------:R0:W-:Y:S04]  /*30cb0*/  @!P1 STL [R1+0x618], R16 ;  /* 0x0006181001009387 */ /* 0x0001e80000100800 */
[----:B------:R-:W5:Y:S04]  /*30cc0*/  LDL R7, [R1+0x33c] ;  /* 0x00033c0001077983 */ /* 0x000f680000100800 */
[----:B------:R-:W5:Y:S04]  /*30cd0*/  LDL R6, [R1+0x340] ;  /* 0x0003400001067983 */ /* 0x000f680000100800 */
[----:B0-----:R-:W5:Y:S01]  /*30ce0*/  LDL R16, [R1+0x338] ;  /* 0x0003380001107983 */ /* 0x001f620000100800 */
[----:B------:R-:W-:-:S03]  /*30cf0*/  @!P1 FMUL R14, R14, 16777216 ;  /* 0x4b8000000e0e9820 */ /* 0x000fc60000400000 */
[----:B------:R-:W5:Y:S04]  /*30d00*/  LDL R5, [R1+0x344] ;  /* 0x0003440001057983 */ /* 0x000f680000100800 */
[----:B------:R0:W-:Y:S04]  /*30d10*/  @!P1 STL [R1+0x110], R14 ;  /* 0x0001100e01009387 */ /* 0x0001e80000100800 */
[----:B------:R-:W5:Y:S04]  /*30d20*/  LDL R28, [R1+0x348] ;  /* 0x00034800011c7983 */ /* 0x000f680000100800 */
[----:B------:R-:W5:Y:S04]  /*30d30*/  LDL R18, [R1+0x34c] ;  /* 0x00034c0001127983 */ /* 0x000f680000100800 */
[----:B0-----:R-:W5:Y:S01]  /*30d40*/  LDL R14, [R1+0x350] ;  /* 0x00035000010e7983 */ /* 0x001f620000100800 */
[----:B------:R-:W-:-:S05]  /*30d50*/  @!P0 FMUL R13, R13, 16777216 ;  /* 0x4b8000000d0d8820 */ /* 0x000fca0000400000 */
[----:B------:R0:W-:Y:S04]  /*30d60*/  @!P0 STL [R1+0x308], R13 ;  /* 0x0003080d01008387 */ /* 0x0001e80000100800 */
[----:B0-----:R-:W5:Y:S01]  /*30d70*/  LDL R13, [R1+0x354] ;  /* 0x00035400010d7983 */ /* 0x001f620000100800 */
[----:B--2---:R-:W-:Y:S02]  /*30d80*/  @!P0 FMUL R19, R19, 16777216 ;  /* 0x4b80000013138820 */ /* 0x004fe40000400000 */
[----:B------:R-:W-:-:S05]  /*30d90*/  @!P0 FMUL R12, R12, 16777216 ;  /* 0x4b8000000c0c8820 */ /* 0x000fca0000400000 */
[----:B------:R0:W-:Y:S04]  /*30da0*/  @!P0 STL [R1+0x30c], R12 ;  /* 0x00030c0c01008387 */ /* 0x0001e80000100800 */
[----:B------:R-:W2:Y:S04]  /*30db0*/  LDL R24, [R1+0x114] ;  /* 0x0001140001187983 */ /* 0x000ea80000100800 */
[----:B0-----:R-:W2:Y:S01]  /*30dc0*/  LDL R12, [R1+0x358] ;  /* 0x00035800010c7983 */ /* 0x001ea20000100800 */
[----:B---3--:R-:W-:-:S03]  /*30dd0*/  @!P0 FMUL R17, R17, 16777216 ;  /* 0x4b80000011118820 */ /* 0x008fc60000400000 */
[----:B------:R-:W-:Y:S01]  /*30de0*/  @!P0 STL [R1+0x310], R19 ;  /* 0x0003101301008387 */ /* 0x000fe20000100800 */
[----:B----4-:R-:W-:-:S05]  /*30df0*/  @!P0 FMUL R15, R15, 16777216 ;  /* 0x4b8000000f0f8820 */ /* 0x010fca0000400000 */
[----:B------:R0:W-:Y:S04]  /*30e00*/  @!P0 STL [R1+0x31c], R15 ;  /* 0x00031c0f01008387 */ /* 0x0001e80000100800 */
[----:B------:R-:W-:Y:S04]  /*30e10*/  @!P0 STL [R1+0x314], R17 ;  /* 0x0003141101008387 */ /* 0x000fe80000100800 */
[----:B------:R-:W3:Y:S04]  /*30e20*/  LDL R23, [R1+0x25c] ;  /* 0x00025c0001177983 */ /* 0x000ee80000100800 */
[----:B0-----:R-:W4:Y:S04]  /*30e30*/  LDL R15, [R1+0x258] ;  /* 0x00025800010f7983 */ /* 0x001f280000100800 */
[----:B------:R-:W4:Y:S01]  /*30e40*/  LDL R22, [R1+0x270] ;  /* 0x0002700001167983 */ /* 0x000f220000100800 */
[----:B-----5:R-:W-:-:S03]  /*30e50*/  @!P0 FMUL R9, R9, 16777216 ;  /* 0x4b80000009098820 */ /* 0x020fc60000400000 */
[----:B------:R-:W5:Y:S04]  /*30e60*/  LDL R21, [R1+0x274] ;  /* 0x0002740001157983 */ /* 0x000f680000100800 */
[----:B------:R0:W-:Y:S04]  /*30e70*/  @!P0 STL [R1+0x330], R9 ;  /* 0x0003300901008387 */ /* 0x0001e80000100800 */
[----:B------:R-:W5:Y:S04]  /*30e80*/  LDL R20, [R1+0x278] ;  /* 0x0002780001147983 */ /* 0x000f680000100800 */
[----:B------:R-:W5:Y:S04]  /*30e90*/  LDL R19, [R1+0x27c] ;  /* 0x00027c0001137983 */ /* 0x000f680000100800 */
[----:B0-----:R-:W5:Y:S01]  /*30ea0*/  LDL R9, [R1+0x2a0] ;  /* 0x0002a00001097983 */ /* 0x001f620000100800 */
[----:B------:R-:W-:-:S05]  /*30eb0*/  @!P0 FMUL R27, R27, 16777216 ;  /* 0x4b8000001b1b8820 */ /* 0x000fca0000400000 */
[----:B------:R0:W-:Y:S04]  /*30ec0*/  @!P0 STL [R1+0x334], R27 ;  /* 0x0003341b01008387 */ /* 0x0001e80000100800 */
[----:B------:R-:W5:Y:S04]  /*30ed0*/  LDL R17, [R1+0x2a8] ;  /* 0x0002a80001117983 */ /* 0x000f680000100800 */
[----:B0-----:R-:W5:Y:S01]  /*30ee0*/  LDL R27, [R1+0x2a4] ;  /* 0x0002a400011b7983 */ /* 0x001f620000100800 */
[----:B------:R-:W-:Y:S02]  /*30ef0*/  @!P0 FMUL R7, R7, 16777216 ;  /* 0x4b80000007078820 */ /* 0x000fe40000400000 */
[----:B------:R-:W-:-:S02]  /*30f00*/  @!P0 FMUL R6, R6, 16777216 ;  /* 0x4b80000006068820 */ /* 0x000fc40000400000 */
[----:B------:R-:W-:Y:S02]  /*30f10*/  @!P0 FMUL R16, R16, 16777216 ;  /* 0x4b80000010108820 */ /* 0x000fe40000400000 */
[----:B------:R-:W-:-:S03]  /*30f20*/  @!P0 FMUL R5, R5, 16777216 ;  /* 0x4b80000005058820 */ /* 0x000fc60000400000 */
[----:B------:R0:W-:Y:S01]  /*30f30*/  @!P0 STL [R1+0x338], R16 ;  /* 0x0003381001008387 */ /* 0x0001e20000100800 */
[----:B------:R-:W-:Y:S02]  /*30f40*/  @!P6 FMUL R2, R2, 16777216 ;  /* 0x4b8000000202e820 */ /* 0x000fe40000400000 */
[----:B------:R-:W-:Y:S01]  /*30f50*/  @!P0 FMUL R28, R28, 16777216 ;  /* 0x4b8000001c1c8820 */ /* 0x000fe20000400000 */
[----:B0-----:R-:W5:Y:S01]  /*30f60*/  LDL R16, [R1+0x2ac] ;  /* 0x0002ac0001107983 */ /* 0x001f620000100800 */
[----:B------:R-:W-:-:S03]  /*30f70*/  @!P0 FMUL R14, R14, 16777216 ;  /* 0x4b8000000e0e8820 */ /* 0x000fc60000400000 */
[----:B------:R-:W-:Y:S04]  /*30f80*/  @!P0 STL [R1+0x33c], R7 ;  /* 0x00033c0701008387 */ /* 0x000fe80000100800 */
[----:B------:R-:W-:Y:S01]  /*30f90*/  @!P0 STL [R1+0x340], R6 ;  /* 0x0003400601008387 */ /* 0x000fe20000100800 */
[----:B------:R-:W-:-:S03]  /*30fa0*/  LOP3.LUT P6, RZ, R0, 0x8, RZ, 0xc0, !PT ;  /* 0x0000000800ff7812 */ /* 0x000fc600078cc0ff */
[----:B------:R-:W-:Y:S04]  /*30fb0*/  @!P0 STL [R1+0x344], R5 ;  /* 0x0003440501008387 */ /* 0x000fe80000100800 */
[----:B------:R0:W-:Y:S01]  /*30fc0*/  @!P0 STL [R1+0x350], R14 ;  /* 0x0003500e01008387 */ /* 0x0001e20000100800 */
[----:B------:R-:W-:-:S03]  /*30fd0*/  @!P0 FMUL R18, R18, 16777216 ;  /* 0x4b80000012128820 */ /* 0x000fc60000400000 */
[----:B------:R-:W-:Y:S04]  /*30fe0*/  @!P0 STL [R1+0x348], R28 ;  /* 0x0003481c01008387 */ /* 0x000fe80000100800 */
[----:B0-----:R-:W5:Y:S01]  /*30ff0*/  LDL R14, [R1+0x2e0] ;  /* 0x0002e000010e7983 */ /* 0x001f620000100800 */
[----:B------:R-:W-:-:S03]  /*31000*/  @!P0 FMUL R13, R13, 16777216 ;  /* 0x4b8000000d0d8820 */ /* 0x000fc60000400000 */
[----:B------:R0:W-:Y:S04]  /*31010*/  @!P0 STL [R1+0x34c], R18 ;  /* 0x00034c1201008387 */ /* 0x0001e80000100800 */
[----:B------:R1:W-:Y:S04]  /*31020*/  @!P0 STL [R1+0x354], R13 ;  /* 0x0003540d01008387 */ /* 0x0003e80000100800 */
[----:B0-----:R-:W5:Y:S04]  /*31030*/  LDL R18, [R1+0x2e8] ;  /* 0x0002e80001127983 */ /* 0x001f680000100800 */
[----:B-1----:R-:W5:Y:S01]  /*31040*/  LDL R13, [R1+0x2e4] ;  /* 0x0002e400010d7983 */ /* 0x002f620000100800 */
[----:B--2---:R-:W-:-:S02]  /*31050*/  @!P0 FMUL R24, R24, 16777216 ;  /* 0x4b80000018188820 */ /* 0x004fc40000400000 */
[----:B------:R-:W-:-:S05]  /*31060*/  @!P0 FMUL R12, R12, 16777216 ;  /* 0x4b8000000c0c8820 */ /* 0x000fca0000400000 */
[----:B------:R0:W-:Y:S04]  /*31070*/  @!P0 STL [R1+0x358], R12 ;  /* 0x0003580c01008387 */ /* 0x0001e80000100800 */
[----:B0-----:R-:W2:Y:S04]  /*31080*/  LDL R12, [R1+0x2ec] ;  /* 0x0002ec00010c7983 */ /* 0x001ea80000100800 */
[----:B------:R-:W-:Y:S01]  /*31090*/  @!P0 STL [R1+0x114], R24 ;  /* 0x0001141801008387 */ /* 0x000fe20000100800 */
[----:B---3--:R-:W-:Y:S02]  /*310a0*/  @!P6 FMUL R23, R23, 16777216 ;  /* 0x4b8000001717e820 */ /* 0x008fe40000400000 */
[----:B----4-:R-:W-:-:S02]  /*310b0*/  @!P6 FMUL R15, R15, 16777216 ;  /* 0x4b8000000f0fe820 */ /* 0x010fc40000400000 */
[----:B------:R-:W-:-:S03]  /*310c0*/  @!P6 FMUL R22, R22, 16777216 ;  /* 0x4b8000001616e820 */ /* 0x000fc60000400000 */
[----:B------:R0:W-:Y:S01]  /*310d0*/  @!P6 STL [R1+0x258], R15 ;  /* 0x0002580f0100e387 */ /* 0x0001e20000100800 */
[----:B-----5:R-:W-:-:S03]  /*310e0*/  @!P6 FMUL R21, R21, 16777216 ;  /* 0x4b8000001515e820 */ /* 0x020fc60000400000 */
[----:B0-----:R-:W3:Y:S01]  /*310f0*/  LDL R15, [R1+0x300] ;  /* 0x00030000010f7983 */ /* 0x001ee20000100800 */
[----:B------:R-:W-:-:S03]  /*31100*/  @!P6 FMUL R20, R20, 16777216 ;  /* 0x4b8000001414e820 */ /* 0x000fc60000400000 */
[----:B------:R-:W-:Y:S01]  /*31110*/  @!P6 STL [R1+0x25c], R23 ;  /* 0x00025c170100e387 */ /* 0x000fe20000100800 */
[----:B------:R-:W-:-:S03]  /*31120*/  @!P6 FMUL R9, R9, 16777216 ;  /* 0x4b8000000909e820 */ /* 0x000fc60000400000 */
[----:B------:R-:W-:Y:S01]  /*31130*/  @!P6 STL [R1+0x270], R22 ;  /* 0x000270160100e387 */ /* 0x000fe20000100800 */
[----:B------:R-:W-:-:S03]  /*31140*/  @!P6 FMUL R19, R19, 16777216 ;  /* 0x4b8000001313e820 */ /* 0x000fc60000400000 */
[----:B------:R-:W-:Y:S04]  /*31150*/  @!P6 STL [R1+0x274], R21 ;  /* 0x000274150100e387 */ /* 0x000fe80000100800 */
[----:B------:R0:W-:Y:S04]  /*31160*/  @!P6 STL [R1+0x2a0], R9 ;  /* 0x0002a0090100e387 */ /* 0x0001e80000100800 */
[----:B------:R-:W-:Y:S04]  /*31170*/  @!P6 STL [R1+0x278], R20 ;  /* 0x000278140100e387 */ /* 0x000fe80000100800 */
[----:B0-----:R-:W4:Y:S01]  /*31180*/  LDL R9, [R1+0x304] ;  /* 0x0003040001097983 */ /* 0x001f220000100800 */
[----:B------:R-:W-:-:S03]  /*31190*/  @!P6 FMUL R27, R27, 16777216 ;  /* 0x4b8000001b1be820 */ /* 0x000fc60000400000 */
[----:B------:R-:W-:Y:S04]  /*311a0*/  @!P6 STL [R1+0x27c], R19 ;  /* 0x00027c130100e387 */ /* 0x000fe80000100800 */
[----:B------:R0:W-:Y:S01]  /*311b0*/  @!P6 STL [R1+0x2a4], R27 ;  /* 0x0002a41b0100e387 */ /* 0x0001e20000100800 */
[----:B------:R-:W-:-:S03]  /*311c0*/  @!P6 FMUL R17, R17, 16777216 ;  /* 0x4b8000001111e820 */ /* 0x000fc60000400000 */
[----:B------:R-:W5:Y:S04]  /*311d0*/  LDL R7, [R1+0x218] ;  /* 0x0002180001077983 */ /* 0x000f680000100800 */
[----:B------:R-:W5:Y:S01]  /*311e0*/  LDL R6, [R1+0x21c] ;  /* 0x00021c0001067983 */ /* 0x000f620000100800 */
[----:B0-----:R-:W-:-:S03]  /*311f0*/  MOV R27, R26 ;  /* 0x0000001a001b7202 */ /* 0x001fc60000000f00 */
[----:B------:R-:W5:Y:S04]  /*31200*/  LDL R26, [R1+0x118] ;  /* 0x00011800011a7983 */ /* 0x000f680000100800 */
[----:B------:R0:W-:Y:S04]  /*31210*/  @!P6 STL [R1+0x2a8], R17 ;  /* 0x0002a8110100e387 */ /* 0x0001e80000100800 */
[----:B------:R-:W5:Y:S01]  /*31220*/  LDL R5, [R1+0x220] ;  /* 0x0002200001057983 */ /* 0x000f620000100800 */
[----:B------:R-:W-:-:S05]  /*31230*/  @!P6 FMUL R16, R16, 16777216 ;  /* 0x4b8000001010e820 */ /* 0x000fca0000400000 */
[----:B------:R1:W-:Y:S04]  /*31240*/  @!P6 STL [R1+0x2ac], R16 ;  /* 0x0002ac100100e387 */ /* 0x0003e80000100800 */
[----:B0-----:R-:W5:Y:S04]  /*31250*/  LDL R17, [R1+0x228] ;  /* 0x0002280001117983 */ /* 0x001f680000100800 */
[----:B------:R-:W5:Y:S04]  /*31260*/  LDL R28, [R1+0x224] ;  /* 0x00022400011c7983 */ /* 0x000f680000100800 */
[----:B-1----:R-:W5:Y:S01]  /*31270*/  LDL R16, [R1+0x22c] ;  /* 0x00022c0001107983 */ /* 0x002f620000100800 */
[----:B------:R-:W-:-:S05]  /*31280*/  @!P6 FMUL R14, R14, 16777216 ;  /* 0x4b8000000e0ee820 */ /* 0x000fca0000400000 */
[----:B------:R0:W-:Y:S04]  /*31290*/  @!P6 STL [R1+0x2e0], R14 ;  /* 0x0002e00e0100e387 */ /* 0x0001e80000100800 */
[----:B0-----:R-:W5:Y:S01]  /*312a0*/  LDL R14, [R1+0x230] ;  /* 0x00023000010e7983 */ /* 0x001f620000100800 */
[----:B------:R-:W-:Y:S02]  /*312b0*/  @!P6 FMUL R13, R13, 16777216 ;  /* 0x4b8000000d0de820 */ /* 0x000fe40000400000 */
[----:B------:R-:W-:-:S03]  /*312c0*/  @!P6 FMUL R18, R18, 16777216 ;  /* 0x4b8000001212e820 */ /* 0x000fc60000400000 */
[----:B------:R0:W-:Y:S04]  /*312d0*/  @!P6 STL [R1+0x2e4], R13 ;  /* 0x0002e40d0100e387 */ /* 0x0001e80000100800 */
[----:B------:R-:W5:Y:S04]  /*312e0*/  LDL R24, [R1+0x238] ;  /* 0x0002380001187983 */ /* 0x000f680000100800 */
[----:B------:R-:W5:Y:S04]  /*312f0*/  LDL R23, [R1+0x23c] ;  /* 0x00023c0001177983 */ /* 0x000f680000100800 */
[----:B0-----:R-:W5:Y:S04]  /*31300*/  LDL R13, [R1+0x234] ;  /* 0x00023400010d7983 */ /* 0x001f680000100800 */
[----:B------:R-:W-:Y:S01]  /*31310*/  @!P6 STL [R1+0x2e8], R18 ;  /* 0x0002e8120100e387 */ /* 0x000fe20000100800 */
[----:B--2---:R-:W-:-:S05]  /*31320*/  @!P6 FMUL R12, R12, 16777216 ;  /* 0x4b8000000c0ce820 */ /* 0x004fca0000400000 */
[----:B------:R0:W-:Y:S04]  /*31330*/  @!P6 STL [R1+0x2ec], R12 ;  /* 0x0002ec0c0100e387 */ /* 0x0001e80000100800 */
[----:B------:R-:W2:Y:S04]  /*31340*/  LDL R22, [R1+0x244] ;  /* 0x0002440001167983 */ /* 0x000ea80000100800 */
[----:B------:R-:W2:Y:S04]  /*31350*/  LDL R21, [R1+0x248] ;  /* 0x0002480001157983 */ /* 0x000ea80000100800 */
[----:B0-----:R-:W2:Y:S04]  /*31360*/  LDL R12, [R1+0x240] ;  /* 0x00024000010c7983 */ /* 0x001ea80000100800 */
[----:B------:R-:W2:Y:S01]  /*31370*/  LDL R20, [R1+0x24c] ;  /* 0x00024c0001147983 */ /* 0x000ea20000100800 */
[----:B---3--:R-:W-:-:S05]  /*31380*/  @!P6 FMUL R15, R15, 16777216 ;  /* 0x4b8000000f0fe820 */ /* 0x008fca0000400000 */
[----:B------:R0:W-:Y:S04]  /*31390*/  @!P6 STL [R1+0x300], R15 ;  /* 0x0003000f0100e387 */ /* 0x0001e80000100800 */
[----:B------:R-:W3:Y:S04]  /*313a0*/  LDL R19, [R1+0x250] ;  /* 0x0002500001137983 */ /* 0x000ee80000100800 */
[----:B------:R-:W3:Y:S04]  /*313b0*/  LDL R18, [R1+0x254] ;  /* 0x0002540001127983 */ /* 0x000ee80000100800 */
[----:B0-----:R-:W3:Y:S01]  /*313c0*/  LDL R15, [R1+0x11c] ;  /* 0x00011c00010f7983 */ /* 0x001ee20000100800 */
[----:B----4-:R-:W-:-:S05]  /*313d0*/  @!P6 FMUL R9, R9, 16777216 ;  /* 0x4b8000000909e820 */ /* 0x010fca0000400000 */
[----:B------:R0:W-:Y:S04]  /*313e0*/  @!P6 STL [R1+0x304], R9 ;  /* 0x000304090100e387 */ /* 0x0001e80000100800 */
[----:B0-----:R-:W4:Y:S01]  /*313f0*/  LDL R9, [R1+0x1d8] ;  /* 0x0001d80001097983 */ /* 0x001f220000100800 */
[----:B-----5:R-:W-:-:S05]  /*31400*/  @!P6 FMUL R26, R26, 16777216 ;  /* 0x4b8000001a1ae820 */ /* 0x020fca0000400000 */
[----:B------:R0:W-:Y:S04]  /*31410*/  @!P6 STL [R1+0x118], R26 ;  /* 0x0001181a0100e387 */ /* 0x0001e80000100800 */
[----:B0-----:R-:W5:Y:S01]  /*31420*/  LDL R26, [R1+0x1dc] ;  /* 0x0001dc00011a7983 */ /* 0x001f620000100800 */
[----:B------:R-:W-:-:S13]  /*31430*/  LOP3.LUT P1, RZ, R0, 0x4, RZ, 0xc0, !PT ;  /* 0x0000000400ff7812 */ /* 0x000fda000782c0ff */
[----:B------:R-:W-:Y:S02]  /*31440*/  @!P1 FMUL R7, R7, 16777216 ;  /* 0x4b80000007079820 */ /* 0x000fe40000400000 */
[----:B------:R-:W-:Y:S02]  /*31450*/  @!P1 FMUL R6, R6, 16777216 ;  /* 0x4b80000006069820 */ /* 0x000fe40000400000 */
[----:B------:R-:W-:Y:S02]  /*31460*/  @!P1 FMUL R5, R5, 16777216 ;  /* 0x4b80000005059820 */ /* 0x000fe40000400000 */
[----:B------:R-:W-:Y:S01]  /*31470*/  @!P1 FMUL R17, R17, 16777216 ;  /* 0x4b80000011119820 */ /* 0x000fe20000400000 */
[----:B------:R-:W-:Y:S01]  /*31480*/  @!P1 STL [R1+0x218], R7 ;  /* 0x0002180701009387 */ /* 0x000fe20000100800 */
[----:B------:R-:W-:Y:S02]  /*31490*/  @!P1 FMUL R28, R28, 16777216 ;  /* 0x4b8000001c1c9820 */ /* 0x000fe40000400000 */
[----:B------:R-:W-:Y:S01]  /*314a0*/  @!P1 FMUL R16, R16, 16777216 ;  /* 0x4b80000010109820 */ /* 0x000fe20000400000 */
[----:B------:R-:W-:Y:S04]  /*314b0*/  @!P1 STL [R1+0x21c], R6 ;  /* 0x00021c0601009387 */ /* 0x000fe80000100800 */
[----:B------:R-:W-:Y:S04]  /*314c0*/  @!P1 STL [R1+0x220], R5 ;  /* 0x0002200501009387 */ /* 0x000fe80000100800 */
[----:B------:R0:W-:Y:S01]  /*314d0*/  @!P1 STL [R1+0x228], R17 ;  /* 0x0002281101009387 */ /* 0x0001e20000100800 */
[----:B------:R-:W-:-:S03]  /*314e0*/  @!P1 FMUL R14, R14, 16777216 ;  /* 0x4b8000000e0e9820 */ /* 0x000fc60000400000 */
[----:B------:R-:W-:Y:S04]  /*314f0*/  @!P1 STL [R1+0x224], R28 ;  /* 0x0002241c01009387 */ /* 0x000fe80000100800 */
[----:B0-----:R-:W5:Y:S04]  /*31500*/  LDL R17, [R1+0x1e0] ;  /* 0x0001e00001117983 */ /* 0x001f680000100800 */
[----:B------:R0:W-:Y:S04]  /*31510*/  @!P1 STL [R1+0x22c], R16 ;  /* 0x00022c1001009387 */ /* 0x0001e80000100800 */
[----:B------:R1:W-:Y:S01]  /*31520*/  @!P1 STL [R1+0x230], R14 ;  /* 0x0002300e01009387 */ /* 0x0003e20000100800 */
[----:B------:R-:W-:Y:S01]  /*31530*/  LOP3.LUT P0, RZ, R0, 0x2, RZ, 0xc0, !PT ;  /* 0x0000000200ff7812 */ /* 0x000fe2000780c0ff */
[----:B------:R-:W-:-:S02]  /*31540*/  @!P1 FMUL R13, R13, 16777216 ;  /* 0x4b8000000d0d9820 */ /* 0x000fc40000400000 */
[----:B0-----:R-:W5:Y:S04]  /*31550*/  LDL R16, [R1+0x1e8] ;  /* 0x0001e80001107983 */ /* 0x001f680000100800 */
[----:B-1----:R-:W5:Y:S01]  /*31560*/  LDL R14, [R1+0x1e4] ;  /* 0x0001e400010e7983 */ /* 0x002f620000100800 */
[----:B------:R-:W-:-:S03]  /*31570*/  @!P1 FMUL R24, R24, 16777216 ;  /* 0x4b80000018189820 */ /* 0x000fc60000400000 */
[----:B------:R0:W-:Y:S01]  /*31580*/  @!P1 STL [R1+0x234], R13 ;  /* 0x0002340d01009387 */ /* 0x0001e20000100800 */
[----:B------:R-:W-:-:S03]  /*31590*/  @!P1 FMUL R23, R23, 16777216 ;  /* 0x4b80000017179820 */ /* 0x000fc60000400000 */
[----:B0-----:R-:W5:Y:S01]  /*315a0*/  LDL R13, [R1+0x1ec] ;  /* 0x0001ec00010d7983 */ /* 0x001f620000100800 */
[----:B--2---:R-:W-:Y:S02]  /*315b0*/  @!P1 FMUL R22, R22, 16777216 ;  /* 0x4b80000016169820 */ /* 0x004fe40000400000 */
[----:B------:R-:W-:Y:S02]  /*315c0*/  @!P1 FMUL R12, R12, 16777216 ;  /* 0x4b8000000c0c9820 */ /* 0x000fe40000400000 */
[----:B------:R-:W-:-:S03]  /*315d0*/  @!P1 FMUL R21, R21, 16777216 ;  /* 0x4b80000015159820 */ /* 0x000fc60000400000 */
[----:B------:R0:W-:Y:S01]  /*315e0*/  @!P1 STL [R1+0x240], R12 ;  /* 0x0002400c01009387 */ /* 0x0001e20000100800 */
[----:B------:R-:W-:-:S03]  /*315f0*/  @!P1 FMUL R20, R20, 16777216 ;  /* 0x4b80000014149820 */ /* 0x000fc60000400000 */
[----:B------:R-:W-:Y:S04]  /*31600*/  @!P1 STL [R1+0x238], R24 ;  /* 0x0002381801009387 */ /* 0x000fe80000100800 */
[----:B------:R-:W-:Y:S01]  /*31610*/  @!P1 STL [R1+0x23c], R23 ;  /* 0x00023c1701009387 */ /* 0x000fe20000100800 */
[----:B0-----:R-:W-:Y:S01]  /*31620*/  IMAD.MOV.U32 R12, RZ, RZ, R11 ;  /* 0x000000ffff0c7224 */ /* 0x001fe200078e000b */
[----:B------:R-:W-:Y:S02]  /*31630*/  MOV R11, R10 ;  /* 0x0000000a000b7202 */ /* 0x000fe40000000f00 */
[----:B------:R-:W2:Y:S04]  /*31640*/  LDL R10, [R1+0x1f0] ;  /* 0x0001f000010a7983 */ /* 0x000ea80000100800 */
[----:B------:R-:W-:Y:S01]  /*31650*/  @!P1 STL [R1+0x244], R22 ;  /* 0x0002441601009387 */ /* 0x000fe20000100800 */
[----:B---3--:R-:W-:-:S03]  /*31660*/  @!P1 FMUL R19, R19, 16777216 ;  /* 0x4b80000013139820 */ /* 0x008fc60000400000 */
[----:B------:R-:W-:Y:S01]  /*31670*/  @!P1 STL [R1+0x248], R21 ;  /* 0x0002481501009387 */ /* 0x000fe20000100800 */
[----:B------:R-:W-:Y:S02]  /*31680*/  @!P1 FMUL R18, R18, 16777216 ;  /* 0x4b80000012129820 */ /* 0x000fe40000400000 */
[----:B------:R-:W-:Y:S01]  /*31690*/  @!P1 FMUL R15, R15, 16777216 ;  /* 0x4b8000000f0f9820 */ /* 0x000fe20000400000 */
[----:B------:R-:W-:Y:S04]  /*316a0*/  @!P1 STL [R1+0x24c], R20 ;  /* 0x00024c1401009387 */ /* 0x000fe80000100800 */
[----:B------:R-:W-:Y:S04]  /*316b0*/  @!P1 STL [R1+0x11c], R15 ;  /* 0x00011c0f01009387 */ /* 0x000fe80000100800 */
[----:B------:R-:W-:Y:S04]  /*316c0*/  @!P1 STL [R1+0x250], R19 ;  /* 0x0002501301009387 */ /* 0x000fe80000100800 */
[----:B------:R-:W-:Y:S01]  /*316d0*/  @!P1 STL [R1+0x254], R18 ;  /* 0x0002541201009387 */ /* 0x000fe20000100800 */
[----:B----4-:R-:W-:-:S05]  /*316e0*/  @!P0 FMUL R9, R9, 16777216 ;  /* 0x4b80000009098820 */ /* 0x010fca0000400000 */
[----:B------:R0:W-:Y:S04]  /*316f0*/  @!P0 STL [R1+0x1d8], R9 ;  /* 0x0001d80901008387 */ /* 0x0001e80000100800 */
[----:B0-----:R-:W3:Y:S01]  /*31700*/  LDL R9, [R1+0x1f8] ;  /* 0x0001f80001097983 */ /* 0x001ee20000100800 */
[----:B-----5:R-:W-:-:S05]  /*31710*/  @!P0 FMUL R26, R26, 16777216 ;  /* 0x4b8000001a1a8820 */ /* 0x020fca0000400000 */
[----:B------:R0:W-:Y:S04]  /*31720*/  @!P0 STL [R1+0x1dc], R26 ;  /* 0x0001dc1a01008387 */ /* 0x0001e80000100800 */
[----:B------:R-:W4:Y:S04]  /*31730*/  LDL R4, [R1+0x200] ;  /* 0x0002000001047983 */ /* 0x000f280000100800 */
[----:B------:R-:W5:Y:S04]  /*31740*/  LDL R8, [R1+0x204] ;  /* 0x0002040001087983 */ /* 0x000f680000100800 */
[----:B0-----:R-:W4:Y:S04]  /*31750*/  LDL R26, [R1+0x1fc] ;  /* 0x0001fc00011a7983 */ /* 0x001f280000100800 */
[----:B------:R-:W5:Y:S04]  /*31760*/  LDL R7, [R1+0x208] ;  /* 0x0002080001077983 */ /* 0x000f680000100800 */
[----:B------:R-:W5:Y:S04]  /*31770*/  LDL R15, [R1+0x214] ;  /* 0x00021400010f7983 */ /* 0x000f680000100800 */
[----:B------:R-:W5:Y:S04]  /*31780*/  LDL R6, [R1+0x20c] ;  /* 0x00020c0001067983 */ /* 0x000f680000100800 */
[----:B------:R-:W5:Y:S01]  /*31790*/  LDL R5, [R1+0x210] ;  /* 0x0002100001057983 */ /* 0x000f620000100800 */
[----:B------:R-:W-:-:S05]  /*317a0*/  @!P0 FMUL R17, R17, 16777216 ;  /* 0x4b80000011118820 */ /* 0x000fca0000400000 */
[----:B------:R0:W-:Y:S04]  /*317b0*/  @!P0 STL [R1+0x1e0], R17 ;  /* 0x0001e01101008387 */ /* 0x0001e80000100800 */
[----:B0-----:R-:W5:Y:S01]  /*317c0*/  LDL R17, [R1+0x120] ;  /* 0x0001200001117983 */ /* 0x001f620000100800 */
[----:B------:R-:W-:Y:S02]  /*317d0*/  @!P0 FMUL R14, R14, 16777216 ;  /* 0x4b8000000e0e8820 */ /* 0x000fe40000400000 */
[----:B------:R-:W-:-:S03]  /*317e0*/  @!P0 FMUL R16, R16, 16777216 ;  /* 0x4b80000010108820 */ /* 0x000fc60000400000 */
[----:B------:R0:W-:Y:S04]  /*317f0*/  @!P0 STL [R1+0x1e4], R14 ;  /* 0x0001e40e01008387 */ /* 0x0001e80000100800 */
[----:B------:R-:W5:Y:S04]  /*31800*/  LDL R28, [R1+0x19c] ;  /* 0x00019c00011c7983 */ /* 0x000f680000100800 */
[----:B------:R-:W5:Y:S01]  /*31810*/  LDL R24, [R1+0x1a0] ;  /* 0x0001a00001187983 */ /* 0x000f620000100800 */
[----:B------:R-:W-:-:S03]  /*31820*/  @!P0 FMUL R13, R13, 16777216 ;  /* 0x4b8000000d0d8820 */ /* 0x000fc60000400000 */
[----:B0-----:R-:W5:Y:S04]  /*31830*/  LDL R14, [R1+0x198] ;  /* 0x00019800010e7983 */ /* 0x001f680000100800 */
[----:B------:R-:W-:Y:S04]  /*31840*/  @!P0 STL [R1+0x1e8], R16 ;  /* 0x0001e81001008387 */ /* 0x000fe80000100800 */
[----:B------:R0:W-:Y:S04]  /*31850*/  @!P0 STL [R1+0x1ec], R13 ;  /* 0x0001ec0d01008387 */ /* 0x0001e80000100800 */
[----:B------:R-:W5:Y:S01]  /*31860*/  LDL R23, [R1+0x1a8] ;  /* 0x0001a80001177983 */ /* 0x000f620000100800 */
[----:B------:R-:W-:-:S03]  /*31870*/  @!P0 FMUL R27, R27, 16777216 ;  /* 0x4b8000001b1b8820 */ /* 0x000fc60000400000 */
[----:B------:R-:W5:Y:S04]  /*31880*/  LDL R22, [R1+0x1ac] ;  /* 0x0001ac0001167983 */ /* 0x000f680000100800 */
[----:B0-----:R-:W5:Y:S04]  /*31890*/  LDL R13, [R1+0x1a4] ;  /* 0x0001a400010d7983 */ /* 0x001f680000100800 */
[----:B------:R-:W5:Y:S01]  /*318a0*/  LDL R21, [R1+0x1b0] ;  /* 0x0001b00001157983 */ /* 0x000f620000100800 */
[----:B--2---:R-:W-:-:S05]  /*318b0*/  @!P0 FMUL R10, R10, 16777216 ;  /* 0x4b8000000a0a8820 */ /* 0x004fca0000400000 */
[----:B------:R0:W-:Y:S04]  /*318c0*/  @!P0 STL [R1+0x1f0], R10 ;  /* 0x0001f00a01008387 */ /* 0x0001e80000100800 */
[----:B------:R-:W2:Y:S04]  /*318d0*/  LDL R20, [R1+0x1b4] ;  /* 0x0001b40001147983 */ /* 0x000ea80000100800 */
[----:B------:R-:W2:Y:S04]  /*318e0*/  LDL R19, [R1+0x1b8] ;  /* 0x0001b80001137983 */ /* 0x000ea80000100800 */
[----:B------:R-:W2:Y:S04]  /*318f0*/  LDL R18, [R1+0x1bc] ;  /* 0x0001bc0001127983 */ /* 0x000ea80000100800 */
[----:B0-----:R-:W2:Y:S04]  /*31900*/  LDL R10, [R1+0x1c4] ;  /* 0x0001c400010a7983 */ /* 0x001ea80000100800 */
[----:B------:R-:W2:Y:S04]  /*31910*/  LDL R16, [R1+0x1c0] ;  /* 0x0001c00001107983 */ /* 0x000ea80000100800 */
[----:B------:R0:W-:Y:S04]  /*31920*/  @!P0 STL [R1+0x1f4], R27 ;  /* 0x0001f41b01008387 */ /* 0x0001e80000100800 */
[----:B0-----:R-:W2:Y:S01]  /*31930*/  LDL.LU R27, [R1+0x1168] ;  /* 0x00116800011b7983 */ /* 0x001ea20000300800 */
[----:B---3--:R-:W-:-:S05]  /*31940*/  @!P0 FMUL R9, R9, 16777216 ;  /* 0x4b80000009098820 */ /* 0x008fca0000400000 */
[----:B------:R0:W-:Y:S04]  /*31950*/  @!P0 STL [R1+0x1f8], R9 ;  /* 0x0001f80901008387 */ /* 0x0001e80000100800 */
[----:B0-----:R-:W3:Y:S01]  /*31960*/  LDL R9, [R1+0x1c8] ;  /* 0x0001c80001097983 */ /* 0x001ee20000100800 */
[----:B----4-:R-:W-:-:S05]  /*31970*/  @!P0 FMUL R26, R26, 16777216 ;  /* 0x4b8000001a1a8820 */ /* 0x010fca0000400000 */
[----:B------:R0:W-:Y:S04]  /*31980*/  @!P0 STL [R1+0x1fc], R26 ;  /* 0x0001fc1a01008387 */ /* 0x0001e80000100800 */
[----:B0-----:R-:W4:Y:S01]  /*31990*/  LDL.LU R26, [R1+0x1164] ;  /* 0x00116400011a7983 */ /* 0x001f220000300800 */
[----:B------:R-:W-:Y:S01]  /*319a0*/  LOP3.LUT P6, RZ, R0, 0x1, RZ, 0xc0, !PT ;  /* 0x0000000100ff7812 */ /* 0x000fe200078cc0ff */
[----:B------:R-:W-:Y:S02]  /*319b0*/  @!P0 FMUL R4, R4, 16777216 ;  /* 0x4b80000004048820 */ /* 0x000fe40000400000 */
[----:B-----5:R-:W-:Y:S02]  /*319c0*/  @!P0 FMUL R8, R8, 16777216 ;  /* 0x4b80000008088820 */ /* 0x020fe40000400000 */
[----:B------:R-:W-:-:S02]  /*319d0*/  @!P0 FMUL R7, R7, 16777216 ;  /* 0x4b80000007078820 */ /* 0x000fc40000400000 */
[----:B------:R-:W-:Y:S01]  /*319e0*/  @!P0 FMUL R15, R15, 16777216 ;  /* 0x4b8000000f0f8820 */ /* 0x000fe20000400000 */
[----:B------:R-:W-:Y:S01]  /*319f0*/  @!P0 STL [R1+0x200], R4 ;  /* 0x0002000401008387 */ /* 0x000fe20000100800 */
[----:B------:R-:W-:-:S03]  /*31a00*/  @!P0 FMUL R6, R6, 16777216 ;  /* 0x4b80000006068820 */ /* 0x000fc60000400000 */
[----:B------:R-:W-:Y:S01]  /*31a10*/  @!P0 STL [R1+0x204], R8 ;  /* 0x0002040801008387 */ /* 0x000fe20000100800 */
[----:B------:R-:W-:-:S03]  /*31a20*/  @!P0 FMUL R5, R5, 16777216 ;  /* 0x4b80000005058820 */ /* 0x000fc60000400000 */
[----:B------:R-:W-:Y:S04]  /*31a30*/  @!P0 STL [R1+0x208], R7 ;  /* 0x0002080701008387 */ /* 0x000fe80000100800 */
[----:B------:R0:W-:Y:S04]  /*31a40*/  @!P0 STL [R1+0x214], R15 ;  /* 0x0002140f01008387 */ /* 0x0001e80000100800 */
[----:B------:R-:W-:Y:S01]  /*31a50*/  @!P0 STL [R1+0x20c], R6 ;  /* 0x00020c0601008387 */ /* 0x000fe20000100800 */
[----:B------:R-:W-:-:S03]  /*31a60*/  @!P0 FMUL R17, R17, 16777216 ;  /* 0x4b80000011118820 */ /* 0x000fc60000400000 */
[----:B0-----:R-:W5:Y:S04]  /*31a70*/  LDL R15, [R1+0x1cc] ;  /* 0x0001cc00010f7983 */ /* 0x001f680000100800 */
[----:B------:R-:W-:Y:S04]  /*31a80*/  @!P0 STL [R1+0x210], R5 ;  /* 0x0002100501008387 */ /* 0x000fe80000100800 */
[----:B------:R0:W-:Y:S01]  /*31a90*/  @!P0 STL [R1+0x120], R17 ;  /* 0x0001201101008387 */ /* 0x0001e20000100800 */
[----:B------:R-:W-:-:S03]  /*31aa0*/  @!P6 FMUL R14, R14, 16777216 ;  /* 0x4b8000000e0ee820 */ /* 0x000fc60000400000 */
[----:B0-----:R-:W5:Y:S04]  /*31ab0*/  LDL R17, [R1+0x1d0] ;  /* 0x0001d00001117983 */ /* 0x001f680000100800 */
[----:B------:R0:W-:Y:S01]  /*31ac0*/  @!P6 STL [R1+0x198], R14 ;  /* 0x0001980e0100e387 */ /* 0x0001e20000100800 */
[----:B------:R-:W-:Y:S02]  /*31ad0*/  @!P6 FMUL R28, R28, 16777216 ;  /* 0x4b8000001c1ce820 */ /* 0x000fe40000400000 */
[----:B------:R-:W-:Y:S01]  /*31ae0*/  @!P6 FMUL R24, R24, 16777216 ;  /* 0x4b8000001818e820 */ /* 0x000fe20000400000 */
[----:B0-----:R-:W5:Y:S01]  /*31af0*/  LDL R14, [R1+0x1d4] ;  /* 0x0001d400010e7983 */ /* 0x001f620000100800 */
[----:B------:R-:W-:Y:S02]  /*31b00*/  @!P6 FMUL R13, R13, 16777216 ;  /* 0x4b8000000d0de820 */ /* 0x000fe40000400000 */
[----:B------:R-:W-:-:S02]  /*31b10*/  @!P6 FMUL R23, R23, 16777216 ;  /* 0x4b8000001717e820 */ /* 0x000fc40000400000 */
[----:B------:R-:W-:Y:S01]  /*31b20*/  @!P6 FMUL R22, R22, 16777216 ;  /* 0x4b8000001616e820 */ /* 0x000fe20000400000 */
[----:B------:R0:W-:Y:S01]  /*31b30*/  @!P6 STL [R1+0x1a4], R13 ;  /* 0x0001a40d0100e387 */ /* 0x0001e20000100800 */
[----:B------:R-:W-:-:S03]  /*31b40*/  @!P6 FMUL R21, R21, 16777216 ;  /* 0x4b8000001515e820 */ /* 0x000fc60000400000 */
[----:B------:R1:W-:Y:S04]  /*31b50*/  @!P6 STL [R1+0x19c], R28 ;  /* 0x00019c1c0100e387 */ /* 0x0003e80000100800 */
[----:B------:R1:W-:Y:S01]  /*31b60*/  @!P6 STL [R1+0x1a0], R24 ;  /* 0x0001a0180100e387 */ /* 0x0003e20000100800 */
[----:B0-----:R-:W-:Y:S01]  /*31b70*/  MOV R13, R12 ;  /* 0x0000000c000d7202 */ /* 0x001fe20000000f00 */
[----:B------:R-:W-:Y:S02]  /*31b80*/  IMAD.MOV.U32 R12, RZ, RZ, R11 ;  /* 0x000000ffff0c7224 */ /* 0x000fe400078e000b */
[----:B------:R-:W5:Y:S04]  /*31b90*/  LDL R11, [R1+0x128] ;  /* 0x00012800010b7983 */ /* 0x000f680000100800 */
[----:B------:R-:W-:Y:S04]  /*31ba0*/  @!P6 STL [R1+0x1a8], R23 ;  /* 0x0001a8170100e387 */ /* 0x000fe80000100800 */
[----:B------:R-:W-:Y:S04]  /*31bb0*/  @!P6 STL [R1+0x1ac], R22 ;  /* 0x0001ac160100e387 */ /* 0x000fe80000100800 */
[----:B------:R-:W-:Y:S01]  /*31bc0*/  @!P6 STL [R1+0x1b0], R21 ;  /* 0x0001b0150100e387 */ /* 0x000fe20000100800 */
[----:B--2---:R-:W-:-:S02]  /*31bd0*/  @!P6 FMUL R20, R20, 16777216 ;  /* 0x4b8000001414e820 */ /* 0x004fc40000400000 */
[----:B------:R-:W-:-:S03]  /*31be0*/  @!P6 FMUL R19, R19, 16777216 ;  /* 0x4b8000001313e820 */ /* 0x000fc60000400000 */
[----:B------:R-:W-:Y:S01]  /*31bf0*/  @!P6 STL [R1+0x1b4], R20 ;  /* 0x0001b4140100e387 */ /* 0x000fe20000100800 */
[----:B------:R-:W-:-:S03]  /*31c00*/  @!P6 FMUL R18, R18, 16777216 ;  /* 0x4b8000001212e820 */ /* 0x000fc60000400000 */
[----:B------:R-:W-:Y:S01]  /*31c10*/  @!P6 STL [R1+0x1b8], R19 ;  /* 0x0001b8130100e387 */ /* 0x000fe20000100800 */
[----:B------:R-:W-:-:S03]  /*31c20*/  @!P6 FMUL R10, R10, 16777216 ;  /* 0x4b8000000a0ae820 */ /* 0x000fc60000400000 */
[----:B-1----:R-:W2:Y:S01]  /*31c30*/  LDL R28, [R1+0x158] ;  /* 0x00015800011c7983 */ /* 0x002ea20000100800 */
[----:B------:R-:W-:-:S03]  /*31c40*/  @!P6 FMUL R16, R16, 16777216 ;  /* 0x4b8000001010e820 */ /* 0x000fc60000400000 */
[----:B------:R-:W-:Y:S04]  /*31c50*/  @!P6 STL [R1+0x1bc], R18 ;  /* 0x0001bc120100e387 */ /* 0x000fe80000100800 */
[----:B------:R0:W-:Y:S04]  /*31c60*/  @!P6 STL [R1+0x1c4], R10 ;  /* 0x0001c40a0100e387 */ /* 0x0001e80000100800 */
[----:B------:R-:W-:Y:S04]  /*31c70*/  @!P6 STL [R1+0x1c0], R16 ;  /* 0x0001c0100100e387 */ /* 0x000fe80000100800 */
[----:B------:R-:W2:Y:S04]  /*31c80*/  LDL R24, [R1+0x160] ;  /* 0x0001600001187983 */ /* 0x000ea80000100800 */
[----:B0-----:R-:W2:Y:S01]  /*31c90*/  LDL R10, [R1+0x15c] ;  /* 0x00015c00010a7983 */ /* 0x001ea20000100800 */
[----:B---3--:R-:W-:-:S05]  /*31ca0*/  @!P6 FMUL R9, R9, 16777216 ;  /* 0x4b8000000909e820 */ /* 0x008fca0000400000 */
[----:B------:R4:W-:Y:S04]  /*31cb0*/  @!P6 STL [R1+0x1c8], R9 ;  /* 0x0001c8090100e387 */ /* 0x0009e80000100800 */
[----:B------:R-:W3:Y:S04]  /*31cc0*/  LDL R23, [R1+0x164] ;  /* 0x0001640001177983 */ /* 0x000ee80000100800 */
[----:B------:R-:W3:Y:S04]  /*31cd0*/  LDL R22, [R1+0x168] ;  /* 0x0001680001167983 */ /* 0x000ee80000100800 */
[----:B------:R-:W3:Y:S04]  /*31ce0*/  LDL R21, [R1+0x16c] ;  /* 0x00016c0001157983 */ /* 0x000ee80000100800 */
[----:B------:R-:W3:Y:S01]  /*31cf0*/  LDL R20, [R1+0x170] ;  /* 0x0001700001147983 */ /* 0x000ee20000100800 */
[----:B----4-:R-:W-:-:S03]  /*31d00*/  MOV R9, R26 ;  /* 0x0000001a00097202 */ /* 0x010fc60000000f00 */
[----:B------:R-:W4:Y:S04]  /*31d10*/  LDL R26, [R1+0x174] ;  /* 0x00017400011a7983 */ /* 0x000f280000100800 */
[----:B------:R-:W4:Y:S04]  /*31d20*/  LDL R19, [R1+0x178] ;  /* 0x0001780001137983 */ /* 0x000f280000100800 */
[----:B------:R-:W4:Y:S01]  /*31d30*/  LDL R16, [R1+0x17c] ;  /* 0x00017c0001107983 */ /* 0x000f220000100800 */
[----:B------:R-:W-:Y:S01]  /*31d40*/  LOP3.LUT P0, RZ, R0, 0x8000000, RZ, 0xc0, !PT ;  /* 0x0800000000ff7812 */ /* 0x000fe2000780c0ff */
[----:B-----5:R-:W-:-:S05]  /*31d50*/  @!P6 FMUL R15, R15, 16777216 ;  /* 0x4b8000000f0fe820 */ /* 0x020fca0000400000 */
[----:B------:R0:W-:Y:S04]  /*31d60*/  @!P6 STL [R1+0x1cc], R15 ;  /* 0x0001cc0f0100e387 */ /* 0x0001e80000100800 */
[----:B------:R-:W5:Y:S04]  /*31d70*/  LDL R18, [R1+0x184] ;  /* 0x0001840001127983 */ /* 0x000f680000100800 */
[----:B0-----:R-:W5:Y:S01]  /*31d80*/  LDL R15, [R1+0x180] ;  /* 0x00018000010f7983 */ /* 0x001f620000100800 */
[----:B------:R-:W-:-:S05]  /*31d90*/  @!P6 FMUL R17, R17, 16777216 ;  /* 0x4b8000001111e820 */ /* 0x000fca0000400000 */
[----:B------:R0:W-:Y:S01]  /*31da0*/  @!P6 STL [R1+0x1d0], R17 ;  /* 0x0001d0110100e387 */ /* 0x0001e20000100800 */
[----:B------:R-:W-:-:S03]  /*31db0*/  @!P6 FMUL R14, R14, 16777216 ;  /* 0x4b8000000e0ee820 */ /* 0x000fc60000400000 */
[----:B0-----:R-:W5:Y:S04]  /*31dc0*/  LDL R17, [R1+0x188] ;  /* 0x0001880001117983 */ /* 0x001f680000100800 */
[----:B------:R0:W-:Y:S04]  /*31dd0*/  @!P6 STL [R1+0x1d4], R14 ;  /* 0x0001d40e0100e387 */ /* 0x0001e80000100800 */
[----:B0-----:R-:W5:Y:S01]  /*31de0*/  LDL R14, [R1+0x18c] ;  /* 0x00018c00010e7983 */ /* 0x001f620000100800 */
[----:B------:R-:W-:-:S05]  /*31df0*/  @!P6 FMUL R11, R11, 16777216 ;  /* 0x4b8000000b0be820 */ /* 0x000fca0000400000 */
[----:B------:R0:W-:Y:S04]  /*31e00*/  @!P6 STL [R1+0x128], R11 ;  /* 0x0001280b0100e387 */ /* 0x0001e80000100800 */
[----:B0-----:R-:W5:Y:S01]  /*31e10*/  LDL R11, [R1+0x190] ;  /* 0x00019000010b7983 */ /* 0x001f620000100800 */
[----:B--2---:R-:W-:Y:S02]  /*31e20*/  @!P0 FMUL R28, R28, 16777216 ;  /* 0x4b8000001c1c8820 */ /* 0x004fe40000400000 */
[----:B------:R-:W-:Y:S02]  /*31e30*/  @!P0 FMUL R24, R24, 16777216 ;  /* 0x4b80000018188820 */ /* 0x000fe40000400000 */
[----:B------:R-:W-:-:S05]  /*31e40*/  @!P0 FMUL R10, R10, 16777216 ;  /* 0x4b8000000a0a8820 */ /* 0x000fca0000400000 */
[----:B------:R0:W-:Y:S04]  /*31e50*/  @!P0 STL [R1+0x15c], R10 ;  /* 0x00015c0a01008387 */ /* 0x0001e80000100800 */
[----:B0-----:R-:W2:Y:S04]  /*31e60*/  LDL R10, [R1+0x194] ;  /* 0x00019400010a7983 */ /* 0x001ea80000100800 */
[----:B------:R-:W-:Y:S04]  /*31e70*/  @!P0 STL [R1+0x158], R28 ;  /* 0x0001581c01008387 */ /* 0x000fe80000100800 */
[----:B------:R-:W-:Y:S01]  /*31e80*/  @!P0 STL [R1+0x160], R24 ;  /* 0x0001601801008387 */ /* 0x000fe20000100800 */
[----:B---3--:R-:W-:-:S02]  /*31e90*/  @!P0 FMUL R23, R23, 16777216 ;  /* 0x4b80000017178820 */ /* 0x008fc40000400000 */
[----:B------:R-:W-:-:S03]  /*31ea0*/  @!P0 FMUL R22, R22, 16777216 ;  /* 0x4b80000016168820 */ /* 0x000fc60000400000 */
[----:B------:R-:W-:Y:S01]  /*31eb0*/  @!P0 STL [R1+0x164], R23 ;  /* 0x0001641701008387 */ /* 0x000fe20000100800 */
[----:B------:R-:W-:-:S03]  /*31ec0*/  @!P0 FMUL R21, R21, 16777216 ;  /* 0x4b80000015158820 */ /* 0x000fc60000400000 */
[----:B------:R-:W-:Y:S01]  /*31ed0*/  @!P0 STL [R1+0x168], R22 ;  /* 0x0001681601008387 */ /* 0x000fe20000100800 */
[----:B----4-:R-:W-:-:S05]  /*31ee0*/  @!P0 FMUL R26, R26, 16777216 ;  /* 0x4b8000001a1a8820 */ /* 0x010fca0000400000 */
[----:B------:R0:W-:Y:S04]  /*31ef0*/  @!P0 STL [R1+0x174], R26 ;  /* 0x0001741a01008387 */ /* 0x0001e80000100800 */
[----:B------:R-:W-:Y:S04]  /*31f00*/  @!P0 STL [R1+0x16c], R21 ;  /* 0x00016c1501008387 */ /* 0x000fe80000100800 */
[----:B0-----:R-:W3:Y:S01]  /*31f10*/  LDL R26, [R1+0x124] ;  /* 0x00012400011a7983 */ /* 0x001ee20000100800 */
[----:B------:R-:W-:Y:S02]  /*31f20*/  @!P0 FMUL R20, R20, 16777216 ;  /* 0x4b80000014148820 */ /* 0x000fe40000400000 */
[----:B------:R-:W-:-:S02]  /*31f30*/  @!P0 FMUL R19, R19, 16777216 ;  /* 0x4b80000013138820 */ /* 0x000fc40000400000 */
[----:B------:R-:W-:Y:S01]  /*31f40*/  @!P0 FMUL R16, R16, 16777216 ;  /* 0x4b80000010108820 */ /* 0x000fe20000400000 */
[----:B------:R-:W-:Y:S04]  /*31f50*/  @!P0 STL [R1+0x170], R20 ;  /* 0x0001701401008387 */ /* 0x000fe80000100800 */
[----:B------:R-:W-:Y:S04]  /*31f60*/  @!P0 STL [R1+0x178], R19 ;  /* 0x0001781301008387 */ /* 0x000fe80000100800 */
[----:B------:R0:W-:Y:S04]  /*31f70*/  @!P0 STL [R1+0x17c], R16 ;  /* 0x00017c1001008387 */ /* 0x0001e80000100800 */
[----:B0-----:R-:W4:Y:S01]  /*31f80*/  LDL R16, [R1+0xdc] ;  /* 0x0000dc0001107983 */ /* 0x001f220000100800 */
[----:B-----5:R-:W-:-:S05]  /*31f90*/  @!P0 FMUL R15, R15, 16777216 ;  /* 0x4b8000000f0f8820 */ /* 0x020fca0000400000 */
[----:B------:R0:W-:Y:S01]  /*31fa0*/  @!P0 STL [R1+0x180], R15 ;  /* 0x0001800f01008387 */ /* 0x0001e20000100800 */
[----:B------:R-:W-:-:S03]  /*31fb0*/  @!P0 FMUL R18, R18, 16777216 ;  /* 0x4b80000012128820 */ /* 0x000fc60000400000 */
[----:B0-----:R-:W5:Y:S01]  /*31fc0*/  LDL R15, [R1+0xe0] ;  /* 0x0000e000010f7983 */ /* 0x001f620000100800 */
[----:B------:R-:W-:Y:S02]  /*31fd0*/  @!P0 FMUL R17, R17, 16777216 ;  /* 0x4b80000011118820 */ /* 0x000fe40000400000 */
[----:B------:R-:W-:-:S05]  /*31fe0*/  @!P0 FMUL R14, R14, 16777216 ;  /* 0x4b8000000e0e8820 */ /* 0x000fca0000400000 */
[----:B------:R0:W-:Y:S04]  /*31ff0*/  @!P0 STL [R1+0x18c], R14 ;  /* 0x00018c0e01008387 */ /* 0x0001e80000100800 */
[----:B------:R-:W-:Y:S04]  /*32000*/  @!P0 STL [R1+0x184], R18 ;  /* 0x0001841201008387 */ /* 0x000fe80000100800 */
[----:B------:R-:W-:Y:S01]  /*32010*/  @!P0 STL [R1+0x188], R17 ;  /* 0x0001881101008387 */ /* 0x000fe20000100800 */
[----:B0-----:R-:W-:Y:S01]  /*32020*/  MOV R14, R13 ;  /* 0x0000000d000e7202 */ /* 0x001fe20000000f00 */
[----:B------:R-:W-:-:S02]  /*32030*/  IMAD.MOV.U32 R13, RZ, RZ, R12 ;  /* 0x000000ffff0d7224 */ /* 0x000fc400078e000c */
[----:B------:R-:W5:Y:S04]  /*32040*/  LDL R4, [R1+0xe4] ;  /* 0x0000e40001047983 */ /* 0x000f680000100800 */
[----:B------:R-:W5:Y:S01]  /*32050*/  LDL R12, [R1+0xf0] ;  /* 0x0000f000010c7983 */ /* 0x000f620000100800 */
[----:B------:R-:W-:-:S03]  /*32060*/  @!P0 FMUL R11, R11, 16777216 ;  /* 0x4b8000000b0b8820 */ /* 0x000fc60000400000 */
[----:B------:R-:W5:Y:S04]  /*32070*/  LDL R8, [R1+0xe8] ;  /* 0x0000e80001087983 */ /* 0x000f680000100800 */
[----:B------:R-:W5:Y:S04]  /*32080*/  LDL R7, [R1+0xec] ;  /* 0x0000ec0001077983 */ /* 0x000f680000100800 */
[----:B------:R-:W5:Y:S04]  /*32090*/  LDL R6, [R1+0xf4] ;  /* 0x0000f40001067983 */ /* 0x000f680000100800 */
[----:B------:R-:W5:Y:S04]  /*320a0*/  LDL R5, [R1+0xf8] ;  /* 0x0000f80001057983 */ /* 0x000f680000100800 */
[----:B------:R-:W5:Y:S04]  /*320b0*/  LDL R28, [R1+0xfc] ;  /* 0x0000fc00011c7983 */ /* 0x000f680000100800 */
[----:B------:R0:W-:Y:S04]  /*320c0*/  @!P0 STL [R1+0x190], R11 ;  /* 0x0001900b01008387 */ /* 0x0001e80000100800 */
[----:B------:R-:W5:Y:S04]  /*320d0*/  LDL R24, [R1+0x100] ;  /* 0x0001000001187983 */ /* 0x000f680000100800 */
[----:B------:R-:W5:Y:S04]  /*320e0*/  LDL R23, [R1+0x108] ;  /* 0x0001080001177983 */ /* 0x000f680000100800 */
[----:B0-----:R-:W5:Y:S04]  /*320f0*/  LDL R11, [R1+0x134] ;  /* 0x00013400010b7983 */ /* 0x001f680000100800 */
[----:B------:R-:W5:Y:S01]  /*32100*/  LDL R22, [R1+0x148] ;  /* 0x0001480001167983 */ /* 0x000f620000100800 */
[----:B--2---:R-:W-:-:S05]  /*32110*/  @!P0 FMUL R10, R10, 16777216 ;  /* 0x4b8000000a0a8820 */ /* 0x004fca0000400000 */
[----:B------:R0:W-:Y:S04]  /*32120*/  @!P0 STL [R1+0x194], R10 ;  /* 0x0001940a01008387 */ /* 0x0001e80000100800 */
[----:B------:R-:W2:Y:S04]  /*32130*/  LDL R21, [R1+0x14c] ;  /* 0x00014c0001157983 */ /* 0x000ea80000100800 */
[----:B------:R-:W2:Y:S01]  /*32140*/  LDL R18, [R1+0x130] ;  /* 0x0001300001127983 */ /* 0x000ea20000100800 */
[----:B0-----:R-:W-:-:S03]  /*32150*/  MOV R10, R9 ;  /* 0x00000009000a7202 */ /* 0x001fc60000000f00 */
[----:B------:R-:W2:Y:S01]  /*32160*/  LDL R20, [R1+0x150] ;  /* 0x0001500001147983 */ /* 0x000ea20000100800 */
[----:B------:R-:W-:-:S03]  /*32170*/  MOV R9, R27 ;  /* 0x0000001b00097202 */ /* 0x000fc60000000f00 */
[----:B------:R-:W2:Y:S04]  /*32180*/  LDL R19, [R1+0x154] ;  /* 0x0001540001137983 */ /* 0x000ea80000100800 */
[----:B------:R-:W2:Y:S01]  /*32190*/  LDL R27, [R1+0x9c] ;  /* 0x00009c00011b7983 */ /* 0x000ea20000100800 */
[----:B---3--:R-:W-:-:S05]  /*321a0*/  @!P0 FMUL R26, R26, 16777216 ;  /* 0x4b8000001a1a8820 */ /* 0x008fca0000400000 */
[----:B------:R0:W-:Y:S01]  /*321b0*/  @!P0 STL [R1+0x124], R26 ;  /* 0x0001241a01008387 */ /* 0x0001e20000100800 */
[----:B------:R-:W-:-:S03]  /*321c0*/  LOP3.LUT P1, RZ, R0, 0x10000000, RZ, 0xc0, !PT ;  /* 0x1000000000ff7812 */ /* 0x000fc6000782c0ff */
[----:B------:R-:W3:Y:S04]  /*321d0*/  LDL R17, [R1+0xa4] ;  /* 0x0000a40001117983 */ /* 0x000ee80000100800 */
[----:B0-----:R-:W3:Y:S06]  /*321e0*/  LDL R26, [R1+0xa0] ;  /* 0x0000a000011a7983 */ /* 0x001eec0000100800 */
[----:B----4-:R-:W-:-:S05]  /*321f0*/  @!P1 FMUL R16, R16, 16777216 ;  /* 0x4b80000010109820 */ /* 0x010fca0000400000 */
[----:B------:R0:W-:Y:S04]  /*32200*/  @!P1 STL [R1+0xdc], R16 ;  /* 0x0000dc1001009387 */ /* 0x0001e80000100800 */
[----:B0-----:R-:W4:Y:S01]  /*32210*/  LDL R16, [R1+0xa8] ;  /* 0x0000a80001107983 */ /* 0x001f220000100800 */
[----:B-----5:R-:W-:-:S05]  /*32220*/  @!P1 FMUL R15, R15, 16777216 ;  /* 0x4b8000000f0f9820 */ /* 0x020fca0000400000 */
[----:B------:R0:W-:Y:S04]  /*32230*/  @!P1 STL [R1+0xe0], R15 ;  /* 0x0000e00f01009387 */ /* 0x0001e80000100800 */
[----:B0-----:R-:W5:Y:S01]  /*32240*/  LDL R15, [R1+0xac] ;  /* 0x0000ac00010f7983 */ /* 0x001f620000100800 */
[----:B------:R-:W-:Y:S02]  /*32250*/  @!P1 FMUL R4, R4, 16777216 ;  /* 0x4b80000004049820 */ /* 0x000fe40000400000 */
[----:B------:R-:W-:-:S03]  /*32260*/  @!P1 FMUL R12, R12, 16777216 ;  /* 0x4b8000000c0c9820 */ /* 0x000fc60000400000 */
[----:B------:R-:W-:Y:S01]  /*32270*/  @!P1 STL [R1+0xe4], R4 ;  /* 0x0000e40401009387 */ /* 0x000fe20000100800 */
[----:B------:R-:W-:-:S03]  /*32280*/  @!P1 FMUL R8, R8, 16777216 ;  /* 0x4b80000008089820 */ /* 0x000fc60000400000 */
[----:B------:R0:W-:Y:S01]  /*32290*/  @!P1 STL [R1+0xf0], R12 ;  /* 0x0000f00c01009387 */ /* 0x0001e20000100800 */
[----:B------:R-:W-:-:S03]  /*322a0*/  @!P1 FMUL R7, R7, 16777216 ;  /* 0x4b80000007079820 */ /* 0x000fc60000400000 */
[----:B------:R-:W-:Y:S01]  /*322b0*/  @!P1 STL [R1+0xe8], R8 ;  /* 0x0000e80801009387 */ /* 0x000fe20000100800 */
[----:B------:R-:W-:-:S03]  /*322c0*/  @!P1 FMUL R6, R6, 16777216 ;  /* 0x4b80000006069820 */ /* 0x000fc60000400000 */
[----:B0-----:R-:W5:Y:S01]  /*322d0*/  LDL R12, [R1+0xb0] ;  /* 0x0000b000010c7983 */ /* 0x001f620000100800 */
[----:B------:R-:W-:Y:S02]  /*322e0*/  @!P1 FMUL R5, R5, 16777216 ;  /* 0x4b80000005059820 */ /* 0x000fe40000400000 */
[----:B------:R-:W-:Y:S01]  /*322f0*/  @!P1 FMUL R28, R28, 16777216 ;  /* 0x4b8000001c1c9820 */ /* 0x000fe20000400000 */
[----:B------:R-:W-:Y:S04]  /*32300*/  @!P1 STL [R1+0xec], R7 ;  /* 0x0000ec0701009387 */ /* 0x000fe80000100800 */
[----:B------:R-:W-:Y:S01]  /*32310*/  @!P1 STL [R1+0xf4], R6 ;  /* 0x0000f40601009387 */ /* 0x000fe20000100800 */
[----:B------:R-:W-:-:S03]  /*32320*/  @!P1 FMUL R24, R24, 16777216 ;  /* 0x4b80000018189820 */ /* 0x000fc60000400000 */
[----:B------:R-:W-:Y:S01]  /*32330*/  @!P1 STL [R1+0xf8], R5 ;  /* 0x0000f80501009387 */ /* 0x000fe20000100800 */
[----:B------:R-:W-:-:S03]  /*32340*/  @!P1 FMUL R11, R11, 16777216 ;  /* 0x4b8000000b0b9820 */ /* 0x000fc60000400000 */
[----:B------:R-:W-:Y:S04]  /*32350*/  @!P1 STL [R1+0xfc], R28 ;  /* 0x0000fc1c01009387 */ /* 0x000fe80000100800 */
[----:B------:R0:W-:Y:S01]  /*32360*/  @!P1 STL [R1+0x134], R11 ;  /* 0x0001340b01009387 */ /* 0x0001e20000100800 */
[----:B------:R-:W-:-:S03]  /*32370*/  @!P1 FMUL R23, R23, 16777216 ;  /* 0x4b80000017179820 */ /* 0x000fc60000400000 */
[----:B------:R-:W-:Y:S01]  /*32380*/  @!P1 STL [R1+0x100], R24 ;  /* 0x0001001801009387 */ /* 0x000fe20000100800 */
[----:B------:R-:W-:-:S03]  /*32390*/  @!P1 FMUL R22, R22, 16777216 ;  /* 0x4b80000016169820 */ /* 0x000fc60000400000 */
[----:B0-----:R-:W5:Y:S04]  /*323a0*/  LDL R11, [R1+0xb4] ;  /* 0x0000b400010b7983 */ /* 0x001f680000100800 */
[----:B------:R-:W-:Y:S04]  /*323b0*/  @!P1 STL [R1+0x108], R23 ;  /* 0x0001081701009387 */ /* 0x000fe80000100800 */
[----:B------:R-:W-:Y:S01]  /*323c0*/  @!P1 STL [R1+0x148], R22 ;  /* 0x0001481601009387 */ /* 0x000fe20000100800 */
[----:B------:R-:W-:Y:S02]  /*323d0*/  IMAD.MOV.U32 R4, RZ, RZ, R25 ;  /* 0x000000ffff047224 */ /* 0x000fe400078e0019 */
[----:B--2---:R-:W-:-:S02]  /*323e0*/  @!P1 FMUL R21, R21, 16777216 ;  /* 0x4b80000015159820 */ /* 0x004fc40000400000 */
[----:B------:R-:W-:-:S03]  /*323f0*/  @!P1 FMUL R18, R18, 16777216 ;  /* 0x4b80000012129820 */ /* 0x000fc60000400000 */
[----:B------:R-:W-:Y:S01]  /*32400*/  @!P1 STL [R1+0x14c], R21 ;  /* 0x00014c1501009387 */ /* 0x000fe20000100800 */
[----:B------:R-:W-:-:S03]  /*32410*/  @!P1 FMUL R20, R20, 16777216 ;  /* 0x4b80000014149820 */ /* 0x000fc60000400000 */
[----:B------:R-:W-:Y:S01]  /*32420*/  @!P1 STL [R1+0x130], R18 ;  /* 0x0001301201009387 */ /* 0x000fe20000100800 */
[----:B------:R-:W-:-:S03]  /*32430*/  @!P1 FMUL R19, R19, 16777216 ;  /* 0x4b80000013139820 */ /* 0x000fc60000400000 */
[----:B------:R-:W-:Y:S01]  /*32440*/  @!P1 STL [R1+0x150], R20 ;  /* 0x0001501401009387 */ /* 0x000fe20000100800 */
[----:B------:R-:W-:-:S03]  /*32450*/  @!P2 FMUL R27, R27, 16777216 ;  /* 0x4b8000001b1ba820 */ /* 0x000fc60000400000 */
[----:B------:R-:W-:Y:S04]  /*32460*/  @!P1 STL [R1+0x154], R19 ;  /* 0x0001541301009387 */ /* 0x000fe80000100800 */
[----:B------:R0:W-:Y:S04]  /*32470*/  @!P2 STL [R1+0x9c], R27 ;  /* 0x00009c1b0100a387 */ /* 0x0001e80000100800 */
[----:B0-----:R-:W2:Y:S01]  /*32480*/  LDL R27, [R1+0xbc] ;  /* 0x0000bc00011b7983 */ /* 0x001ea20000100800 */
[----:B---3--:R-:W-:-:S05]  /*32490*/  @!P2 FMUL R26, R26, 16777216 ;  /* 0x4b8000001a1aa820 */ /* 0x008fca0000400000 */
[----:B------:R0:W-:Y:S04]  /*324a0*/  @!P2 STL [R1+0xa0], R26 ;  /* 0x0000a01a0100a387 */ /* 0x0001e80000100800 */
[----:B------:R-:W3:Y:S04]  /*324b0*/  LDL R25, [R1+0xc4] ;  /* 0x0000c40001197983 */ /* 0x000ee80000100800 */
[----:B0-----:R-:W3:Y:S01]  /*324c0*/  LDL R26, [R1+0xc0] ;  /* 0x0000c000011a7983 */ /* 0x001ee20000100800 */
[----:B------:R-:W-:Y:S02]  /*324d0*/  @!P2 FMUL R17, R17, 16777216 ;  /* 0x4b8000001111a820 */ /* 0x000fe40000400000 */
[----:B----4-:R-:W-:-:S03]  /*324e0*/  @!P2 FMUL R16, R16, 16777216 ;  /* 0x4b8000001010a820 */ /* 0x010fc60000400000 */
[----:B------:R0:W-:Y:S04]  /*324f0*/  @!P2 STL [R1+0xa4], R17 ;  /* 0x0000a4110100a387 */ /* 0x0001e80000100800 */
[----:B------:R1:W-:Y:S04]  /*32500*/  @!P2 STL [R1+0xa8], R16 ;  /* 0x0000a8100100a387 */ /* 0x0003e80000100800 */
[----:B------:R-:W4:Y:S01]  /*32510*/  LDL R6, [R1+0xd0] ;  /* 0x0000d00001067983 */ /* 0x000f220000100800 */
[----:B-----5:R-:W-:-:S05]  /*32520*/  @!P2 FMUL R15, R15, 16777216 ;  /* 0x4b8000000f0fa820 */ /* 0x020fca0000400000 */
[----:B------:R5:W-:Y:S04]  /*32530*/  @!P2 STL [R1+0xac], R15 ;  /* 0x0000ac0f0100a387 */ /* 0x000be80000100800 */
[----:B------:R-:W4:Y:S04]  /*32540*/  LDL R24, [R1+0xd4] ;  /* 0x0000d40001187983 */ /* 0x000f280000100800 */
[----:B------:R-:W4:Y:S04]  /*32550*/  LDL R23, [R1+0xd8] ;  /* 0x0000d80001177983 */ /* 0x000f280000100800 */
[----:B------:R-:W4:Y:S04]  /*32560*/  LDL R22, [R1+0x12c] ;  /* 0x00012c0001167983 */ /* 0x000f280000100800 */
[----:B------:R-:W4:Y:S04]  /*32570*/  LDL R21, [R1+0x5c] ;  /* 0x00005c0001157983 */ /* 0x000f280000100800 */
[----:B------:R-:W4:Y:S04]  /*32580*/  LDL R20, [R1+0x60] ;  /* 0x0000600001147983 */ /* 0x000f280000100800 */
[----:B------:R-:W4:Y:S01]  /*32590*/  LDL R19, [R1+0x64] ;  /* 0x0000640001137983 */ /* 0x000f220000100800 */
[----:B------:R-:W-:-:S05]  /*325a0*/  @!P2 FMUL R12, R12, 16777216 ;  /* 0x4b8000000c0ca820 */ /* 0x000fca0000400000 */
[----:B------:R-:W-:Y:S04]  /*325b0*/  @!P2 STL [R1+0xb0], R12 ;  /* 0x0000b00c0100a387 */ /* 0x000fe80000100800 */
[----:B------:R-:W4:Y:S04]  /*325c0*/  LDL R18, [R1+0x68] ;  /* 0x0000680001127983 */ /* 0x000f280000100800 */
[----:B0-----:R-:W4:Y:S04]  /*325d0*/  LDL R17, [R1+0x6c] ;  /* 0x00006c0001117983 */ /* 0x001f280000100800 */
[----:B------:R-:W4:Y:S01]  /*325e0*/  LDL R28, [R1+0x70] ;  /* 0x00007000011c7983 */ /* 0x000f220000100800 */
[----:B------:R-:W-:-:S03]  /*325f0*/  MOV R8, R14 ;  /* 0x0000000e00087202 */ /* 0x000fc60000000f00 */
[----:B-1----:R-:W4:Y:S01]  /*32600*/  LDL R16, [R1+0x74] ;  /* 0x0000740001107983 */ /* 0x002f220000100800 */
[----:B------:R-:W-:Y:S01]  /*32610*/  MOV R7, R13 ;  /* 0x0000000d00077202 */ /* 0x000fe20000000f00 */
[----:B------:R-:W-:Y:S02]  /*32620*/  @!P2 FMUL R4, R4, 16777216 ;  /* 0x4b8000000404a820 */ /* 0x000fe40000400000 */
[----:B------:R-:W-:-:S05]  /*32630*/  @!P2 FMUL R11, R11, 16777216 ;  /* 0x4b8000000b0ba820 */ /* 0x000fca0000400000 */
[----:B------:R0:W-:Y:S04]  /*32640*/  @!P2 STL [R1+0xb4], R11 ;  /* 0x0000b40b0100a387 */ /* 0x0001e80000100800 */
[----:B-----5:R-:W5:Y:S04]  /*32650*/  LDL R15, [R1+0x78] ;  /* 0x00007800010f7983 */ /* 0x020f680000100800 */
[----:B------:R-:W5:Y:S01]  /*32660*/  LDL R14, [R1+0x7c] ;  /* 0x00007c00010e7983 */ /* 0x000f620000100800 */
[----:B0-----:R-:W-:-:S03]  /*32670*/  IMAD.MOV.U32 R11, RZ, RZ, R10 ;  /* 0x000000ffff0b7224 */ /* 0x001fc600078e000a */
[----:B------:R-:W5:Y:S01]  /*32680*/  LDL R13, [R1+0x80] ;  /* 0x00008000010d7983 */ /* 0x000f620000100800 */
[----:B------:R-:W-:Y:S02]  /*32690*/  MOV R10, R9 ;  /* 0x00000009000a7202 */ /* 0x000fe40000000f00 */
[----:B------:R-:W-:Y:S01]  /*326a0*/  MOV R9, R29 ;  /* 0x0000001d00097202 */ /* 0x000fe20000000f00 */
[----:B------:R-:W5:Y:S04]  /*326b0*/  LDL R12, [R1+0x84] ;  /* 0x00008400010c7983 */ /* 0x000f680000100800 */
[----:B------:R-:W5:Y:S04]  /*326c0*/  LDL R29, [R1+0x88] ;  /* 0x00008800011d7983 */ /* 0x000f680000100800 */
[----:B------:R-:W5:Y:S04]  /*326d0*/  LDL R5, [R1+0x8c] ;  /* 0x00008c0001057983 */ /* 0x000f680000100800 */
[----:B------:R0:W-:Y:S04]  /*326e0*/  @!P2 STL [R1+0xb8], R4 ;  /* 0x0000b8040100a387 */ /* 0x0001e80000100800 */
[----:B0-----:R-:W5:Y:S01]  /*326f0*/  LDL.LU R4, [R1+0x1160] ;  /* 0x0011600001047983 */ /* 0x001f620000300800 */
[----:B--2---:R-:W-:-:S05]  /*32700*/  @!P2 FMUL R27, R27, 16777216 ;  /* 0x4b8000001b1ba820 */ /* 0x004fca0000400000 */
[----:B------:R0:W-:Y:S04]  /*32710*/  @!P2 STL [R1+0xbc], R27 ;  /* 0x0000bc1b0100a387 */ /* 0x0001e80000100800 */
[----:B0-----:R-:W2:Y:S01]  /*32720*/  LDL R27, [R1+0x94] ;  /* 0x00009400011b7983 */ /* 0x001ea20000100800 */
[----:B---3--:R-:W-:Y:S02]  /*32730*/  @!P2 FMUL R25, R25, 16777216 ;  /* 0x4b8000001919a820 */ /* 0x008fe40000400000 */
[----:B------:R-:W-:-:S05]  /*32740*/  @!P2 FMUL R26, R26, 16777216 ;  /* 0x4b8000001a1aa820 */ /* 0x000fca0000400000 */
[----:B------:R0:W-:Y:S04]  /*32750*/  @!P2 STL [R1+0xc0], R26 ;  /* 0x0000c01a0100a387 */ /* 0x0001e80000100800 */
[----:B0-----:R-:W3:Y:S04]  /*32760*/  LDL R26, [R1+0x98] ;  /* 0x00009800011a7983 */ /* 0x001ee80000100800 */
[----:B------:R0:W-:Y:S04]  /*32770*/  @!P2 STL [R1+0xc4], R25 ;  /* 0x0000c4190100a387 */ /* 0x0001e80000100800 */
[----:B0-----:R-:W3:Y:S01]  /*32780*/  LDL R25, [R1+0x138] ;  /* 0x0001380001197983 */ /* 0x001ee20000100800 */
[----:B------:R-:W-:-:S02]  /*32790*/  @!P2 FMUL R8, R8, 16777216 ;  /* 0x4b8000000808a820 */ /* 0x000fc40000400000 */
[----:B------:R-:W-:Y:S02]  /*327a0*/  @!P2 FMUL R7, R7, 16777216 ;  /* 0x4b8000000707a820 */ /* 0x000fe40000400000 */
[----:B----4-:R-:W-:Y:S01]  /*327b0*/  @!P2 FMUL R6, R6, 16777216 ;  /* 0x4b8000000606a820 */ /* 0x010fe20000400000 */
[----:B------:R0:W-:Y:S01]  /*327c0*/  @!P2 STL [R1+0xc8], R8 ;  /* 0x0000c8080100a387 */ /* 0x0001e20000100800 */
[----:B------:R-:W-:Y:S02]  /*327d0*/  @!P2 FMUL R24, R24, 16777216 ;  /* 0x4b8000001818a820 */ /* 0x000fe40000400000 */
[----:B------:R-:W-:Y:S01]  /*327e0*/  @!P2 FMUL R23, R23, 16777216 ;  /* 0x4b8000001717a820 */ /* 0x000fe20000400000 */
[----:B0-----:R-:W4:Y:S01]  /*327f0*/  LDL.LU R8, [R1+0x115c] ;  /* 0x00115c0001087983 */ /* 0x001f220000300800 */
[----:B------:R-:W-:-:S03]  /*32800*/  @!P2 FMUL R22, R22, 16777216 ;  /* 0x4b8000001616a820 */ /* 0x000fc60000400000 */
[----:B------:R0:W-:Y:S01]  /*32810*/  @!P2 STL [R1+0xcc], R7 ;  /* 0x0000cc070100a387 */ /* 0x0001e20000100800 */
[----:B------:R-:W-:-:S03]  /*32820*/  @!P3 FMUL R21, R21, 16777216 ;  /* 0x4b8000001515b820 */ /* 0x000fc60000400000 */
[----:B0-----:R-:W4:Y:S04]  /*32830*/  LDL.LU R7, [R1+0x1158] ;  /* 0x0011580001077983 */ /* 0x001f280000300800 */
[----:B------:R0:W-:Y:S01]  /*32840*/  @!P2 STL [R1+0xd0], R6 ;  /* 0x0000d0060100a387 */ /* 0x0001e20000100800 */
[----:B------:R-:W-:Y:S02]  /*32850*/  @!P3 FMUL R20, R20, 16777216 ;  /* 0x4b8000001414b820 */ /* 0x000fe40000400000 */
[----:B------:R-:W-:Y:S01]  /*32860*/  @!P3 FMUL R19, R19, 16777216 ;  /* 0x4b8000001313b820 */ /* 0x000fe20000400000 */
[----:B0-----:R-:W4:Y:S04]  /*32870*/  LDL.LU R6, [R1+0x1154] ;  /* 0x0011540001067983 */ /* 0x001f280000300800 */
[----:B------:R0:W-:Y:S01]  /*32880*/  @!P2 STL [R1+0xd4], R24 ;  /* 0x0000d4180100a387 */ /* 0x0001e20000100800 */
[----:B------:R-:W-:-:S03]  /*32890*/  @!P3 FMUL R18, R18, 16777216 ;  /* 0x4b8000001212b820 */ /* 0x000fc60000400000 */
        /* <DEDUP_REMOVED lines=11> */
[----:B-----5:R-:W-:-:S03]  /*32950*/  @!P3 FMUL R15, R15, 16777216 ;  /* 0x4b8000000f0fb820 */ /* 0x020fc60000400000 */
[----:B0-----:R-:W5:Y:S04]  /*32960*/  LDL.LU R20, [R1+0x1140] ;  /* 0x0011400001147983 */ /* 0x001f680000300800 */
        /* <DEDUP_REMOVED lines=11> */
[----:B0-----:R-:W4:Y:S04]  /*32a20*/  LDL R28, [R1+0x2c] ;  /* 0x00002c00011c7983 */ /* 0x001f280000100800 */
[----:B------:R0:W-:Y:S01]  /*32a30*/  @!P3 STL [R1+0x74], R16 ;  /* 0x000074100100b387 */ /* 0x0001e20000100800 */
[----:B------:R-:W-:-:S03]  /*32a40*/  @!P3 FMUL R5, R5, 16777216 ;  /* 0x4b8000000505b820 */ /* 0x000fc60000400000 */
[----:B0-----:R-:W4:Y:S04]  /*32a50*/  LDL.LU R16, [R1+0x1130] ;  /* 0x0011300001107983 */ /* 0x001f280000300800 */
[----:B------:R0:W-:Y:S01]  /*32a60*/  @!P3 STL [R1+0x78], R15 ;  /* 0x0000780f0100b387 */ /* 0x0001e20000100800 */
[----:B------:R-:W-:-:S03]  /*32a70*/  @!P3 FMUL R4, R4, 16777216 ;  /* 0x4b8000000404b820 */ /* 0x000fc60000400000 */
[----:B0-----:R-:W4:Y:S04]  /*32a80*/  LDL.LU R15, [R1+0x112c] ;  /* 0x00112c00010f7983 */ /* 0x001f280000300800 */
[----:B------:R0:W-:Y:S04]  /*32a90*/  @!P3 STL [R1+0x7c], R14 ;  /* 0x00007c0e0100b387 */ /* 0x0001e80000100800 */
[----:B0-----:R-:W4:Y:S04]  /*32aa0*/  LDL.LU R14, [R1+0x1128] ;  /* 0x00112800010e7983 */ /* 0x001f280000300800 */
[----:B------:R0:W-:Y:S04]  /*32ab0*/  @!P3 STL [R1+0x80], R13 ;  /* 0x0000800d0100b387 */ /* 0x0001e80000100800 */
[----:B0-----:R-:W4:Y:S04]  /*32ac0*/  LDL.LU R13, [R1+0x1124] ;  /* 0x00112400010d7983 */ /* 0x001f280000300800 */
[----:B------:R0:W-:Y:S04]  /*32ad0*/  @!P3 STL [R1+0x84], R12 ;  /* 0x0000840c0100b387 */ /* 0x0001e80000100800 */
[----:B0-----:R-:W4:Y:S01]  /*32ae0*/  LDL.LU R12, [R1+0x1120] ;  /* 0x00112000010c7983 */ /* 0x001f220000300800 */
[----:B--2---:R-:W-:-:S03]  /*32af0*/  @!P3 FMUL R27, R27, 16777216 ;  /* 0x4b8000001b1bb820 */ /* 0x004fc60000400000 */
[----:B------:R0:W-:Y:S04]  /*32b00*/  @!P3 STL [R1+0x88], R29 ;  /* 0x0000881d0100b387 */ /* 0x0001e80000100800 */
[----:B0-----:R-:W2:Y:S04]  /*32b10*/  LDL.LU R29, [R1+0x111c] ;  /* 0x00111c00011d7983 */ /* 0x001ea80000300800 */
[----:B------:R0:W-:Y:S04]  /*32b20*/  @!P3 STL [R1+0x8c], R5 ;  /* 0x00008c050100b387 */ /* 0x0001e80000100800 */
[----:B0-----:R-:W4:Y:S04]  /*32b30*/  LDL.LU R5, [R1+0x13c] ;  /* 0x00013c0001057983 */ /* 0x001f280000300800 */
[----:B------:R0:W-:Y:S04]  /*32b40*/  STL [R1+0x10ac], R4 ;  /* 0x0010ac0401007387 */ /* 0x0001e80000100800 */
[----:B0-----:R-:W4:Y:S01]  /*32b50*/  LDL R4, [R1+0x4c] ;  /* 0x00004c0001047983 */ /* 0x001f220000100800 */
[----:B---3--:R-:W-:-:S03]  /*32b60*/  @!P3 FMUL R26, R26, 16777216 ;  /* 0x4b8000001a1ab820 */ /* 0x008fc60000400000 */
[----:B------:R0:W-:Y:S04]  /*32b70*/  @!P3 STL [R1+0x94], R27 ;  /* 0x0000941b0100b387 */ /* 0x0001e80000100800 */
[----:B0-----:R-:W3:Y:S01]  /*32b80*/  LDL.LU R27, [R1+0x1118] ;  /* 0x00111800011b7983 */ /* 0x001ee20000300800 */
[----:B------:R-:W-:-:S03]  /*32b90*/  @!P3 FMUL R25, R25, 16777216 ;  /* 0x4b8000001919b820 */ /* 0x000fc60000400000 */
[----:B------:R0:W-:Y:S04]  /*32ba0*/  @!P3 STL [R1+0x98], R26 ;  /* 0x0000981a0100b387 */ /* 0x0001e80000100800 */
[----:B0-----:R-:W4:Y:S04]  /*32bb0*/  LDL.LU R26, [R1+0x1114] ;  /* 0x00111400011a7983 */ /* 0x001f280000300800 */
[----:B------:R0:W-:Y:S04]  /*32bc0*/  @!P3 STL [R1+0x138], R25 ;  /* 0x000138190100b387 */ /* 0x0001e80000100800 */
[----:B0-----:R-:W5:Y:S01]  /*32bd0*/  LDL.LU R25, [R1+0x1110] ;  /* 0x0011100001197983 */ /* 0x001f620000300800 */
[----:B------:R-:W-:-:S02]  /*32be0*/  @!P4 FMUL R11, R11, 16777216 ;  /* 0x4b8000000b0bc820 */ /* 0x000fc40000400000 */
[----:B------:R-:W-:Y:S02]  /*32bf0*/  @!P4 FMUL R10, R10, 16777216 ;  /* 0x4b8000000a0ac820 */ /* 0x000fe40000400000 */
[----:B------:R-:W-:Y:S02]  /*32c00*/  @!P4 FMUL R9, R9, 16777216 ;  /* 0x4b8000000909c820 */ /* 0x000fe40000400000 */
[----:B--2---:R-:W-:Y:S02]  /*32c10*/  @!P4 FMUL R29, R29, 16777216 ;  /* 0x4b8000001d1dc820 */ /* 0x004fe40000400000 */
[----:B---3--:R-:W-:Y:S02]  /*32c20*/  @!P4 FMUL R27, R27, 16777216 ;  /* 0x4b8000001b1bc820 */ /* 0x008fe40000400000 */
[----:B----4-:R-:W-:Y:S02]  /*32c30*/  @!P4 FMUL R26, R26, 16777216 ;  /* 0x4b8000001a1ac820 */ /* 0x010fe40000400000 */
[----:B-----5:R-:W-:-:S05]  /*32c40*/  @!P4 FMUL R25, R25, 16777216 ;  /* 0x4b8000001919c820 */ /* 0x020fca0000400000 */
[----:B------:R0:W-:Y:S04]  /*32c50*/  STL [R1+0x10b0], R25 ;  /* 0x0010b01901007387 */ /* 0x0001e80000100800 */
[----:B0-----:R-:W2:Y:S04]  /*32c60*/  LDL R25, [R1+0x48] ;  /* 0x0000480001197983 */ /* 0x001ea80000100800 */
[----:B------:R0:W-:Y:S04]  /*32c70*/  STL [R1+0x10b4], R26 ;  /* 0x0010b41a01007387 */ /* 0x0001e80000100800 */
[----:B0-----:R-:W3:Y:S04]  /*32c80*/  LDL R26, [R1+0x44] ;  /* 0x00004400011a7983 */ /* 0x001ee80000100800 */
[----:B------:R0:W-:Y:S04]  /*32c90*/  STL [R1+0x10a4], R27 ;  /* 0x0010a41b01007387 */ /* 0x0001e80000100800 */
[----:B0-----:R-:W4:Y:S04]  /*32ca0*/  LDL R27, [R1+0x40] ;  /* 0x00004000011b7983 */ /* 0x001f280000100800 */
[----:B------:R0:W-:Y:S04]  /*32cb0*/  STL [R1+0x10b8], R29 ;  /* 0x0010b81d01007387 */ /* 0x0001e80000100800 */
[----:B0-----:R-:W5:Y:S01]  /*32cc0*/  LDL R29, [R1+0x3c] ;  /* 0x00003c00011d7983 */ /* 0x001f620000100800 */
[----:B------:R-:W-:-:S05]  /*32cd0*/  @!P4 FMUL R28, R28, 16777216 ;  /* 0x4b8000001c1cc820 */ /* 0x000fca0000400000 */
[----:B------:R0:W-:Y:S04]  /*32ce0*/  @!P4 STL [R1+0x2c], R28 ;  /* 0x00002c1c0100c387 */ /* 0x0001e80000100800 */
[----:B0-----:R-:W5:Y:S04]  /*32cf0*/  LDL.LU R28, [R1+0x140] ;  /* 0x00014000011c7983 */ /* 0x001f680000300800 */
[----:B------:R0:W-:Y:S04]  /*32d00*/  @!P4 STL [R1+0x30], R11 ;  /* 0x0000300b0100c387 */ /* 0x0001e80000100800 */
[----:B0-----:R-:W5:Y:S04]  /*32d10*/  LDL.LU R11, [R1+0x110c] ;  /* 0x00110c00010b7983 */ /* 0x001f680000300800 */
[----:B------:R0:W-:Y:S04]  /*32d20*/  @!P4 STL [R1+0x34], R10 ;  /* 0x0000340a0100c387 */ /* 0x0001e80000100800 */
[----:B0-----:R-:W5:Y:S04]  /*32d30*/  LDL.LU R10, [R1+0x1108] ;  /* 0x00110800010a7983 */ /* 0x001f680000300800 */
[----:B------:R0:W-:Y:S04]  /*32d40*/  @!P4 STL [R1+0x38], R9 ;  /* 0x000038090100c387 */ /* 0x0001e80000100800 */
[----:B0-----:R-:W5:Y:S01]  /*32d50*/  LDL.LU R9, [R1+0x1104] ;  /* 0x0011040001097983 */ /* 0x001f620000300800 */
[----:B------:R-:W-:-:S02]  /*32d60*/  @!P4 FMUL R4, R4, 16777216 ;  /* 0x4b8000000404c820 */ /* 0x000fc40000400000 */
[----:B------:R-:W-:Y:S02]  /*32d70*/  @!P4 FMUL R8, R8, 16777216 ;  /* 0x4b8000000808c820 */ /* 0x000fe40000400000 */
[----:B------:R-:W-:Y:S02]  /*32d80*/  @!P4 FMUL R7, R7, 16777216 ;  /* 0x4b8000000707c820 */ /* 0x000fe40000400000 */
[----:B------:R-:W-:Y:S02]  /*32d90*/  @!P4 FMUL R6, R6, 16777216 ;  /* 0x4b8000000606c820 */ /* 0x000fe40000400000 */
[----:B------:R-:W-:Y:S02]  /*32da0*/  @!P4 FMUL R5, R5, 16777216 ;  /* 0x4b8000000505c820 */ /* 0x000fe40000400000 */
[----:B--2---:R-:W-:Y:S02]  /*32db0*/  @!P4 FMUL R25, R25, 16777216 ;  /* 0x4b8000001919c820 */ /* 0x004fe40000400000 */
[----:B---3--:R-:W-:-:S02]  /*32dc0*/  @!P4 FMUL R26, R26, 16777216 ;  /* 0x4b8000001a1ac820 */ /* 0x008fc40000400000 */
[----:B----4-:R-:W-:Y:S02]  /*32dd0*/  @!P4 FMUL R27, R27, 16777216 ;  /* 0x4b8000001b1bc820 */ /* 0x010fe40000400000 */
[----:B-----5:R-:W-:-:S05]  /*32de0*/  @!P4 FMUL R29, R29, 16777216 ;  /* 0x4b8000001d1dc820 */ /* 0x020fca0000400000 */
[----:B------:R0:W-:Y:S04]  /*32df0*/  @!P4 STL [R1+0x3c], R29 ;  /* 0x00003c1d0100c387 */ /* 0x0001e80000100800 */
[----:B------:R-:W-:Y:S04]  /*32e00*/  @!P4 STL [R1+0x40], R27 ;  /* 0x0000401b0100c387 */ /* 0x000fe80000100800 */
[----:B0-----:R-:W2:Y:S04]  /*32e10*/  LDL.LU R29, [R1+0x744] ;  /* 0x00074400011d7983 */ /* 0x001ea80000300800 */
[----:B------:R-:W-:Y:S04]  /*32e20*/  @!P4 STL [R1+0x44], R26 ;  /* 0x0000441a0100c387 */ /* 0x000fe80000100800 */
[----:B------:R0:W-:Y:S04]  /*32e30*/  @!P4 STL [R1+0x4c], R4 ;  /* 0x00004c040100c387 */ /* 0x0001e80000100800 */
[----:B------:R1:W-:Y:S04]  /*32e40*/  @!P4 STL [R1+0x48], R25 ;  /* 0x000048190100c387 */ /* 0x0003e80000100800 */
[----:B0-----:R-:W3:Y:S04]  /*32e50*/  LDL.LU R4, [R1+0x740] ;  /* 0x0007400001047983 */ /* 0x001ee80000300800 */
[----:B------:R-:W4:Y:S04]  /*32e60*/  LDL.LU R27, [R1+0x728] ;  /* 0x00072800011b7983 */ /* 0x000f280000300800 */
[----:B------:R-:W5:Y:S04]  /*32e70*/  LDL.LU R26, [R1+0x724] ;  /* 0x00072400011a7983 */ /* 0x000f680000300800 */
[----:B-1----:R-:W4:Y:S04]  /*32e80*/  LDL.LU R25, [R1+0x720] ;  /* 0x0007200001197983 */ /* 0x002f280000300800 */
[----:B------:R0:W-:Y:S01]  /*32e90*/  STL [R1+0x10a0], R8 ;  /* 0x0010a00801007387 */ /* 0x0001e20000100800 */
[----:B------:R-:W-:-:S03]  /*32ea0*/  @!P5 FMUL R10, R10, 16777216 ;  /* 0x4b8000000a0ad820 */ /* 0x000fc60000400000 */
[----:B0-----:R-:W4:Y:S01]  /*32eb0*/  LDL.LU R8, [R1+0x6c0] ;  /* 0x0006c00001087983 */ /* 0x001f220000300800 */
[----:B------:R-:W-:-:S03]  /*32ec0*/  @!P5 FMUL R9, R9, 16777216 ;  /* 0x4b8000000909d820 */ /* 0x000fc60000400000 */
[----:B------:R0:W-:Y:S04]  /*32ed0*/  STL [R1+0x10bc], R7 ;  /* 0x0010bc0701007387 */ /* 0x0001e80000100800 */
[----:B0-----:R-:W4:Y:S04]  /*32ee0*/  LDL.LU R7, [R1+0x6bc] ;  /* 0x0006bc0001077983 */ /* 0x001f280000300800 */
[----:B------:R0:W-:Y:S04]  /*32ef0*/  STL [R1+0x10c0], R6 ;  /* 0x0010c00601007387 */ /* 0x0001e80000100800 */
[----:B0-----:R-:W4:Y:S04]  /*32f00*/  LDL.LU R6, [R1+0x72c] ;  /* 0x00072c0001067983 */ /* 0x001f280000300800 */
[----:B------:R0:W-:Y:S04]  /*32f10*/  STL [R1+0x10d4], R5 ;  /* 0x0010d40501007387 */ /* 0x0001e80000100800 */
[----:B0-----:R-:W4:Y:S04]  /*32f20*/  LDL.LU R5, [R1+0x734] ;  /* 0x0007340001057983 */ /* 0x001f280000300800 */
[----:B------:R0:W-:Y:S04]  /*32f30*/  STL [R1+0x10c4], R9 ;  /* 0x0010c40901007387 */ /* 0x0001e80000100800 */
[----:B0-----:R-:W4:Y:S04]  /*32f40*/  LDL.LU R9, [R1+0x738] ;  /* 0x0007380001097983 */ /* 0x001f280000300800 */
[----:B------:R0:W-:Y:S04]  /*32f50*/  STL [R1+0x10c8], R10 ;  /* 0x0010c80a01007387 */ /* 0x0001e80000100800 */
[----:B0-----:R-:W5:Y:S01]  /*32f60*/  LDL.LU R10, [R1+0x73c] ;  /* 0x00073c00010a7983 */ /* 0x001f620000300800 */
[----:B------:R-:W-:-:S02]  /*32f70*/  LOP3.LUT P6, RZ, R0, 0x800, RZ, 0xc0, !PT ;  /* 0x0000080000ff7812 */ /* 0x000fc400078cc0ff */
[----:B------:R-:W-:-:S11]  /*32f80*/  LOP3.LUT R0, R0, 0xfdffffff, RZ, 0xc0, !PT ;  /* 0xfdffffff00007812 */ /* 0x000fd600078ec0ff */
[----:B------:R-:W-:-:S04]  /*32f90*/  @P6 LOP3.LUT R0, R0, 0x2000000, RZ, 0xfc, !PT ;  /* 0x0200000000006812 */ /* 0x000fc800078efcff */
[C---:B------:R-:W-:Y:S01]  /*32fa0*/  LOP3.LUT P6, RZ, R0.reuse, 0x400, RZ, 0xc0, !PT ;  /* 0x0000040000ff7812 */ /* 0x040fe200078cc0ff */
[----:B------:R-:W-:Y:S01]  /*32fb0*/  @!P5 FMUL R11, R11, 16777216 ;  /* 0x4b8000000b0bd820 */ /* 0x000fe20000400000 */
[----:B------:R-:W-:Y:S01]  /*32fc0*/  LOP3.LUT R0, R0, 0xfbffffff, RZ, 0xc0, !PT ;  /* 0xfbffffff00007812 */ /* 0x000fe200078ec0ff */
[----:B------:R-:W-:Y:S02]  /*32fd0*/  @!P5 FMUL R12, R12, 16777216 ;  /* 0x4b8000000c0cd820 */ /* 0x000fe40000400000 */
[----:B------:R-:W-:Y:S02]  /*32fe0*/  @!P5 FMUL R13, R13, 16777216 ;  /* 0x4b8000000d0dd820 */ /* 0x000fe40000400000 */
[----:B------:R-:W-:Y:S01]  /*32ff0*/  @!P5 FMUL R14, R14, 16777216 ;  /* 0x4b8000000e0ed820 */ /* 0x000fe20000400000 */
[----:B------:R-:W-:Y:S01]  /*33000*/  STL [R1+0x10cc], R11 ;  /* 0x0010cc0b01007387 */ /* 0x000fe20000100800 */
[----:B------:R-:W-:Y:S02]  /*33010*/  @!P5 FMUL R15, R15, 16777216 ;  /* 0x4b8000000f0fd820 */ /* 0x000fe40000400000 */
[----:B------:R-:W-:-:S02]  /*33020*/  @!P5 FMUL R16, R16, 16777216 ;  /* 0x4b8000001010d820 */ /* 0x000fc40000400000 */
[----:B------:R-:W-:Y:S01]  /*33030*/  @P6 LOP3.LUT R0, R0, 0x4000000, RZ, 0xfc, !PT ;  /* 0x0400000000006812 */ /* 0x000fe200078efcff */
[----:B------:R2:W-:Y:S01]  /*33040*/  STL [R1+0x10d0], R12 ;  /* 0x0010d00c01007387 */ /* 0x0005e20000100800 */
[----:B------:R-:W-:Y:S02]  /*33050*/  @!P5 FMUL R17, R17, 16777216 ;  /* 0x4b8000001111d820 */ /* 0x000fe40000400000 */
[----:B------:R-:W-:Y:S01]  /*33060*/  LOP3.LUT P6, RZ, R0, 0x200, RZ, 0xc0, !PT ;  /* 0x0000020000ff7812 */ /* 0x000fe200078cc0ff */
[----:B------:R-:W-:Y:S01]  /*33070*/  STL [R1+0x10d8], R13 ;  /* 0x0010d80d01007387 */ /* 0x000fe20000100800 */
[----:B------:R-:W-:Y:S02]  /*33080*/  @!P5 FMUL R18, R18, 16777216 ;  /* 0x4b8000001212d820 */ /* 0x000fe40000400000 */
[----:B------:R-:W-:Y:S01]  /*33090*/  @!P5 FMUL R19, R19, 16777216 ;  /* 0x4b8000001313d820 */ /* 0x000fe20000400000 */
[----:B------:R-:W-:Y:S01]  /*330a0*/  STL [R1+0x10dc], R14 ;  /* 0x0010dc0e01007387 */ /* 0x000fe20000100800 */
[----:B------:R-:W-:-:S02]  /*330b0*/  @!P5 FMUL R20, R20, 16777216 ;  /* 0x4b8000001414d820 */ /* 0x000fc40000400000 */
[----:B------:R-:W-:Y:S01]  /*330c0*/  @!P5 FMUL R21, R21, 16777216 ;  /* 0x4b8000001515d820 */ /* 0x000fe20000400000 */
[----:B------:R0:W-:Y:S04]  /*330d0*/  STL [R1+0x10e0], R15 ;  /* 0x0010e00f01007387 */ /* 0x0001e80000100800 */
[----:B------:R-:W-:Y:S04]  /*330e0*/  STL [R1+0x10e4], R16 ;  /* 0x0010e41001007387 */ /* 0x000fe80000100800 */
[----:B------:R-:W-:Y:S04]  /*330f0*/  STL [R1+0x10e8], R17 ;  /* 0x0010e81101007387 */ /* 0x000fe80000100800 */
[----:B------:R-:W-:Y:S04]  /*33100*/  STL [R1+0x10ec], R18 ;  /* 0x0010ec1201007387 */ /* 0x000fe80000100800 */
[----:B------:R-:W-:Y:S04]  /*33110*/  STL [R1+0x10f0], R19 ;  /* 0x0010f01301007387 */ /* 0x000fe80000100800 */
[----:B------:R-:W-:Y:S04]  /*33120*/  STL [R1+0x10f4], R20 ;  /* 0x0010f41401007387 */ /* 0x000fe80000100800 */
[----:B------:R-:W-:Y:S01]  /*33130*/  STL [R1+0x10f8], R21 ;  /* 0x0010f81501007387 */ /* 0x000fe20000100800 */
[----:B--2---:R-:W-:-:S02]  /*33140*/  FSEL R12, R29, -INF , P6 ;  /* 0xff8000001d0c7808 */ /* 0x004fc40003000000 */
[----:B------:R-:W-:-:S03]  /*33150*/  LOP3.LUT P6, RZ, R0, 0x4000000, RZ, 0xc0, !PT ;  /* 0x0400000000ff7812 */ /* 0x000fc600078cc0ff */
[----:B------:R-:W-:Y:S04]  /*33160*/  STL [R1+0x3f8], R12 ;  /* 0x0003f80c01007387 */ /* 0x000fe80000100800 */
[----:B------:R-:W2:Y:S01]  /*33170*/  LDL.LU R29, [R1+0x6c4] ;  /* 0x0006c400011d7983 */ /* 0x000ea20000300800 */
[----:B---3--:R-:W-:-:S03]  /*33180*/  FSEL R11, R4, -INF , P6 ;  /* 0xff800000040b7808 */ /* 0x008fc60003000000 */
[----:B------:R-:W3:Y:S01]  /*33190*/  LDL.LU R4, [R1+0x6c8] ;  /* 0x0006c80001047983 */ /* 0x000ee20000300800 */
[----:B------:R-:W-:Y:S01]  /*331a0*/  LOP3.LUT P6, RZ, R0, 0x2000000, RZ, 0xc0, !PT ;  /* 0x0200000000ff7812 */ /* 0x000fe200078cc0ff */
[----:B------:R-:W-:Y:S02]  /*331b0*/  @!P5 FMUL R22, R22, 16777216 ;  /* 0x4b8000001616d820 */ /* 0x000fe40000400000 */
[----:B------:R-:W-:Y:S02]  /*331c0*/  @!P5 FMUL R23, R23, 16777216 ;  /* 0x4b8000001717d820 */ /* 0x000fe40000400000 */
[----:B------:R-:W-:Y:S02]  /*331d0*/  @!P5 FMUL R24, R24, 16777216 ;  /* 0x4b8000001818d820 */ /* 0x000fe40000400000 */
[----:B------:R-:W-:Y:S01]  /*331e0*/  @!P5 FMUL R28, R28, 16777216 ;  /* 0x4b8000001c1cd820 */ /* 0x000fe20000400000 */
[C---:B------:R-:W-:Y:S02]  /*331f0*/  LOP3.LUT P5, RZ, R0.reuse, 0x1000, RZ, 0xc0, !PT ;  /* 0x0000100000ff7812 */ /* 0x040fe400078ac0ff */
[C---:B------:R-:W-:Y:S01]  /*33200*/  LOP3.LUT P4, RZ, R0.reuse, 0x2000, RZ, 0xc0, !PT ;  /* 0x0000200000ff7812 */ /* 0x040fe2000788c0ff */
[----:B------:R-:W-:Y:S01]  /*33210*/  STL [R1+0x3fc], R11 ;  /* 0x0003fc0b01007387 */ /* 0x000fe20000100800 */
[----:B------:R-:W-:-:S02]  /*33220*/  LOP3.LUT P3, RZ, R0, 0x10000, RZ, 0xc0, !PT ;  /* 0x0001000000ff7812 */ /* 0x000fc4000786c0ff */
[C---:B------:R-:W-:Y:S02]  /*33230*/  LOP3.LUT P0, RZ, R0.reuse, 0x400000, RZ, 0xc0, !PT ;  /* 0x0040000000ff7812 */ /* 0x040fe4000780c0ff */
[C---:B------:R-:W-:Y:S02]  /*33240*/  LOP3.LUT P2, RZ, R0.reuse, 0x800000, RZ, 0xc0, !PT ;  /* 0x0080000000ff7812 */ /* 0x040fe4000784c0ff */
[----:B------:R-:W-:Y:S01]  /*33250*/  LOP3.LUT P1, RZ, R0, 0x200000, RZ, 0xc0, !PT ;  /* 0x0020000000ff7812 */ /* 0x000fe2000782c0ff */
[----:B0-----:R0:W1:Y:S01]  /*33260*/  MUFU.RCP R15, R3 ;  /* 0x00000003000f7308 */ /* 0x0010620000001000 */
[----:B----4-:R-:W-:Y:S02]  /*33270*/  FSEL R9, R9, -INF , P5 ;  /* 0xff80000009097808 */ /* 0x010fe40002800000 */
[----:B-----5:R-:W-:-:S05]  /*33280*/  FSEL R10, R10, -INF , P6 ;  /* 0xff8000000a0a7808 */ /* 0x020fca0003000000 */
[----:B------:R4:W-:Y:S04]  /*33290*/  STL [R1+0x400], R10 ;  /* 0x0004000a01007387 */ /* 0x0009e80000100800 */
[----:B------:R-:W-:Y:S01]  /*332a0*/  STL [R1+0x404], R9 ;  /* 0x0004040901007387 */ /* 0x000fe20000100800 */
[----:B----4-:R-:W-:Y:S02]  /*332b0*/  FSEL R10, R5, -INF , P4 ;  /* 0xff800000050a7808 */ /* 0x010fe40002000000 */
[----:B------:R-:W-:-:S03]  /*332c0*/  FSEL R5, R6, -INF , P3 ;  /* 0xff80000006057808 */ /* 0x000fc60001800000 */
[----:B------:R-:W-:Y:S04]  /*332d0*/  STL [R1+0x408], R10 ;  /* 0x0004080a01007387 */ /* 0x000fe80000100800 */
[----:B------:R4:W-:Y:S02]  /*332e0*/  STL [R1+0x40c], R5 ;  /* 0x00040c0501007387 */ /* 0x0009e40000100800 */
[----:B----4-:R-:W-:Y:S02]  /*332f0*/  FSEL R5, R25, -INF , P0 ;  /* 0xff80000019057808 */ /* 0x010fe40000000000 */
[----:B------:R-:W4:Y:S01]  /*33300*/  S2R R25, SR_TID.X ;  /* 0x0000000000197919 */ /* 0x000f220000002100 */
[----:B------:R-:W-:Y:S02]  /*33310*/  FSEL R9, R27, -INF , P2 ;  /* 0xff8000001b097808 */ /* 0x000fe40001000000 */
[----:B------:R-:W-:-:S03]  /*33320*/  FSEL R6, R26, -INF , P1 ;  /* 0xff8000001a067808 */ /* 0x000fc60000800000 */
[----:B------:R-:W-:Y:S01]  /*33330*/  STL [R1+0x410], R9 ;  /* 0x0004100901007387 */ /* 0x000fe20000100800 */
[----:B------:R-:W-:-:S03]  /*33340*/  LOP3.LUT P6, RZ, R0, 0x1000000, RZ, 0xc0, !PT ;  /* 0x0100000000ff7812 */ /* 0x000fc600078cc0ff */
[----:B------:R-:W5:Y:S01]  /*33350*/  LDL.LU R11, [R1+0x6d4] ;  /* 0x0006d400010b7983 */ /* 0x000f620000300800 */
[----:B------:R-:W-:-:S03]  /*33360*/  LOP3.LUT P1, RZ, R0, 0x80000, RZ, 0xc0, !PT ;  /* 0x0008000000ff7812 */ /* 0x000fc6000782c0ff */
[----:B------:R-:W-:Y:S04]  /*33370*/  STL [R1+0x414], R6 ;  /* 0x0004140601007387 */ /* 0x000fe80000100800 */
[----:B------:R-:W-:Y:S04]  /*33380*/  STL [R1+0x418], R5 ;  /* 0x0004180501007387 */ /* 0x000fe80000100800 */
[----:B------:R4:W-:Y:S04]  /*33390*/  STL [R1+0xf00], R0 ;  /* 0x000f000001007387 */ /* 0x0009e80000100800 */
[----:B0-----:R-:W5:Y:S04]  /*333a0*/  LDL.LU R3, [R1+0x1100] ;  /* 0x0011000001037983 */ /* 0x001f680000300800 */
[----:B------:R-:W5:Y:S01]  /*333b0*/  LDL.LU R10, [R1+0x6d8] ;  /* 0x0006d800010a7983 */ /* 0x000f620000300800 */
[C---:B----4-:R-:W-:Y:S01]  /*333c0*/  IMAD.SHL.U32 R0, R25.reuse, 0x10, RZ ;  /* 0x0000001019007824 */ /* 0x050fe200078e00ff */
[----:B------:R-:W-:-:S02]  /*333d0*/  LOP3.LUT R25, R25, 0x60, RZ, 0xc0, !PT ;  /* 0x0000006019197812 */ /* 0x000fc400078ec0ff */
[----:B------:R-:W4:Y:S02]  /*333e0*/  LDL.LU R27, [R1+0x6dc] ;  /* 0x0006dc00011b7983 */ /* 0x000f240000300800 */
[----:B------:R-:W-:Y:S02]  /*333f0*/  LOP3.LUT R0, R0, 0x70, RZ, 0xc0, !PT ;  /* 0x0000007000007812 */ /* 0x000fe400078ec0ff */
[----:B------:R-:W4:Y:S02]  /*33400*/  LDL.LU R9, [R1+0x6e8] ;  /* 0x0006e80001097983 */ /* 0x000f240000300800 */
[----:B------:R-:W-:Y:S02]  /*33410*/  LEA R5, R25, R0, 0x2 ;  /* 0x0000000019057211 */ /* 0x000fe400078e10ff */
[----:B------:R-:W4:Y:S01]  /*33420*/  LDL.LU R26, [R1+0x6ec] ;  /* 0x0006ec00011a7983 */ /* 0x000f220000300800 */
[----:B------:R0:W1:Y:S03]  /*33430*/  MUFU.RCP R0, R2 ;  /* 0x0000000200007308 */ /* 0x0000660000001000 */
[----:B0-----:R-:W4:Y:S04]  /*33440*/  LDL.LU R2, [R1+0x10fc] ;  /* 0x0010fc0001027983 */ /* 0x001f280000300800 */
[----:B------:R-:W4:Y:S04]  /*33450*/  LDL.LU R25, [R1+0x6f8] ;  /* 0x0006f80001197983 */ /* 0x000f280000300800 */
[----:B------:R-:W4:Y:S04]  /*33460*/  LDL.LU R18, [R1+0x6fc] ;  /* 0x0006fc0001127983 */ /* 0x000f280000300800 */
[----:B------:R-:W4:Y:S01]  /*33470*/  LDL.LU R6, [R1+0x708] ;  /* 0x0007080001067983 */ /* 0x000f220000300800 */
[----:B-1----:R-:W-:-:S05]  /*33480*/  FMUL R5, R15, R7 ;  /* 0x000000070f057220 */ /* 0x002fca0000400000 */
[----:B------:R0:W-:Y:S04]  /*33490*/  STL [R1+0x3ec], R5 ;  /* 0x0003ec0501007387 */ /* 0x0001e80000100800 */
[----:B------:R-:W4:Y:S04]  /*334a0*/  LDL.LU R17, [R1+0x70c] ;  /* 0x00070c0001117983 */ /* 0x000f280000300800 */
[----:B------:R-:W4:Y:S01]  /*334b0*/  LDL.LU R16, [R1+0x718] ;  /* 0x0007180001107983 */ /* 0x000f220000300800 */
[----:B0-----:R-:W-:-:S05]  /*334c0*/  FMUL R5, R15, R8 ;  /* 0x000000080f057220 */ /* 0x001fca0000400000 */
[----:B------:R0:W-:Y:S04]  /*334d0*/  STL [R1+0x3e8], R5 ;  /* 0x0003e80501007387 */ /* 0x0001e80000100800 */
[----:B0-----:R-:W4:Y:S04]  /*334e0*/  LDL.LU R5, [R1+0x110] ;  /* 0x0001100001057983 */ /* 0x001f280000300800 */
[----:B------:R-:W4:Y:S04]  /*334f0*/  LDL.LU R7, [R1+0x61c] ;  /* 0x00061c0001077983 */ /* 0x000f280000300800 */
[----:B------:R-:W4:Y:S01]  /*33500*/  LDL.LU R8, [R1+0x628] ;  /* 0x0006280001087983 */ /* 0x000f220000300800 */
[----:B--2---:R-:W-:-:S05]  /*33510*/  FMUL R13, R15, R29 ;  /* 0x0000001d0f0d7220 */ /* 0x004fca0000400000 */
[----:B------:R0:W-:Y:S01]  /*33520*/  STL [R1+0x3e4], R13 ;  /* 0x0003e40d01007387 */ /* 0x0001e20000100800 */
[----:B---3--:R-:W-:-:S03]  /*33530*/  FMUL R12, R15, R4 ;  /* 0x000000040f0c7220 */ /* 0x008fc60000400000 */
[----:B------:R-:W2:Y:S04]  /*33540*/  LDL.LU R4, [R1+0x62c] ;  /* 0x00062c0001047983 */ /* 0x000ea80000300800 */
[----:B------:R1:W-:Y:S01]  /*33550*/  STL [R1+0x3e0], R12 ;  /* 0x0003e00c01007387 */ /* 0x0003e20000100800 */
[C---:B-----5:R-:W-:Y:S02]  /*33560*/  FMUL R3, R15.reuse, R3 ;  /* 0x000000030f037220 */ /* 0x060fe40000400000 */
[----:B----4-:R-:W-:-:S05]  /*33570*/  FMUL R2, R15, R2 ;  /* 0x000000020f027220 */ /* 0x010fca0000400000 */
[----:B------:R3:W-:Y:S04]  /*33580*/  STL [R1+0xf4c], R2 ;  /* 0x000f4c0201007387 */ /* 0x0007e80000100800 */
[----:B------:R-:W4:Y:S04]  /*33590*/  LDL.LU R14, [R1+0x638] ;  /* 0x00063800010e7983 */ /* 0x000f280000300800 */
[----:B0-----:R-:W5:Y:S04]  /*335a0*/  LDL.LU R13, [R1+0x63c] ;  /* 0x00063c00010d7983 */ /* 0x001f680000300800 */
[----:B------:R-:W5:Y:S04]  /*335b0*/  LDL.LU R29, [R1+0x648] ;  /* 0x00064800011d7983 */ /* 0x000f680000300800 */
[----:B-1----:R-:W5:Y:S01]  /*335c0*/  LDL.LU R12, [R1+0x64c] ;  /* 0x00064c00010c7983 */ /* 0x002f620000300800 */
[----:B---3--:R-:W-:-:S03]  /*335d0*/  FMUL R2, R15, R11 ;  /* 0x0000000b0f027220 */ /* 0x008fc60000400000 */
[----:B------:R0:W-:Y:S04]  /*335e0*/  STL [R1+0xf50], R3 ;  /* 0x000f500301007387 */ /* 0x0001e80000100800 */
[----:B------:R-:W3:Y:S04]  /*335f0*/  LDL.LU R11, [R1+0x658] ;  /* 0x00065800010b7983 */ /* 0x000ee80000300800 */
[----:B------:R1:W-:Y:S01]  /*33600*/  STL [R1+0x3d4], R2 ;  /* 0x0003d40201007387 */ /* 0x0003e20000100800 */
[----:B0-----:R-:W-:-:S03]  /*33610*/  FMUL R3, R15, R10 ;  /* 0x0000000a0f037220 */ /* 0x001fc60000400000 */
[----:B------:R-:W3:Y:S04]  /*33620*/  LDL.LU R10, [R1+0x65c] ;  /* 0x00065c00010a7983 */ /* 0x000ee80000300800 */
[----:B------:R0:W-:Y:S01]  /*33630*/  STL [R1+0x3cc], R3 ;  /* 0x0003cc0301007387 */ /* 0x0001e20000100800 */
[----:B-1----:R-:W-:-:S03]  /*33640*/  FMUL R2, R15, R27 ;  /* 0x0000001b0f027220 */ /* 0x002fc60000400000 */
[----:B------:R-:W3:Y:S01]  /*33650*/  LDL.LU R27, [R1+0x6a0] ;  /* 0x0006a000011b7983 */ /* 0x000ee20000300800 */
[----:B0-----:R-:W-:-:S03]  /*33660*/  FMUL R3, R15, R9 ;  /* 0x000000090f037220 */ /* 0x001fc60000400000 */
[----:B------:R0:W-:Y:S04]  /*33670*/  STL [R1+0x37c], R2 ;  /* 0x00037c0201007387 */ /* 0x0001e80000100800 */
[----:B------:R-:W3:Y:S04]  /*33680*/  LDL.LU R9, [R1+0x6a4] ;  /* 0x0006a40001097983 */ /* 0x000ee80000300800 */
[----:B------:R1:W-:Y:S01]  /*33690*/  STL [R1+0x378], R3 ;  /* 0x0003780301007387 */ /* 0x0003e20000100800 */
[----:B0-----:R-:W-:-:S03]  /*336a0*/  FMUL R2, R15, R26 ;  /* 0x0000001a0f027220 */ /* 0x001fc60000400000 */
[----:B------:R-:W3:Y:S04]  /*336b0*/  LDL.LU R26, [R1+0x6a8] ;  /* 0x0006a800011a7983 */ /* 0x000ee80000300800 */
[----:B------:R0:W-:Y:S01]  /*336c0*/  STL [R1+0x374], R2 ;  /* 0x0003740201007387 */ /* 0x0001e20000100800 */
[----:B-1----:R-:W-:-:S03]  /*336d0*/  FMUL R3, R15, R25 ;  /* 0x000000190f037220 */ /* 0x002fc60000400000 */
[----:B------:R-:W3:Y:S04]  /*336e0*/  LDL.LU R25, [R1+0x6ac] ;  /* 0x0006ac0001197983 */ /* 0x000ee80000300800 */
[----:B------:R1:W-:Y:S01]  /*336f0*/  STL [R1+0x370], R3 ;  /* 0x0003700301007387 */ /* 0x0003e20000100800 */
[C---:B0-----:R-:W-:Y:S02]  /*33700*/  FMUL R2, R15.reuse, R18 ;  /* 0x000000120f027220 */ /* 0x041fe40000400000 */
[C---:B-1----:R-:W-:Y:S02]  /*33710*/  FMUL R3, R15.reuse, R6 ;  /* 0x000000060f037220 */ /* 0x042fe40000400000 */
[----:B------:R-:W3:Y:S04]  /*33720*/  LDL.LU R6, [R1+0x6b0] ;  /* 0x0006b00001067983 */ /* 0x000ee80000300800 */
[----:B------:R0:W-:Y:S04]  /*33730*/  STL [R1+0x32c], R2 ;  /* 0x00032c0201007387 */ /* 0x0001e80000100800 */
[----:B------:R1:W-:Y:S01]  /*33740*/  STL [R1+0x328], R3 ;  /* 0x0003280301007387 */ /* 0x0003e20000100800 */
[----:B0-----:R-:W-:-:S02]  /*33750*/  FMUL R2, R15, R17 ;  /* 0x000000110f027220 */ /* 0x001fc40000400000 */
[----:B-1----:R-:W-:-:S03]  /*33760*/  FMUL R3, R15, R16 ;  /* 0x000000100f037220 */ /* 0x002fc60000400000 */
[----:B------:R0:W-:Y:S04]  /*33770*/  STL [R1+0x324], R2 ;  /* 0x0003240201007387 */ /* 0x0001e80000100800 */
[----:B------:R1:W-:Y:S01]  /*33780*/  STL [R1+0x320], R3 ;  /* 0x0003200301007387 */ /* 0x0003e20000100800 */
[----:B0-----:R-:W-:-:S03]  /*33790*/  FMUL R2, R0, R7 ;  /* 0x0000000700027220 */ /* 0x001fc60000400000 */
[----:B------:R-:W3:Y:S01]  /*337a0*/  LDL.LU R7, [R1+0x6b4] ;  /* 0x0006b40001077983 */ /* 0x000ee20000300800 */
[----:B-1----:R-:W-:-:S03]  /*337b0*/  FMUL R3, R0, R8 ;  /* 0x0000000800037220 */ /* 0x002fc60000400000 */
[----:B------:R2:W-:Y:S04]  /*337c0*/  STL [R1+0xf54], R2 ;  /* 0x000f540201007387 */ /* 0x0005e80000100800 */
[----:B------:R-:W3:Y:S04]  /*337d0*/  LDL.LU R19, [R1+0x6b8] ;  /* 0x0006b80001137983 */ /* 0x000ee80000300800 */
[----:B------:R5:W-:Y:S01]  /*337e0*/  STL [R1+0x3c4], R3 ;  /* 0x0003c40301007387 */ /* 0x000be20000100800 */
[----:B--2---:R-:W-:-:S03]  /*337f0*/  FMUL R2, R0, R4 ;  /* 0x0000000400027220 */ /* 0x004fc60000400000 */
[----:B------:R-:W2:Y:S04]  /*33800*/  LDL.LU R8, [R1+0x114] ;  /* 0x0001140001087983 */ /* 0x000ea80000300800 */
[----:B------:R0:W-:Y:S04]  /*33810*/  STL [R1+0x3c0], R2 ;  /* 0x0003c00201007387 */ /* 0x0001e80000100800 */
[----:B------:R-:W2:Y:S01]  /*33820*/  LDL.LU R4, [R1+0x35c] ;  /* 0x00035c0001047983 */ /* 0x000ea20000300800 */
[----:B------:R-:W1:Y:S01]  /*33830*/  MUFU.RCP R5, R5 ;  /* 0x0000000500057308 */ /* 0x000e620000001000 */
[----:B----4-:R-:W-:-:S02]  /*33840*/  FMUL R14, R0, R14 ;  /* 0x0000000e000e7220 */ /* 0x010fc40000400000 */
[----:B-----5:R-:W-:-:S03]  /*33850*/  FMUL R3, R0, R13 ;  /* 0x0000000d00037220 */ /* 0x020fc60000400000 */
[----:B------:R-:W-:Y:S01]  /*33860*/  STL [R1+0x3bc], R14 ;  /* 0x0003bc0e01007387 */ /* 0x000fe20000100800 */
[----:B0-----:R-:W-:-:S03]  /*33870*/  FMUL R2, R0, R29 ;  /* 0x0000001d00027220 */ /* 0x001fc60000400000 */
[----:B------:R-:W4:Y:S04]  /*33880*/  LDL.LU R29, [R1+0x360] ;  /* 0x00036000011d7983 */ /* 0x000f280000300800 */
[----:B------:R0:W-:Y:S04]  /*33890*/  STL [R1+0x3b8], R3 ;  /* 0x0003b80301007387 */ /* 0x0001e80000100800 */
[----:B------:R3:W-:Y:S04]  /*338a0*/  STL [R1+0x3b4], R2 ;  /* 0x0003b40201007387 */ /* 0x0007e80000100800 */
[----:B------:R-:W5:Y:S01]  /*338b0*/  LDL.LU R18, [R1+0x364] ;  /* 0x0003640001127983 */ /* 0x000f620000300800 */
[----:B0-----:R-:W-:-:S02]  /*338c0*/  FMUL R3, R0, R12 ;  /* 0x0000000c00037220 */ /* 0x001fc40000400000 */
[----:B---3--:R-:W-:-:S03]  /*338d0*/  FMUL R2, R0, R11 ;  /* 0x0000000b00027220 */ /* 0x008fc60000400000 */
[----:B------:R0:W-:Y:S04]  /*338e0*/  STL [R1+0x3b0], R3 ;  /* 0x0003b00301007387 */ /* 0x0001e80000100800 */
[----:B------:R-:W3:Y:S04]  /*338f0*/  LDL.LU R17, [R1+0x368] ;  /* 0x0003680001117983 */ /* 0x000ee80000300800 */
        /* <DEDUP_REMOVED lines=10> */
[----:B0-----:R-:W-:-:S05]  /*339a0*/  FMUL R2, R0, R9 ;  /* 0x0000000900027220 */ /* 0x001fca0000400000 */
[----:B------:R0:W-:Y:S04]  /*339b0*/  STL [R1+0x2f4], R2 ;  /* 0x0002f40201007387 */ /* 0x0001e80000100800 */
[----:B------:R-:W-:Y:S04]  /*339c0*/  STL [R1+0x2f0], R3 ;  /* 0x0002f00301007387 */ /* 0x000fe80000100800 */
[----:B------:R-:W3:Y:S01]  /*339d0*/  LDL.LU R16, [R1+0x4cc] ;  /* 0x0004cc0001107983 */ /* 0x000ee20000300800 */
[----:B0-----:R-:W-:-:S03]  /*339e0*/  FMUL R2, R0, R25 ;  /* 0x0000001900027220 */ /* 0x001fc60000400000 */
[----:B------:R-:W3:Y:S04]  /*339f0*/  LDL.LU R25, [R1+0x500] ;  /* 0x0005000001197983 */ /* 0x000ee80000300800 */
[----:B------:R0:W-:Y:S04]  /*33a00*/  STL [R1+0x2dc], R2 ;  /* 0x0002dc0201007387 */ /* 0x0001e80000100800 */
[----:B------:R-:W3:Y:S04]  /*33a10*/  LDL.LU R15, [R1+0x504] ;  /* 0x00050400010f7983 */ /* 0x000ee80000300800 */
[----:B------:R-:W3:Y:S01]  /*33a20*/  LDL.LU R14, [R1+0x508] ;  /* 0x00050800010e7983 */ /* 0x000ee20000300800 */
[----:B0-----:R-:W-:-:S05]  /*33a30*/  FMUL R2, R0, R6 ;  /* 0x0000000600027220 */ /* 0x001fca0000400000 */
[----:B------:R0:W-:Y:S04]  /*33a40*/  STL [R1+0x2d8], R2 ;  /* 0x0002d80201007387 */ /* 0x0001e80000100800 */
[----:B------:R-:W3:Y:S04]  /*33a50*/  LDL.LU R13, [R1+0x50c] ;  /* 0x00050c00010d7983 */ /* 0x000ee80000300800 */
[----:B------:R-:W3:Y:S04]  /*33a60*/  LDL.LU R10, [R1+0x610] ;  /* 0x00061000010a7983 */ /* 0x000ee80000300800 */
[----:B------:R-:W3:Y:S01]  /*33a70*/  LDL.LU R9, [R1+0x614] ;  /* 0x0006140001097983 */ /* 0x000ee20000300800 */
[----:B0-----:R-:W-:-:S03]  /*33a80*/  FMUL R2, R0, R7 ;  /* 0x0000000700027220 */ /* 0x001fc60000400000 */
[----:B------:R-:W3:Y:S04]  /*33a90*/  LDL.LU R6, [R1+0x618] ;  /* 0x0006180001067983 */ /* 0x000ee80000300800 */
[----:B------:R-:W3:Y:S04]  /*33aa0*/  LDL.LU R7, [R1+0x118] ;  /* 0x0001180001077983 */ /* 0x000ee80000300800 */
[----:B------:R0:W-:Y:S02]  /*33ab0*/  STL [R1+0x2d4], R2 ;  /* 0x0002d40201007387 */ /* 0x0001e40000100800 */
[----:B0-----:R-:W-:-:S02]  /*33ac0*/  FMUL R2, R0, R19 ;  /* 0x0000001300027220 */ /* 0x001fc40000400000 */
[----:B--2---:R0:W1:Y:S03]  /*33ad0*/  MUFU.RCP R0, R8 ;  /* 0x0000000800007308 */ /* 0x0040660000001000 */
[----:B------:R-:W-:Y:S01]  /*33ae0*/  STL [R1+0x2d0], R2 ;  /* 0x0002d00201007387 */ /* 0x000fe20000100800 */
[----:B------:R-:W-:-:S03]  /*33af0*/  FMUL R3, R5, R4 ;  /* 0x0000000405037220 */ /* 0x000fc60000400000 */
[----:B0-----:R-:W1:Y:S04]  /*33b00*/  LDL.LU R8, [R1+0x308] ;  /* 0x0003080001087983 */ /* 0x001e680000300800 */
[----:B------:R-:W2:Y:S04]  /*33b10*/  LDL.LU R4, [R1+0x30c] ;  /* 0x00030c0001047983 */ /* 0x000ea80000300800 */
[----:B------:R4:W-:Y:S02]  /*33b20*/  STL [R1+0xf58], R3 ;  /* 0x000f580301007387 */ /* 0x0009e40000100800 */
[----:B----4-:R-:W-:-:S02]  /*33b30*/  FMUL R3, R5, R29 ;  /* 0x0000001d05037220 */ /* 0x010fc40000400000 */
[----:B------:R-:W4:Y:S04]  /*33b40*/  LDL.LU R29, [R1+0x310] ;  /* 0x00031000011d7983 */ /* 0x000f280000300800 */
[----:B------:R3:W-:Y:S01]  /*33b50*/  STL [R1+0x3a4], R3 ;  /* 0x0003a40301007387 */ /* 0x0007e20000100800 */
[----:B-----5:R-:W-:-:S05]  /*33b60*/  FMUL R2, R5, R18 ;  /* 0x0000001205027220 */ /* 0x020fca0000400000 */
[----:B------:R0:W-:Y:S01]  /*33b70*/  STL [R1+0xf5c], R2 ;  /* 0x000f5c0201007387 */ /* 0x0001e20000100800 */
[C---:B---3--:R-:W-:Y:S02]  /*33b80*/  FMUL R3, R5.reuse, R17 ;  /* 0x0000001105037220 */ /* 0x048fe40000400000 */
[C---:B0-----:R-:W-:Y:S02]  /*33b90*/  FMUL R2, R5.reuse, R12 ;  /* 0x0000000c05027220 */ /* 0x041fe40000400000 */
[----:B------:R-:W3:Y:S04]  /*33ba0*/  LDL.LU R12, [R1+0x314] ;  /* 0x00031400010c7983 */ /* 0x000ee80000300800 */
[----:B------:R0:W-:Y:S04]  /*33bb0*/  STL [R1+0x39c], R3 ;  /* 0x00039c0301007387 */ /* 0x0001e80000100800 */
[----:B------:R5:W-:Y:S01]  /*33bc0*/  STL [R1+0xf60], R2 ;  /* 0x000f600201007387 */ /* 0x000be20000100800 */
[----:B0-----:R-:W-:-:S03]  /*33bd0*/  FMUL R3, R5, R11 ;  /* 0x0000000b05037220 */ /* 0x001fc60000400000 */
[----:B------:R-:W3:Y:S01]  /*33be0*/  LDL.LU R11, [R1+0x31c] ;  /* 0x00031c00010b7983 */ /* 0x000ee20000300800 */
[----:B-----5:R-:W-:-:S03]  /*33bf0*/  FMUL R2, R5, R27 ;  /* 0x0000001b05027220 */ /* 0x020fc60000400000 */
[----:B------:R0:W-:Y:S04]  /*33c00*/  STL [R1+0x394], R3 ;  /* 0x0003940301007387 */ /* 0x0001e80000100800 */
[----:B------:R-:W5:Y:S04]  /*33c10*/  LDL.LU R27, [R1+0x330] ;  /* 0x00033000011b7983 */ /* 0x000f680000300800 */
[----:B------:R-:W-:Y:S01]  /*33c20*/  STL [R1+0x390], R2 ;  /* 0x0003900201007387 */ /* 0x000fe20000100800 */
[----:B0-----:R-:W-:-:S03]  /*33c30*/  FMUL R3, R5, R26 ;  /* 0x0000001a05037220 */ /* 0x001fc60000400000 */
[----:B------:R-:W5:Y:S04]  /*33c40*/  LDL.LU R26, [R1+0x334] ;  /* 0x00033400011a7983 */ /* 0x000f680000300800 */
[----:B------:R0:W-:Y:S02]  /*33c50*/  STL [R1+0x38c], R3 ;  /* 0x00038c0301007387 */ /* 0x0001e40000100800 */
[C---:B0-----:R-:W-:Y:S02]  /*33c60*/  FMUL R3, R5.reuse, R25 ;  /* 0x0000001905037220 */ /* 0x041fe40000400000 */
[----:B------:R-:W5:Y:S01]  /*33c70*/  LDL.LU R25, [R1+0x338] ;  /* 0x0003380001197983 */ /* 0x000f620000300800 */
[----:B------:R-:W-:-:S05]  /*33c80*/  FMUL R2, R5, R16 ;  /* 0x0000001005027220 */ /* 0x000fca0000400000 */
[----:B------:R0:W-:Y:S04]  /*33c90*/  STL [R1+0x2cc], R2 ;  /* 0x0002cc0201007387 */ /* 0x0001e80000100800 */
[----:B------:R0:W-:Y:S02]  /*33ca0*/  STL [R1+0x2c8], R3 ;  /* 0x0002c80301007387 */ /* 0x0001e40000100800 */
[C---:B0-----:R-:W-:Y:S02]  /*33cb0*/  FMUL R2, R5.reuse, R15 ;  /* 0x0000000f05027220 */ /* 0x041fe40000400000 */
[----:B------:R-:W-:-:S03]  /*33cc0*/  FMUL R3, R5, R14 ;  /* 0x0000000e05037220 */ /* 0x000fc60000400000 */
[----:B------:R0:W-:Y:S01]  /*33cd0*/  STL [R1+0x2c4], R2 ;  /* 0x0002c40201007387 */ /* 0x0001e20000100800 */
[----:B------:R-:W-:-:S03]  /*33ce0*/  FMUL R13, R5, R13 ;  /* 0x0000000d050d7220 */ /* 0x000fc60000400000 */
[----:B------:R0:W-:Y:S02]  /*33cf0*/  STL [R1+0x2c0], R3 ;  /* 0x0002c00301007387 */ /* 0x0001e40000100800 */
[C---:B0-----:R-:W-:Y:S02]  /*33d00*/  FMUL R2, R5.reuse, R10 ;  /* 0x0000000a05027220 */ /* 0x041fe40000400000 */
[----:B------:R-:W-:Y:S01]  /*33d10*/  STL [R1+0x2bc], R13 ;  /* 0x0002bc0d01007387 */ /* 0x000fe20000100800 */
[----:B------:R-:W-:-:S03]  /*33d20*/  FMUL R3, R5, R9 ;  /* 0x0000000905037220 */ /* 0x000fc60000400000 */
[----:B------:R-:W5:Y:S04]  /*33d30*/  LDL.LU R10, [R1+0x33c] ;  /* 0x00033c00010a7983 */ /* 0x000f680000300800 */
[----:B------:R0:W-:Y:S04]  /*33d40*/  STL [R1+0x2b8], R2 ;  /* 0x0002b80201007387 */ /* 0x0001e80000100800 */
[----:B------:R1:W-:Y:S04]  /*33d50*/  STL [R1+0x2b4], R3 ;  /* 0x0002b40301007387 */ /* 0x0003e80000100800 */
[----:B------:R-:W5:Y:S01]  /*33d60*/  LDL.LU R20, [R1+0x340] ;  /* 0x0003400001147983 */ /* 0x000f620000300800 */
[----:B0-----:R-:W-:-:S05]  /*33d70*/  FMUL R2, R5, R6 ;  /* 0x0000000605027220 */ /* 0x001fca0000400000 */
[----:B------:R2:W-:Y:S04]  /*33d80*/  STL [R1+0x2b0], R2 ;  /* 0x0002b00201007387 */ /* 0x0005e80000100800 */
[----:B------:R-:W5:Y:S01]  /*33d90*/  LDL.LU R9, [R1+0x344] ;  /* 0x0003440001097983 */ /* 0x000f620000300800 */
[----:B-1----:R-:W-:-:S03]  /*33da0*/  FMUL R3, R0, R8 ;  /* 0x0000000800037220 */ /* 0x002fc60000400000 */
[----:B------:R-:W5:Y:S01]  /*33db0*/  LDL.LU R6, [R1+0x348] ;  /* 0x0003480001067983 */ /* 0x000f620000300800 */
[----:B--2---:R-:W-:-:S03]  /*33dc0*/  FMUL R2, R0, R4 ;  /* 0x0000000400027220 */ /* 0x004fc60000400000 */
[----:B------:R-:W2:Y:S04]  /*33dd0*/  LDL.LU R19, [R1+0x34c] ;  /* 0x00034c0001137983 */ /* 0x000ea80000300800 */
[----:B------:R4:W-:Y:S04]  /*33de0*/  STL [R1+0x388], R3 ;  /* 0x0003880301007387 */ /* 0x0009e80000100800 */
[----:B------:R-:W2:Y:S04]  /*33df0*/  LDL.LU R4, [R1+0x350] ;  /* 0x0003500001047983 */ /* 0x000ea80000300800 */
[----:B------:R3:W-:Y:S04]  /*33e00*/  STL [R1+0x384], R2 ;  /* 0x0003840201007387 */ /* 0x0007e80000100800 */
[----:B------:R-:W2:Y:S04]  /*33e10*/  LDL.LU R15, [R1+0x354] ;  /* 0x00035400010f7983 */ /* 0x000ea80000300800 */
[----:B------:R-:W2:Y:S04]  /*33e20*/  LDL.LU R8, [R1+0x358] ;  /* 0x0003580001087983 */ /* 0x000ea80000300800 */
[----:B------:R-:W2:Y:S01]  /*33e30*/  LDL.LU R5, [R1+0x11c] ;  /* 0x00011c0001057983 */ /* 0x000ea20000300800 */
[----:B----4-:R-:W-:-:S03]  /*33e40*/  FMUL R3, R0, R29 ;  /* 0x0000001d00037220 */ /* 0x010fc60000400000 */
[----:B------:R-:W4:Y:S04]  /*33e50*/  LDL.LU R29, [R1+0x258] ;  /* 0x00025800011d7983 */ /* 0x000f280000300800 */
[----:B------:R-:W-:Y:S01]  /*33e60*/  STL [R1+0xf70], R3 ;  /* 0x000f700301007387 */ /* 0x000fe20000100800 */
[----:B---3--:R-:W-:-:S03]  /*33e70*/  FMUL R2, R0, R12 ;  /* 0x0000000c00027220 */ /* 0x008fc60000400000 */
[----:B------:R-:W3:Y:S04]  /*33e80*/  LDL.LU R12, [R1+0x25c] ;  /* 0x00025c00010c7983 */ /* 0x000ee80000300800 */
[----:B------:R0:W-:Y:S02]  /*33e90*/  STL [R1+0xf74], R2 ;  /* 0x000f740201007387 */ /* 0x0001e40000100800 */
[C---:B0-----:R-:W-:Y:S02]  /*33ea0*/  FMUL R2, R0.reuse, R11 ;  /* 0x0000000b00027220 */ /* 0x041fe40000400000 */
[C---:B-----5:R-:W-:Y:S02]  /*33eb0*/  FMUL R3, R0.reuse, R27 ;  /* 0x0000001b00037220 */ /* 0x060fe40000400000 */
[----:B------:R-:W5:Y:S04]  /*33ec0*/  LDL.LU R27, [R1+0x270] ;  /* 0x00027000011b7983 */ /* 0x000f680000300800 */
[----:B------:R0:W-:Y:S04]  /*33ed0*/  STL [R1+0x368], R2 ;  /* 0x0003680201007387 */ /* 0x0001e80000100800 */
[----:B------:R-:W-:Y:S04]  /*33ee0*/  STL [R1+0x364], R3 ;  /* 0x0003640301007387 */ /* 0x000fe80000100800 */
[----:B------:R-:W5:Y:S01]  /*33ef0*/  LDL.LU R18, [R1+0x274] ;  /* 0x0002740001127983 */ /* 0x000f620000300800 */
[----:B0-----:R-:W-:-:S03]  /*33f00*/  FMUL R2, R0, R26 ;  /* 0x0000001a00027220 */ /* 0x001fc60000400000 */
[----:B------:R-:W5:Y:S04]  /*33f10*/  LDL.LU R26, [R1+0x278] ;  /* 0x00027800011a7983 */ /* 0x000f680000300800 */
[----:B------:R0:W-:Y:S04]  /*33f20*/  STL [R1+0x360], R2 ;  /* 0x0003600201007387 */ /* 0x0001e80000100800 */
[----:B------:R-:W5:Y:S04]  /*33f30*/  LDL.LU R17, [R1+0x27c] ;  /* 0x00027c0001117983 */ /* 0x000f680000300800 */
[----:B------:R-:W5:Y:S01]  /*33f40*/  LDL.LU R16, [R1+0x2a0] ;  /* 0x0002a00001107983 */ /* 0x000f620000300800 */
[----:B0-----:R-:W-:-:S05]  /*33f50*/  FMUL R2, R0, R25 ;  /* 0x0000001900027220 */ /* 0x001fca0000400000 */
[----:B------:R0:W-:Y:S04]  /*33f60*/  STL [R1+0x35c], R2 ;  /* 0x00035c0201007387 */ /* 0x0001e80000100800 */
[----:B------:R-:W5:Y:S04]  /*33f70*/  LDL.LU R14, [R1+0x2a4] ;  /* 0x0002a400010e7983 */ /* 0x000f680000300800 */
[----:B------:R-:W5:Y:S04]  /*33f80*/  LDL.LU R13, [R1+0x2a8] ;  /* 0x0002a800010d7983 */ /* 0x000f680000300800 */
[----:B------:R-:W5:Y:S04]  /*33f90*/  LDL.LU R25, [R1+0x2ac] ;  /* 0x0002ac0001197983 */ /* 0x000f680000300800 */
[----:B------:R-:W5:Y:S01]  /*33fa0*/  LDL.LU R11, [R1+0x2e0] ;  /* 0x0002e000010b7983 */ /* 0x000f620000300800 */
[----:B0-----:R-:W-:-:S03]  /*33fb0*/  FMUL R2, R0, R10 ;  /* 0x0000000a00027220 */ /* 0x001fc60000400000 */
[----:B------:R-:W5:Y:S04]  /*33fc0*/  LDL.LU R10, [R1+0x2e4] ;  /* 0x0002e400010a7983 */ /* 0x000f680000300800 */
[----:B------:R0:W-:Y:S01]  /*33fd0*/  STL [R1+0x29c], R2 ;  /* 0x00029c0201007387 */ /* 0x0001e20000100800 */
[----:B------:R-:W-:-:S05]  /*33fe0*/  FMUL R20, R0, R20 ;  /* 0x0000001400147220 */ /* 0x000fca0000400000 */
[----:B------:R-:W-:Y:S01]  /*33ff0*/  STL [R1+0x298], R20 ;  /* 0x0002981401007387 */ /* 0x000fe20000100800 */
[----:B------:R-:W-:-:S03]  /*34000*/  FMUL R3, R0, R9 ;  /* 0x0000000900037220 */ /* 0x000fc60000400000 */
[----:B------:R-:W5:Y:S01]  /*34010*/  LDL.LU R9, [R1+0x2e8] ;  /* 0x0002e80001097983 */ /* 0x000f620000300800 */
[----:B0-----:R-:W-:-:S03]  /*34020*/  FMUL R2, R0, R6 ;  /* 0x0000000600027220 */ /* 0x001fc60000400000 */
[----:B------:R-:W-:Y:S04]  /*34030*/  STL [R1+0x294], R3 ;  /* 0x0002940301007387 */ /* 0x000fe80000100800 */
[----:B------:R-:W5:Y:S04]  /*34040*/  LDL.LU R6, [R1+0x2ec] ;  /* 0x0002ec0001067983 */ /* 0x000f680000300800 */
[----:B------:R2:W-:Y:S02]  /*34050*/  STL [R1+0x290], R2 ;  /* 0x0002900201007387 */ /* 0x0005e40000100800 */
[----:B--2---:R-:W-:-:S02]  /*34060*/  FMUL R2, R0, R4 ;  /* 0x0000000400027220 */ /* 0x004fc40000400000 */
[----:B------:R-:W2:Y:S01]  /*34070*/  LDL.LU R4, [R1+0x300] ;  /* 0x0003000001047983 */ /* 0x000ea20000300800 */
[----:B------:R-:W4:Y:S01]  /*34080*/  MUFU.RCP R7, R7 ;  /* 0x0000000700077308 */ /* 0x000f220000001000 */
[----:B------:R-:W-:-:S05]  /*34090*/  FMUL R3, R0, R19 ;  /* 0x0000001300037220 */ /* 0x000fca0000400000 */
[----:B------:R0:W-:Y:S04]  /*340a0*/  STL [R1+0x28c], R3 ;  /* 0x00028c0301007387 */ /* 0x0001e80000100800 */
[----:B------:R1:W-:Y:S01]  /*340b0*/  STL [R1+0x288], R2 ;  /* 0x0002880201007387 */ /* 0x0003e20000100800 */
[C---:B0-----:R-:W-:Y:S02]  /*340c0*/  FMUL R3, R0.reuse, R15 ;  /* 0x0000000f00037220 */ /* 0x041fe40000400000 */
[----:B-1----:R-:W-:Y:S02]  /*340d0*/  FMUL R2, R0, R8 ;  /* 0x0000000800027220 */ /* 0x002fe40000400000 */
[----:B------:R-:W2:Y:S01]  /*340e0*/  LDL.LU R8, [R1+0x304] ;  /* 0x0003040001087983 */ /* 0x000ea20000300800 */
[----:B------:R0:W1:Y:S03]  /*340f0*/  MUFU.RCP R0, R5 ;  /* 0x0000000500007308 */ /* 0x0000660000001000 */
[----:B------:R-:W-:Y:S04]  /*34100*/  STL [R1+0x284], R3 ;  /* 0x0002840301007387 */ /* 0x000fe80000100800 */
[----:B------:R4:W-:Y:S04]  /*34110*/  STL [R1+0x280], R2 ;  /* 0x0002800201007387 */ /* 0x0009e80000100800 */
[----:B0-----:R-:W2:Y:S01]  /*34120*/  LDL.LU R5, [R1+0x120] ;  /* 0x0001200001057983 */ /* 0x001ea20000300800 */
[----:B----4-:R-:W-:-:S03]  /*34130*/  FMUL R2, R7, R29 ;  /* 0x0000001d07027220 */ /* 0x010fc60000400000 */
[----:B------:R-:W1:Y:S04]  /*34140*/  LDL.LU R29, [R1+0x218] ;  /* 0x00021800011d7983 */ /* 0x000e680000300800 */
[----:B------:R3:W-:Y:S04]  /*34150*/  STL [R1+0x338], R2 ;  /* 0x0003380201007387 */ /* 0x0007e80000100800 */
[----:B------:R-:W4:Y:S01]  /*34160*/  LDL.LU R15, [R1+0x21c] ;  /* 0x00021c00010f7983 */ /* 0x000f220000300800 */
[----:B---3--:R-:W-:-:S03]  /*34170*/  FMUL R2, R7, R12 ;  /* 0x0000000c07027220 */ /* 0x008fc60000400000 */
[----:B------:R-:W3:Y:S04]  /*34180*/  LDL.LU R12, [R1+0x220] ;  /* 0x00022000010c7983 */ /* 0x000ee80000300800 */
[----:B------:R5:W-:Y:S02]  /*34190*/  STL [R1+0x334], R2 ;  /* 0x0003340201007387 */ /* 0x000be40000100800 */
[C---:B-----5:R-:W-:Y:S02]  /*341a0*/  FMUL R2, R7.reuse, R27 ;  /* 0x0000001b07027220 */ /* 0x060fe40000400000 */
[----:B------:R-:W5:Y:S04]  /*341b0*/  LDL.LU R27, [R1+0x224] ;  /* 0x00022400011b7983 */ /* 0x000f680000300800 */
[----:B------:R0:W-:Y:S01]  /*341c0*/  STL [R1+0x330], R2 ;  /* 0x0003300201007387 */ /* 0x0001e20000100800 */
[----:B------:R-:W-:-:S02]  /*341d0*/  FMUL R3, R7, R18 ;  /* 0x0000001207037220 */ /* 0x000fc40000400000 */
[C---:B0-----:R-:W-:Y:S02]  /*341e0*/  FMUL R2, R7.reuse, R26 ;  /* 0x0000001a07027220 */ /* 0x041fe40000400000 */
[----:B------:R-:W5:Y:S04]  /*341f0*/  LDL.LU R26, [R1+0x228] ;  /* 0x00022800011a7983 */ /* 0x000f680000300800 */
[----:B------:R0:W-:Y:S04]  /*34200*/  STL [R1+0x31c], R3 ;  /* 0x00031c0301007387 */ /* 0x0001e80000100800 */
[----:B------:R0:W-:Y:S02]  /*34210*/  STL [R1+0x314], R2 ;  /* 0x0003140201007387 */ /* 0x0001e40000100800 */
[----:B0-----:R-:W-:-:S02]  /*34220*/  FMUL R3, R7, R17 ;  /* 0x0000001107037220 */ /* 0x001fc40000400000 */
[C---:B------:R-:W-:Y:S02]  /*34230*/  FMUL R2, R7.reuse, R16 ;  /* 0x0000001007027220 */ /* 0x040fe40000400000 */
[C---:B------:R-:W-:Y:S01]  /*34240*/  FMUL R14, R7.reuse, R14 ;  /* 0x0000000e070e7220 */ /* 0x040fe20000400000 */
[----:B------:R0:W-:Y:S04]  /*34250*/  STL [R1+0x310], R3 ;  /* 0x0003100301007387 */ /* 0x0001e80000100800 */
[----:B------:R0:W-:Y:S04]  /*34260*/  STL [R1+0x30c], R2 ;  /* 0x00030c0201007387 */ /* 0x0001e80000100800 */
[----:B------:R0:W-:Y:S02]  /*34270*/  STL [R1+0x308], R14 ;  /* 0x0003080e01007387 */ /* 0x0001e40000100800 */
[----:B0-----:R-:W-:-:S02]  /*34280*/  FMUL R3, R7, R13 ;  /* 0x0000000d07037220 */ /* 0x001fc40000400000 */
[C---:B------:R-:W-:Y:S02]  /*34290*/  FMUL R2, R7.reuse, R25 ;  /* 0x0000001907027220 */ /* 0x040fe40000400000 */
[----:B------:R-:W5:Y:S04]  /*342a0*/  LDL.LU R25, [R1+0x22c] ;  /* 0x00022c0001197983 */ /* 0x000f680000300800 */
[----:B------:R0:W-:Y:S04]  /*342b0*/  STL [R1+0x274], R3 ;  /* 0x0002740301007387 */ /* 0x0001e80000100800 */
[----:B------:R0:W-:Y:S04]  /*342c0*/  STL [R1+0x270], R2 ;  /* 0x0002700201007387 */ /* 0x0001e80000100800 */
[----:B------:R-:W5:Y:S01]  /*342d0*/  LDL.LU R14, [R1+0x230] ;  /* 0x00023000010e7983 */ /* 0x000f620000300800 */
[----:B0-----:R-:W-:-:S02]  /*342e0*/  FMUL R3, R7, R11 ;  /* 0x0000000b07037220 */ /* 0x001fc40000400000 */
[----:B------:R-:W-:-:S03]  /*342f0*/  FMUL R2, R7, R10 ;  /* 0x0000000a07027220 */ /* 0x000fc60000400000 */
[----:B------:R0:W-:Y:S04]  /*34300*/  STL [R1+0x26c], R3 ;  /* 0x00026c0301007387 */ /* 0x0001e80000100800 */
[----:B------:R-:W5:Y:S04]  /*34310*/  LDL.LU R11, [R1+0x234] ;  /* 0x00023400010b7983 */ /* 0x000f680000300800 */
[----:B------:R0:W-:Y:S02]  /*34320*/  STL [R1+0x268], R2 ;  /* 0x0002680201007387 */ /* 0x0001e40000100800 */
[----:B0-----:R-:W-:-:S02]  /*34330*/  FMUL R3, R7, R9 ;  /* 0x0000000907037220 */ /* 0x001fc40000400000 */
[----:B------:R-:W5:Y:S04]  /*34340*/  LDL.LU R10, [R1+0x238] ;  /* 0x00023800010a7983 */ /* 0x000f680000300800 */
[----:B------:R-:W5:Y:S04]  /*34350*/  LDL.LU R13, [R1+0x23c] ;  /* 0x00023c00010d7983 */ /* 0x000f680000300800 */
[----:B------:R-:W-:Y:S01]  /*34360*/  STL [R1+0x264], R3 ;  /* 0x0002640301007387 */ /* 0x000fe20000100800 */
[----:B------:R-:W-:-:S03]  /*34370*/  FMUL R2, R7, R6 ;  /* 0x0000000607027220 */ /* 0x000fc60000400000 */
[----:B------:R-:W5:Y:S04]  /*34380*/  LDL.LU R9, [R1+0x240] ;  /* 0x0002400001097983 */ /* 0x000f680000300800 */
[----:B------:R2:W-:Y:S04]  /*34390*/  STL [R1+0x260], R2 ;  /* 0x0002600201007387 */ /* 0x0005e80000100800 */
[----:B------:R-:W5:Y:S01]  /*343a0*/  LDL.LU R6, [R1+0x244] ;  /* 0x0002440001067983 */ /* 0x000f620000300800 */
[----:B--2---:R-:W-:-:S03]  /*343b0*/  FMUL R2, R7, R4 ;  /* 0x0000000407027220 */ /* 0x004fc60000400000 */
[----:B------:R-:W5:Y:S04]  /*343c0*/  LDL.LU R4, [R1+0x248] ;  /* 0x0002480001047983 */ /* 0x000f680000300800 */
[----:B------:R0:W-:Y:S02]  /*343d0*/  STL [R1+0x25c], R2 ;  /* 0x00025c0201007387 */ /* 0x0001e40000100800 */
[----:B0-----:R-:W-:Y:S02]  /*343e0*/  FMUL R2, R7, R8 ;  /* 0x0000000807027220 */ /* 0x001fe40000400000 */
[----:B------:R-:W5:Y:S04]  /*343f0*/  LDL.LU R7, [R1+0x24c] ;  /* 0x00024c0001077983 */ /* 0x000f680000300800 */
[----:B------:R-:W5:Y:S04]  /*34400*/  LDL.LU R8, [R1+0x250] ;  /* 0x0002500001087983 */ /* 0x000f680000300800 */
[----:B------:R4:W-:Y:S01]  /*34410*/  STL [R1+0x258], R2 ;  /* 0x0002580201007387 */ /* 0x0009e20000100800 */
[----:B-1----:R-:W-:-:S03]  /*34420*/  FMUL R3, R0, R29 ;  /* 0x0000001d00037220 */ /* 0x002fc60000400000 */
[----:B------:R-:W2:Y:S04]  /*34430*/  LDL.LU R29, [R1+0x254] ;  /* 0x00025400011d7983 */ /* 0x000ea80000300800 */
[----:B------:R3:W-:Y:S01]  /*34440*/  STL [R1+0x304], R3 ;  /* 0x0003040301007387 */ /* 0x0007e20000100800 */
[C---:B----4-:R-:W-:Y:S02]  /*34450*/  FMUL R2, R0.reuse, R15 ;  /* 0x0000000f00027220 */ /* 0x050fe40000400000 */
[----:B---3--:R-:W-:-:S05]  /*34460*/  FMUL R3, R0, R12 ;  /* 0x0000000c00037220 */ /* 0x008fca0000400000 */
[----:B------:R-:W-:Y:S04]  /*34470*/  STL [R1+0xf78], R3 ;  /* 0x000f780301007387 */ /* 0x000fe80000100800 */
[----:B------:R5:W-:Y:S04]  /*34480*/  STL [R1+0x300], R2 ;  /* 0x0003000201007387 */ /* 0x000be80000100800 */
[----:B------:R-:W3:Y:S01]  /*34490*/  LDL.LU R18, [R1+0x128] ;  /* 0x0001280001127983 */ /* 0x000ee20000300800 */
[----:B-----5:R-:W-:-:S03]  /*344a0*/  FMUL R2, R0, R27 ;  /* 0x0000001b00027220 */ /* 0x020fc60000400000 */
[----:B------:R-:W4:Y:S04]  /*344b0*/  LDL.LU R27, [R1+0x1d8] ;  /* 0x0001d800011b7983 */ /* 0x000f280000300800 */
[----:B------:R0:W-:Y:S04]  /*344c0*/  STL [R1+0x2e8], R2 ;  /* 0x0002e80201007387 */ /* 0x0001e80000100800 */
[----:B------:R-:W5:Y:S04]  /*344d0*/  LDL.LU R17, [R1+0x1dc] ;  /* 0x0001dc0001117983 */ /* 0x000f680000300800 */
[----:B------:R-:W3:Y:S04]  /*344e0*/  LDL.LU R16, [R1+0x1e0] ;  /* 0x0001e00001107983 */ /* 0x000ee80000300800 */
[----:B------:R-:W3:Y:S01]  /*344f0*/  LDL.LU R15, [R1+0x1e4] ;  /* 0x0001e400010f7983 */ /* 0x000ee20000300800 */
[----:B------:R-:W-:-:S03]  /*34500*/  FMUL R3, R0, R26 ;  /* 0x0000001a00037220 */ /* 0x000fc60000400000 */
[----:B------:R-:W3:Y:S04]  /*34510*/  LDL.LU R12, [R1+0x1e8] ;  /* 0x0001e800010c7983 */ /* 0x000ee80000300800 */
[----:B------:R1:W-:Y:S04]  /*34520*/  STL [R1+0xf7c], R3 ;  /* 0x000f7c0301007387 */ /* 0x0003e80000100800 */
[----:B------:R-:W3:Y:S01]  /*34530*/  LDL.LU R26, [R1+0x1ec] ;  /* 0x0001ec00011a7983 */ /* 0x000ee20000300800 */
[----:B0-----:R-:W-:-:S03]  /*34540*/  FMUL R2, R0, R25 ;  /* 0x0000001900027220 */ /* 0x001fc60000400000 */
[----:B------:R-:W3:Y:S04]  /*34550*/  LDL.LU R25, [R1+0x1f0] ;  /* 0x0001f00001197983 */ /* 0x000ee80000300800 */
[----:B------:R0:W-:Y:S01]  /*34560*/  STL [R1+0x2e0], R2 ;  /* 0x0002e00201007387 */ /* 0x0001e20000100800 */
[----:B------:R-:W-:-:S05]  /*34570*/  FMUL R14, R0, R14 ;  /* 0x0000000e000e7220 */ /* 0x000fca0000400000 */
[----:B------:R-:W-:Y:S01]  /*34580*/  STL [R1+0x2ac], R14 ;  /* 0x0002ac0e01007387 */ /* 0x000fe20000100800 */
[----:B-1----:R-:W-:-:S03]  /*34590*/  FMUL R3, R0, R11 ;  /* 0x0000000b00037220 */ /* 0x002fc60000400000 */
[----:B------:R-:W3:Y:S04]  /*345a0*/  LDL.LU R11, [R1+0x1f4] ;  /* 0x0001f400010b7983 */ /* 0x000ee80000300800 */
[----:B------:R1:W-:Y:S01]  /*345b0*/  STL [R1+0x2a8], R3 ;  /* 0x0002a80301007387 */ /* 0x0003e20000100800 */
[----:B0-----:R-:W-:-:S03]  /*345c0*/  FMUL R2, R0, R10 ;  /* 0x0000000a00027220 */ /* 0x001fc60000400000 */
[----:B------:R-:W3:Y:S04]  /*345d0*/  LDL.LU R10, [R1+0x1f8] ;  /* 0x0001f800010a7983 */ /* 0x000ee80000300800 */
[----:B------:R0:W-:Y:S01]  /*345e0*/  STL [R1+0x234], R2 ;  /* 0x0002340201007387 */ /* 0x0001e20000100800 */
[C---:B-1----:R-:W-:Y:S02]  /*345f0*/  FMUL R3, R0.reuse, R13 ;  /* 0x0000000d00037220 */ /* 0x042fe40000400000 */
[C---:B0-----:R-:W-:Y:S02]  /*34600*/  FMUL R2, R0.reuse, R9 ;  /* 0x0000000900027220 */ /* 0x041fe40000400000 */
[----:B------:R-:W3:Y:S04]  /*34610*/  LDL.LU R9, [R1+0x1fc] ;  /* 0x0001fc0001097983 */ /* 0x000ee80000300800 */
[----:B------:R-:W-:Y:S04]  /*34620*/  STL [R1+0x230], R3 ;  /* 0x0002300301007387 */ /* 0x000fe80000100800 */
[----:B------:R0:W-:Y:S02]  /*34630*/  STL [R1+0x22c], R2 ;  /* 0x00022c0201007387 */ /* 0x0001e40000100800 */
[----:B0-----:R-:W-:-:S02]  /*34640*/  FMUL R2, R0, R4 ;  /* 0x0000000400027220 */ /* 0x001fc40000400000 */
[----:B------:R-:W3:Y:S01]  /*34650*/  LDL.LU R4, [R1+0x200] ;  /* 0x0002000001047983 */ /* 0x000ee20000300800 */
[C---:B------:R-:W-:Y:S01]  /*34660*/  FMUL R3, R0.reuse, R6 ;  /* 0x0000000600037220 */ /* 0x040fe20000400000 */
[----:B------:R-:W4:Y:S04]  /*34670*/  MUFU.RCP R5, R5 ;  /* 0x0000000500057308 */ /* 0x000f280000001000 */
[----:B------:R0:W-:Y:S04]  /*34680*/  STL [R1+0x228], R3 ;  /* 0x0002280301007387 */ /* 0x0001e80000100800 */
[----:B------:R1:W-:Y:S04]  /*34690*/  STL [R1+0x224], R2 ;  /* 0x0002240201007387 */ /* 0x0003e80000100800 */
[----:B------:R-:W3:Y:S01]  /*346a0*/  LDL.LU R14, [R1+0x204] ;  /* 0x00020400010e7983 */ /* 0x000ee20000300800 */
[----:B0-----:R-:W-:-:S02]  /*346b0*/  FMUL R3, R0, R7 ;  /* 0x0000000700037220 */ /* 0x001fc40000400000 */
[----:B-1----:R-:W-:-:S03]  /*346c0*/  FMUL R2, R0, R8 ;  /* 0x0000000800027220 */ /* 0x002fc60000400000 */
[----:B------:R-:W-:Y:S04]  /*346d0*/  STL [R1+0x220], R3 ;  /* 0x0002200301007387 */ /* 0x000fe80000100800 */
[----:B------:R-:W3:Y:S04]  /*346e0*/  LDL.LU R6, [R1+0x208] ;  /* 0x0002080001067983 */ /* 0x000ee80000300800 */
[----:B------:R4:W-:Y:S04]  /*346f0*/  STL [R1+0x21c], R2 ;  /* 0x00021c0201007387 */ /* 0x0009e80000100800 */
[----:B------:R-:W3:Y:S04]  /*34700*/  LDL.LU R13, [R1+0x20c] ;  /* 0x00020c00010d7983 */ /* 0x000ee80000300800 */
[----:B------:R-:W3:Y:S01]  /*34710*/  LDL.LU R7, [R1+0x210] ;  /* 0x0002100001077983 */ /* 0x000ee20000300800 */
[----:B--2---:R-:W-:-:S05]  /*34720*/  FMUL R0, R0, R29 ;  /* 0x0000001d00007220 */ /* 0x004fca0000400000 */
[----:B------:R-:W-:Y:S04]  /*34730*/  STL [R1+0x218], R0 ;  /* 0x0002180001007387 */ /* 0x000fe80000100800 */
[----:B------:R-:W2:Y:S04]  /*34740*/  LDL.LU R8, [R1+0x214] ;  /* 0x0002140001087983 */ /* 0x000ea80000300800 */
[----:B------:R-:W2:Y:S01]  /*34750*/  LDL.LU R29, [R1+0x124] ;  /* 0x00012400011d7983 */ /* 0x000ea20000300800 */
[----:B----4-:R-:W-:-:S03]  /*34760*/  FMUL R2, R5, R27 ;  /* 0x0000001b05027220 */ /* 0x010fc60000400000 */
[----:B------:R-:W4:Y:S04]  /*34770*/  LDL.LU R27, [R1+0x198] ;  /* 0x00019800011b7983 */ /* 0x000f280000300800 */
[----:B------:R0:W-:Y:S01]  /*34780*/  STL [R1+0x2a4], R2 ;  /* 0x0002a40201007387 */ /* 0x0001e20000100800 */
[C---:B-----5:R-:W-:Y:S02]  /*34790*/  FMUL R17, R5.reuse, R17 ;  /* 0x0000001105117220 */ /* 0x060fe40000400000 */
[C---:B---3--:R-:W-:Y:S02]  /*347a0*/  FMUL R3, R5.reuse, R16 ;  /* 0x0000001005037220 */ /* 0x048fe40000400000 */
[C---:B0-----:R-:W-:Y:S01]  /*347b0*/  FMUL R2, R5.reuse, R15 ;  /* 0x0000000f05027220 */ /* 0x041fe20000400000 */
[----:B------:R-:W-:Y:S04]  /*347c0*/  STL [R1+0x2a0], R17 ;  /* 0x0002a01101007387 */ /* 0x000fe80000100800 */
[----:B------:R-:W-:Y:S04]  /*347d0*/  STL [R1+0xf80], R2 ;  /* 0x000f800201007387 */ /* 0x000fe80000100800 */
[----:B------:R0:W-:Y:S02]  /*347e0*/  STL [R1+0x27c], R3 ;  /* 0x00027c0301007387 */ /* 0x0001e40000100800 */
[----:B0-----:R-:W-:-:S02]  /*347f0*/  FMUL R3, R5, R12 ;  /* 0x0000000c05037220 */ /* 0x001fc40000400000 */
[----:B------:R-:W-:-:S03]  /*34800*/  FMUL R2, R5, R26 ;  /* 0x0000001a05027220 */ /* 0x000fc60000400000 */
[----:B------:R0:W-:Y:S04]  /*34810*/  STL [R1+0xf84], R3 ;  /* 0x000f840301007387 */ /* 0x0001e80000100800 */
[----:B------:R-:W3:Y:S04]  /*34820*/  LDL.LU R26, [R1+0x19c] ;  /* 0x00019c00011a7983 */ /* 0x000ee80000300800 */
[----:B------:R-:W-:Y:S01]  /*34830*/  STL [R1+0x250], R2 ;  /* 0x0002500201007387 */ /* 0x000fe20000100800 */
[----:B0-----:R-:W-:-:S03]  /*34840*/  FMUL R3, R5, R25 ;  /* 0x0000001905037220 */ /* 0x001fc60000400000 */
[----:B------:R-:W5:Y:S04]  /*34850*/  LDL.LU R25, [R1+0x1a0] ;  /* 0x0001a00001197983 */ /* 0x000f680000300800 */
[----:B------:R0:W-:Y:S04]  /*34860*/  STL [R1+0xf88], R3 ;  /* 0x000f880301007387 */ /* 0x0001e80000100800 */
[----:B------:R-:W5:Y:S01]  /*34870*/  LDL.LU R17, [R1+0x1a4] ;  /* 0x0001a40001117983 */ /* 0x000f620000300800 */
[----:B0-----:R-:W-:-:S05]  /*34880*/  FMUL R3, R5, R11 ;  /* 0x0000000b05037220 */ /* 0x001fca0000400000 */
[----:B------:R-:W-:Y:S01]  /*34890*/  STL [R1+0x248], R3 ;  /* 0x0002480301007387 */ /* 0x000fe20000100800 */
[----:B------:R-:W-:-:S03]  /*348a0*/  FMUL R2, R5, R10 ;  /* 0x0000000a05027220 */ /* 0x000fc60000400000 */
[----:B------:R-:W5:Y:S04]  /*348b0*/  LDL.LU R12, [R1+0x1a8] ;  /* 0x0001a800010c7983 */ /* 0x000f680000300800 */
[----:B------:R0:W-:Y:S04]  /*348c0*/  STL [R1+0x1f4], R2 ;  /* 0x0001f40201007387 */ /* 0x0001e80000100800 */
[----:B------:R-:W5:Y:S04]  /*348d0*/  LDL.LU R11, [R1+0x1ac] ;  /* 0x0001ac00010b7983 */ /* 0x000f680000300800 */
[----:B------:R-:W5:Y:S01]  /*348e0*/  LDL.LU R10, [R1+0x1b0] ;  /* 0x0001b000010a7983 */ /* 0x000f620000300800 */
[----:B0-----:R-:W-:-:S05]  /*348f0*/  FMUL R2, R5, R9 ;  /* 0x0000000905027220 */ /* 0x001fca0000400000 */
[----:B------:R0:W-:Y:S04]  /*34900*/  STL [R1+0x1f0], R2 ;  /* 0x0001f00201007387 */ /* 0x0001e80000100800 */
[----:B------:R-:W5:Y:S01]  /*34910*/  LDL.LU R9, [R1+0x1b4] ;  /* 0x0001b40001097983 */ /* 0x000f620000300800 */
[----:B0-----:R-:W-:-:S03]  /*34920*/  FMUL R2, R5, R4 ;  /* 0x0000000405027220 */ /* 0x001fc60000400000 */
[----:B------:R-:W5:Y:S04]  /*34930*/  LDL.LU R4, [R1+0x1b8] ;  /* 0x0001b80001047983 */ /* 0x000f680000300800 */
[----:B------:R0:W-:Y:S01]  /*34940*/  STL [R1+0x1ec], R2 ;  /* 0x0001ec0201007387 */ /* 0x0001e20000100800 */
[C---:B------:R-:W-:Y:S01]  /*34950*/  FMUL R3, R5.reuse, R14 ;  /* 0x0000000e05037220 */ /* 0x040fe20000400000 */
[----:B------:R-:W4:Y:S01]  /*34960*/  MUFU.RCP R0, R18 ;  /* 0x0000001200007308 */ /* 0x000f220000001000 */
[C---:B0-----:R-:W-:Y:S02]  /*34970*/  FMUL R2, R5.reuse, R6 ;  /* 0x0000000605027220 */ /* 0x041fe40000400000 */
[----:B------:R-:W5:Y:S04]  /*34980*/  LDL.LU R6, [R1+0x1bc] ;  /* 0x0001bc0001067983 */ /* 0x000f680000300800 */
[----:B------:R0:W-:Y:S01]  /*34990*/  STL [R1+0x1e8], R3 ;  /* 0x0001e80301007387 */ /* 0x0001e20000100800 */
[----:B------:R-:W-:-:S03]  /*349a0*/  FMUL R13, R5, R13 ;  /* 0x0000000d050d7220 */ /* 0x000fc60000400000 */
[----:B------:R2:W-:Y:S01]  /*349b0*/  STL [R1+0x1e4], R2 ;  /* 0x0001e40201007387 */ /* 0x0005e20000100800 */
[----:B0-----:R-:W-:-:S03]  /*349c0*/  FMUL R3, R5, R7 ;  /* 0x0000000705037220 */ /* 0x001fc60000400000 */
[----:B------:R0:W-:Y:S04]  /*349d0*/  STL [R1+0x1e0], R13 ;  /* 0x0001e00d01007387 */ /* 0x0001e80000100800 */
[----:B------:R4:W-:Y:S04]  /*349e0*/  STL [R1+0x1dc], R3 ;  /* 0x0001dc0301007387 */ /* 0x0009e80000100800 */
[----:B------:R-:W5:Y:S01]  /*349f0*/  LDL.LU R16, [R1+0x1c0] ;  /* 0x0001c00001107983 */ /* 0x000f620000300800 */
[----:B--2---:R-:W-:-:S05]  /*34a00*/  FMUL R2, R5, R8 ;  /* 0x0000000805027220 */ /* 0x004fca0000400000 */
[----:B------:R3:W-:Y:S04]  /*34a10*/  STL [R1+0x1d8], R2 ;  /* 0x0001d80201007387 */ /* 0x0007e80000100800 */
[----:B------:R-:W2:Y:S04]  /*34a20*/  LDL.LU R7, [R1+0x1c4] ;  /* 0x0001c40001077983 */ /* 0x000ea80000300800 */
[----:B------:R-:W2:Y:S04]  /*34a30*/  LDL.LU R15, [R1+0x1c8] ;  /* 0x0001c800010f7983 */ /* 0x000ea80000300800 */
[----:B------:R-:W2:Y:S04]  /*34a40*/  LDL.LU R14, [R1+0x1cc] ;  /* 0x0001cc00010e7983 */ /* 0x000ea80000300800 */
[----:B0-----:R-:W2:Y:S01]  /*34a50*/  LDL.LU R13, [R1+0x1d0] ;  /* 0x0001d000010d7983 */ /* 0x001ea20000300800 */
[----:B------:R0:W1:Y:S03]  /*34a60*/  MUFU.RCP R19, R29 ;  /* 0x0000001d00137308 */ /* 0x0000660000001000 */
[----:B------:R-:W2:Y:S04]  /*34a70*/  LDL.LU R5, [R1+0x1d4] ;  /* 0x0001d40001057983 */ /* 0x000ea80000300800 */
[----:B------:R-:W2:Y:S04]  /*34a80*/  LDL.LU R8, [R1+0x130] ;  /* 0x0001300001087983 */ /* 0x000ea80000300800 */
[----:B0-----:R-:W1:Y:S01]  /*34a90*/  LDL.LU R29, [R1+0x158] ;  /* 0x00015800011d7983 */ /* 0x001e620000300800 */
[----:B----4-:R-:W-:-:S03]  /*34aa0*/  FMUL R3, R0, R27 ;  /* 0x0000001b00037220 */ /* 0x010fc60000400000 */
[----:B------:R-:W4:Y:S04]  /*34ab0*/  LDL.LU R27, [R1+0x15c] ;  /* 0x00015c00011b7983 */ /* 0x000f280000300800 */
[----:B------:R5:W-:Y:S01]  /*34ac0*/  STL [R1+0xf8c], R3 ;  /* 0x000f8c0301007387 */ /* 0x000be20000100800 */
[----:B---3--:R-:W-:-:S03]  /*34ad0*/  FMUL R2, R0, R26 ;  /* 0x0000001a00027220 */ /* 0x008fc60000400000 */
[----:B------:R-:W3:Y:S04]  /*34ae0*/  LDL.LU R26, [R1+0x160] ;  /* 0x00016000011a7983 */ /* 0x000ee80000300800 */
[----:B------:R0:W-:Y:S01]  /*34af0*/  STL [R1+0x240], R2 ;  /* 0x0002400201007387 */ /* 0x0001e20000100800 */
[----:B-----5:R-:W-:-:S03]  /*34b00*/  FMUL R3, R0, R25 ;  /* 0x0000001900037220 */ /* 0x020fc60000400000 */
[----:B------:R-:W5:Y:S04]  /*34b10*/  LDL.LU R25, [R1+0x164] ;  /* 0x0001640001197983 */ /* 0x000f680000300800 */
[----:B------:R0:W-:Y:S02]  /*34b20*/  STL [R1+0xf90], R3 ;  /* 0x000f900301007387 */ /* 0x0001e40000100800 */
[C---:B0-----:R-:W-:Y:S02]  /*34b30*/  FMUL R2, R0.reuse, R17 ;  /* 0x0000001100027220 */ /* 0x041fe40000400000 */
[----:B------:R-:W-:-:S05]  /*34b40*/  FMUL R3, R0, R12 ;  /* 0x0000000c00037220 */ /* 0x000fca0000400000 */
[----:B------:R0:W-:Y:S04]  /*34b50*/  STL [R1+0xf94], R3 ;  /* 0x000f940301007387 */ /* 0x0001e80000100800 */
[----:B------:R0:W-:Y:S02]  /*34b60*/  STL [R1+0x238], R2 ;  /* 0x0002380201007387 */ /* 0x0001e40000100800 */
[C---:B0-----:R-:W-:Y:S02]  /*34b70*/  FMUL R3, R0.reuse, R10 ;  /* 0x0000000a00037220 */ /* 0x041fe40000400000 */
[----:B------:R-:W-:-:S03]  /*34b80*/  FMUL R2, R0, R11 ;  /* 0x0000000b00027220 */ /* 0x000fc60000400000 */
[----:B------:R0:W-:Y:S04]  /*34b90*/  STL [R1+0xf98], R3 ;  /* 0x000f980301007387 */ /* 0x0001e80000100800 */
        /* <DEDUP_REMOVED lines=11> */
[----:B------:R-:W5:Y:S04]  /*34c50*/  LDL.LU R9, [R1+0x178] ;  /* 0x0001780001097983 */ /* 0x000f680000300800 */
[----:B------:R-:W5:Y:S01]  /*34c60*/  LDL.LU R6, [R1+0x17c] ;  /* 0x00017c0001067983 */ /* 0x000f620000300800 */
[C---:B0-----:R-:W-:Y:S02]  /*34c70*/  FMUL R2, R0.reuse, R16 ;  /* 0x0000001000027220 */ /* 0x041fe40000400000 */
[----:B--2---:R-:W-:-:S02]  /*34c80*/  FMUL R3, R0, R7 ;  /* 0x0000000700037220 */ /* 0x004fc40000400000 */
[----:B------:R-:W2:Y:S04]  /*34c90*/  LDL.LU R7, [R1+0x180] ;  /* 0x0001800001077983 */ /* 0x000ea80000300800 */
[----:B------:R0:W-:Y:S01]  /*34ca0*/  STL [R1+0x1ac], R2 ;  /* 0x0001ac0201007387 */ /* 0x0001e20000100800 */
[----:B------:R-:W-:-:S03]  /*34cb0*/  FMUL R14, R0, R14 ;  /* 0x0000000e000e7220 */ /* 0x000fc60000400000 */
[----:B------:R0:W-:Y:S02]  /*34cc0*/  STL [R1+0x1a8], R3 ;  /* 0x0001a80301007387 */ /* 0x0001e40000100800 */
[C---:B0-----:R-:W-:Y:S02]  /*34cd0*/  FMUL R2, R0.reuse, R15 ;  /* 0x0000000f00027220 */ /* 0x041fe40000400000 */
[----:B------:R-:W-:-:S03]  /*34ce0*/  FMUL R3, R0, R13 ;  /* 0x0000000d00037220 */ /* 0x000fc60000400000 */
[----:B------:R0:W-:Y:S04]  /*34cf0*/  STL [R1+0x1a4], R2 ;  /* 0x0001a40201007387 */ /* 0x0001e80000100800 */
[----:B------:R-:W-:Y:S01]  /*34d00*/  STL [R1+0x1a0], R14 ;  /* 0x0001a00e01007387 */ /* 0x000fe20000100800 */
[----:B0-----:R-:W-:-:S03]  /*34d10*/  FMUL R2, R0, R5 ;  /* 0x0000000500027220 */ /* 0x001fc60000400000 */
[----:B------:R1:W-:Y:S04]  /*34d20*/  STL [R1+0x19c], R3 ;  /* 0x00019c0301007387 */ /* 0x0003e80000100800 */
[----:B------:R4:W-:Y:S01]  /*34d30*/  STL [R1+0x198], R2 ;  /* 0x0001980201007387 */ /* 0x0009e20000100800 */
[C---:B-1----:R-:W-:Y:S02]  /*34d40*/  FMUL R3, R19.reuse, R29 ;  /* 0x0000001d13037220 */ /* 0x042fe40000400000 */
[----:B----4-:R-:W-:-:S03]  /*34d50*/  FMUL R2, R19, R27 ;  /* 0x0000001b13027220 */ /* 0x010fc60000400000 */
[----:B------:R-:W-:Y:S04]  /*34d60*/  STL [R1+0xf9c], R3 ;  /* 0x000f9c0301007387 */ /* 0x000fe80000100800 */
[----:B------:R-:W4:Y:S04]  /*34d70*/  LDL.LU R27, [R1+0x184] ;  /* 0x00018400011b7983 */ /* 0x000f280000300800 */
[----:B------:R0:W-:Y:S04]  /*34d80*/  STL [R1+0xfa0], R2 ;  /* 0x000fa00201007387 */ /* 0x0001e80000100800 */
[----:B0-----:R-:W4:Y:S01]  /*34d90*/  LDL.LU R2, [R1+0x188] ;  /* 0x0001880001027983 */ /* 0x001f220000300800 */
[----:B------:R0:W1:Y:S01]  /*34da0*/  MUFU.RCP R0, R8 ;  /* 0x0000000800007308 */ /* 0x0000620000001000 */
[----:B---3--:R-:W-:-:S05]  /*34db0*/  FMUL R3, R19, R26 ;  /* 0x0000001a13037220 */ /* 0x008fca0000400000 */
[----:B------:R3:W-:Y:S01]  /*34dc0*/  STL [R1+0x1fc], R3 ;  /* 0x0001fc0301007387 */ /* 0x0007e20000100800 */
[----:B-----5:R-:W-:-:S03]  /*34dd0*/  FMUL R5, R19, R25 ;  /* 0x0000001913057220 */ /* 0x020fc60000400000 */
[----:B---3--:R-:W3:Y:S04]  /*34de0*/  LDL.LU R3, [R1+0x18c] ;  /* 0x00018c0001037983 */ /* 0x008ee80000300800 */
[----:B------:R5:W-:Y:S04]  /*34df0*/  STL [R1+0x1f8], R5 ;  /* 0x0001f80501007387 */ /* 0x000be80000100800 */
[----:B------:R-:W3:Y:S04]  /*34e00*/  LDL.LU R21, [R1+0x190] ;  /* 0x0001900001157983 */ /* 0x000ee80000300800 */
[----:B------:R-:W3:Y:S04]  /*34e10*/  LDL.LU R20, [R1+0x194] ;  /* 0x0001940001147983 */ /* 0x000ee80000300800 */
[----:B-----5:R-:W5:Y:S04]  /*34e20*/  LDL.LU R5, [R1+0x12c] ;  /* 0x00012c0001057983 */ /* 0x020f680000300800 */
[----:B0-----:R-:W1:Y:S04]  /*34e30*/  LDL.LU R8, [R1+0xdc] ;  /* 0x0000dc0001087983 */ /* 0x001e680000300800 */
[----:B------:R-:W5:Y:S04]  /*34e40*/  LDL.LU R29, [R1+0xe0] ;  /* 0x0000e000011d7983 */ /* 0x000f680000300800 */
[----:B------:R-:W5:Y:S04]  /*34e50*/  LDL.LU R26, [R1+0xe4] ;  /* 0x0000e400011a7983 */ /* 0x000f680000300800 */
[----:B------:R-:W5:Y:S01]  /*34e60*/  LDL.LU R25, [R1+0xe8] ;  /* 0x0000e80001197983 */ /* 0x000f620000300800 */
[----:B------:R-:W-:-:S02]  /*34e70*/  FMUL R13, R19, R12 ;  /* 0x0000000c130d7220 */ /* 0x000fc40000400000 */
[C---:B------:R-:W-:Y:S02]  /*34e80*/  FMUL R12, R19.reuse, R4 ;  /* 0x00000004130c7220 */ /* 0x040fe40000400000 */
[----:B------:R-:W5:Y:S01]  /*34e90*/  LDL.LU R4, [R1+0xec] ;  /* 0x0000ec0001047983 */ /* 0x000f620000300800 */
[----:B------:R-:W-:-:S03]  /*34ea0*/  FMUL R11, R19, R11 ;  /* 0x0000000b130b7220 */ /* 0x000fc60000400000 */
[----:B------:R-:W-:Y:S01]  /*34eb0*/  STL [R1+0x1d4], R13 ;  /* 0x0001d40d01007387 */ /* 0x000fe20000100800 */
[----:B------:R-:W-:-:S03]  /*34ec0*/  FMUL R10, R19, R10 ;  /* 0x0000000a130a7220 */ /* 0x000fc60000400000 */
[----:B------:R-:W-:Y:S04]  /*34ed0*/  STL [R1+0x1d0], R12 ;  /* 0x0001d00c01007387 */ /* 0x000fe80000100800 */
[----:B------:R-:W-:Y:S04]  /*34ee0*/  STL [R1+0x1cc], R11 ;  /* 0x0001cc0b01007387 */ /* 0x000fe80000100800 */
[----:B------:R-:W-:Y:S04]  /*34ef0*/  STL [R1+0x1c8], R10 ;  /* 0x0001c80a01007387 */ /* 0x000fe80000100800 */
[----:B------:R-:W5:Y:S01]  /*34f00*/  LDL.LU R18, [R1+0xf0] ;  /* 0x0000f00001127983 */ /* 0x000f620000300800 */
[----:B------:R-:W-:-:S02]  /*34f10*/  FMUL R9, R19, R9 ;  /* 0x0000000913097220 */ /* 0x000fc40000400000 */
[----:B------:R-:W-:-:S03]  /*34f20*/  FMUL R6, R19, R6 ;  /* 0x0000000613067220 */ /* 0x000fc60000400000 */
[----:B------:R-:W-:Y:S04]  /*34f30*/  STL [R1+0x130], R9 ;  /* 0x0001300901007387 */ /* 0x000fe80000100800 */
[----:B------:R-:W5:Y:S04]  /*34f40*/  LDL.LU R17, [R1+0xf4] ;  /* 0x0000f40001117983 */ /* 0x000f680000300800 */
[----:B------:R2:W-:Y:S04]  /*34f50*/  STL [R1+0x128], R6 ;  /* 0x0001280601007387 */ /* 0x0005e80000100800 */
[----:B------:R-:W5:Y:S04]  /*34f60*/  LDL.LU R16, [R1+0xf8] ;  /* 0x0000f80001107983 */ /* 0x000f680000300800 */
[----:B------:R-:W5:Y:S01]  /*34f70*/  LDL.LU R15, [R1+0xfc] ;  /* 0x0000fc00010f7983 */ /* 0x000f620000300800 */
[----:B--2---:R-:W-:-:S05]  /*34f80*/  FMUL R6, R19, R7 ;  /* 0x0000000713067220 */ /* 0x004fca0000400000 */
[----:B------:R0:W-:Y:S04]  /*34f90*/  STL [R1+0x124], R6 ;  /* 0x0001240601007387 */ /* 0x0001e80000100800 */
[----:B------:R-:W2:Y:S04]  /*34fa0*/  LDL.LU R14, [R1+0x100] ;  /* 0x00010000010e7983 */ /* 0x000ea80000300800 */
[----:B------:R-:W2:Y:S04]  /*34fb0*/  LDL.LU R13, [R1+0x108] ;  /* 0x00010800010d7983 */ /* 0x000ea80000300800 */
[----:B------:R-:W2:Y:S04]  /*34fc0*/  LDL.LU R12, [R1+0x134] ;  /* 0x00013400010c7983 */ /* 0x000ea80000300800 */
[----:B------:R-:W2:Y:S04]  /*34fd0*/  LDL.LU R11, [R1+0x148] ;  /* 0x00014800010b7983 */ /* 0x000ea80000300800 */
[----:B------:R-:W2:Y:S04]  /*34fe0*/  LDL.LU R10, [R1+0x14c] ;  /* 0x00014c00010a7983 */ /* 0x000ea80000300800 */
[----:B------:R-:W2:Y:S04]  /*34ff0*/  LDL.LU R9, [R1+0x150] ;  /* 0x0001500001097983 */ /* 0x000ea80000300800 */
[----:B0-----:R-:W2:Y:S01]  /*35000*/  LDL.LU R6, [R1+0x154] ;  /* 0x0001540001067983 */ /* 0x001ea20000300800 */
[----:B----4-:R-:W-:-:S03]  /*35010*/  FMUL R7, R19, R27 ;  /* 0x0000001b13077220 */ /* 0x010fc60000400000 */
[----:B------:R-:W4:Y:S04]  /*35020*/  LDL.LU R27, [R1+0x138] ;  /* 0x00013800011b7983 */ /* 0x000f280000300800 */
[----:B------:R0:W-:Y:S01]  /*35030*/  STL [R1+0x120], R7 ;  /* 0x0001200701007387 */ /* 0x0001e20000100800 */
[----:B------:R-:W-:-:S03]  /*35040*/  FMUL R2, R19, R2 ;  /* 0x0000000213027220 */ /* 0x000fc60000400000 */
[----:B0-----:R-:W4:Y:S04]  /*35050*/  LDL.LU R7, [R1+0x9c] ;  /* 0x00009c0001077983 */ /* 0x001f280000300800 */
[----:B------:R0:W-:Y:S01]  /*35060*/  STL [R1+0x11c], R2 ;  /* 0x00011c0201007387 */ /* 0x0001e20000100800 */
[----:B---3--:R-:W-:-:S05]  /*35070*/  FMUL R3, R19, R3 ;  /* 0x0000000313037220 */ /* 0x008fca0000400000 */
[----:B------:R3:W-:Y:S01]  /*35080*/  STL [R1+0x118], R3 ;  /* 0x0001180301007387 */ /* 0x0007e20000100800 */
[----:B0-----:R-:W-:-:S05]  /*35090*/  FMUL R2, R19, R21 ;  /* 0x0000001513027220 */ /* 0x001fca0000400000 */
[----:B------:R1:W-:Y:S01]  /*350a0*/  STL [R1+0x114], R2 ;  /* 0x0001140201007387 */ /* 0x0003e20000100800 */
[----:B---3--:R-:W-:-:S05]  /*350b0*/  FMUL R3, R19, R20 ;  /* 0x0000001413037220 */ /* 0x008fca0000400000 */
[----:B------:R0:W-:Y:S01]  /*350c0*/  STL [R1+0x110], R3 ;  /* 0x0001100301007387 */ /* 0x0001e20000100800 */
[C---:B-1----:R-:W-:Y:S02]  /*350d0*/  FMUL R2, R0.reuse, R8 ;  /* 0x0000000800027220 */ /* 0x042fe40000400000 */
[----:B-----5:R-:W-:-:S03]  /*350e0*/  FMUL R8, R0, R29 ;  /* 0x0000001d00087220 */ /* 0x020fc60000400000 */
[----:B------:R1:W-:Y:S01]  /*350f0*/  STL [R1+0x1c4], R2 ;  /* 0x0001c40201007387 */ /* 0x0003e20000100800 */
[----:B0-----:R-:W-:-:S03]  /*35100*/  FMUL R3, R0, R26 ;  /* 0x0000001a00037220 */ /* 0x001fc60000400000 */
[----:B------:R0:W-:Y:S01]  /*35110*/  STL [R1+0x1c0], R8 ;  /* 0x0001c00801007387 */ /* 0x0001e20000100800 */
[----:B-1----:R-:W-:-:S03]  /*35120*/  FMUL R2, R0, R25 ;  /* 0x0000001900027220 */ /* 0x002fc60000400000 */
[----:B0-----:R-:W3:Y:S04]  /*35130*/  LDL.LU R8, [R1+0xa0] ;  /* 0x0000a00001087983 */ /* 0x001ee80000300800 */
[----:B------:R0:W-:Y:S04]  /*35140*/  STL [R1+0x1bc], R3 ;  /* 0x0001bc0301007387 */ /* 0x0001e80000100800 */
[----:B------:R-:W5:Y:S04]  /*35150*/  LDL.LU R29, [R1+0xa4] ;  /* 0x0000a400011d7983 */ /* 0x000f680000300800 */
[----:B------:R1:W-:Y:S04]  /*35160*/  STL [R1+0x1b8], R2 ;  /* 0x0001b80201007387 */ /* 0x0003e80000100800 */
[----:B------:R-:W5:Y:S04]  /*35170*/  LDL.LU R26, [R1+0xa8] ;  /* 0x0000a800011a7983 */ /* 0x000f680000300800 */
[----:B------:R-:W5:Y:S01]  /*35180*/  LDL.LU R25, [R1+0xac] ;  /* 0x0000ac0001197983 */ /* 0x000f620000300800 */
[----:B0-----:R-:W-:-:S03]  /*35190*/  FMUL R3, R0, R4 ;  /* 0x0000000400037220 */ /* 0x001fc60000400000 */
[----:B------:R-:W5:Y:S04]  /*351a0*/  LDL.LU R4, [R1+0xb0] ;  /* 0x0000b00001047983 */ /* 0x000f680000300800 */
[----:B------:R0:W-:Y:S01]  /*351b0*/  STL [R1+0xfa4], R3 ;  /* 0x000fa40301007387 */ /* 0x0001e20000100800 */
[----:B------:R-:W4:Y:S01]  /*351c0*/  MUFU.RCP R5, R5 ;  /* 0x0000000500057308 */ /* 0x000f220000001000 */
[C---:B-1----:R-:W-:Y:S02]  /*351d0*/  FMUL R2, R0.reuse, R18 ;  /* 0x0000001200027220 */ /* 0x042fe40000400000 */
[----:B0-----:R-:W-:-:S05]  /*351e0*/  FMUL R3, R0, R17 ;  /* 0x0000001100037220 */ /* 0x001fca0000400000 */
[----:B------:R0:W-:Y:S04]  /*351f0*/  STL [R1+0xfa8], R3 ;  /* 0x000fa80301007387 */ /* 0x0001e80000100800 */
[----:B------:R1:W-:Y:S01]  /*35200*/  STL [R1+0x190], R2 ;  /* 0x0001900201007387 */ /* 0x0003e20000100800 */
[C---:B0-----:R-:W-:Y:S02]  /*35210*/  FMUL R3, R0.reuse, R16 ;  /* 0x0000001000037220 */ /* 0x041fe40000400000 */
[----:B-1----:R-:W-:-:S03]  /*35220*/  FMUL R2, R0, R15 ;  /* 0x0000000f00027220 */ /* 0x002fc60000400000 */
[----:B------:R0:W-:Y:S04]  /*35230*/  STL [R1+0x188], R3 ;  /* 0x0001880301007387 */ /* 0x0001e80000100800 */
[----:B------:R1:W-:Y:S01]  /*35240*/  STL [R1+0xfc], R2 ;  /* 0x0000fc0201007387 */ /* 0x0003e20000100800 */
[C---:B--2---:R-:W-:Y:S02]  /*35250*/  FMUL R14, R0.reuse, R14 ;  /* 0x0000000e000e7220 */ /* 0x044fe40000400000 */
        /* <DEDUP_REMOVED lines=8> */
[C---:B-1----:R-:W-:Y:S02]  /*352e0*/  FMUL R2, R0.reuse, R9 ;  /* 0x0000000900027220 */ /* 0x042fe40000400000 */
[----:B------:R-:W-:Y:S01]  /*352f0*/  FMUL R0, R0, R6 ;  /* 0x0000000600007220 */ /* 0x000fe20000400000 */
[----:B------:R0:W-:Y:S04]  /*35300*/  STL [R1+0xe8], R3 ;  /* 0x0000e80301007387 */ /* 0x0001e80000100800 */
[----:B0-----:R-:W2:Y:S04]  /*35310*/  LDL.LU R3, [R1+0xb4] ;  /* 0x0000b40001037983 */ /* 0x001ea80000300800 */
[----:B------:R-:W-:Y:S04]  /*35320*/  STL [R1+0xe4], R2 ;  /* 0x0000e40201007387 */ /* 0x000fe80000100800 */
[----:B------:R4:W-:Y:S04]  /*35330*/  STL [R1+0xe0], R0 ;  /* 0x0000e00001007387 */ /* 0x0009e80000100800 */
[----:B------:R-:W2:Y:S04]  /*35340*/  LDL.LU R21, [R1+0xb8] ;  /* 0x0000b80001157983 */ /* 0x000ea80000300800 */
[----:B------:R-:W2:Y:S01]  /*35350*/  LDL.LU R20, [R1+0xbc] ;  /* 0x0000bc0001147983 */ /* 0x000ea20000300800 */
[----:B----4-:R-:W-:-:S05]  /*35360*/  FMUL R0, R5, R7 ;  /* 0x0000000705007220 */ /* 0x010fca0000400000 */
[----:B------:R0:W-:Y:S04]  /*35370*/  STL [R1+0x184], R0 ;  /* 0x0001840001007387 */ /* 0x0001e80000100800 */
[----:B------:R-:W4:Y:S04]  /*35380*/  LDL.LU R19, [R1+0xc0] ;  /* 0x0000c00001137983 */ /* 0x000f280000300800 */
[----:B------:R-:W4:Y:S04]  /*35390*/  LDL.LU R18, [R1+0xc4] ;  /* 0x0000c40001127983 */ /* 0x000f280000300800 */
[----:B------:R-:W4:Y:S04]  /*353a0*/  LDL.LU R17, [R1+0xc8] ;  /* 0x0000c80001117983 */ /* 0x000f280000300800 */
[----:B------:R-:W4:Y:S04]  /*353b0*/  LDL.LU R16, [R1+0xcc] ;  /* 0x0000cc0001107983 */ /* 0x000f280000300800 */
[----:B------:R-:W4:Y:S04]  /*353c0*/  LDL.LU R15, [R1+0xd0] ;  /* 0x0000d000010f7983 */ /* 0x000f280000300800 */
[----:B------:R-:W4:Y:S04]  /*353d0*/  LDL.LU R14, [R1+0xd4] ;  /* 0x0000d400010e7983 */ /* 0x000f280000300800 */
[----:B------:R-:W4:Y:S04]  /*353e0*/  LDL.LU R13, [R1+0xd8] ;  /* 0x0000d800010d7983 */ /* 0x000f280000300800 */
[----:B0-----:R-:W4:Y:S01]  /*353f0*/  LDL.LU R0, [R1+0x60] ;  /* 0x0000600001007983 */ /* 0x001f220000300800 */
[----:B---3--:R-:W-:-:S05]  /*35400*/  FMUL R6, R5, R8 ;  /* 0x0000000805067220 */ /* 0x008fca0000400000 */
[----:B------:R0:W-:Y:S01]  /*35410*/  STL [R1+0x180], R6 ;  /* 0x0001800601007387 */ /* 0x0001e20000100800 */
[----:B-----5:R-:W-:-:S03]  /*35420*/  FMUL R2, R5, R29 ;  /* 0x0000001d05027220 */ /* 0x020fc60000400000 */
[----:B------:R-:W3:Y:S01]  /*35430*/  LDL.LU R8, [R1+0x64] ;  /* 0x0000640001087983 */ /* 0x000ee20000300800 */
[----:B------:R-:W-:-:S03]  /*35440*/  FMUL R7, R5, R26 ;  /* 0x0000001a05077220 */ /* 0x000fc60000400000 */
[----:B------:R1:W-:Y:S01]  /*35450*/  STL [R1+0x17c], R2 ;  /* 0x00017c0201007387 */ /* 0x0003e20000100800 */
[----:B0-----:R-:W-:-:S03]  /*35460*/  FMUL R6, R5, R25 ;  /* 0x0000001905067220 */ /* 0x001fc60000400000 */
[----:B------:R-:W-:Y:S04]  /*35470*/  STL [R1+0x178], R7 ;  /* 0x0001780701007387 */ /* 0x000fe80000100800 */
[----:B------:R-:W5:Y:S04]  /*35480*/  LDL.LU R12, [R1+0x68] ;  /* 0x00006800010c7983 */ /* 0x000f680000300800 */
[----:B------:R0:W-:Y:S04]  /*35490*/  STL [R1+0x174], R6 ;  /* 0x0001740601007387 */ /* 0x0001e80000100800 */
[----:B------:R-:W3:Y:S01]  /*354a0*/  LDL.LU R11, [R1+0x6c] ;  /* 0x00006c00010b7983 */ /* 0x000ee20000300800 */
[----:B-1----:R-:W-:-:S03]  /*354b0*/  FMUL R2, R5, R4 ;  /* 0x0000000405027220 */ /* 0x002fc60000400000 */
[----:B------:R-:W3:Y:S04]  /*354c0*/  LDL.LU R10, [R1+0x70] ;  /* 0x00007000010a7983 */ /* 0x000ee80000300800 */
[----:B------:R-:W3:Y:S04]  /*354d0*/  LDL.LU R9, [R1+0x74] ;  /* 0x0000740001097983 */ /* 0x000ee80000300800 */
[----:B0-----:R-:W3:Y:S04]  /*354e0*/  LDL.LU R6, [R1+0x78] ;  /* 0x0000780001067983 */ /* 0x001ee80000300800 */
[----:B------:R-:W3:Y:S04]  /*354f0*/  LDL.LU R7, [R1+0x7c] ;  /* 0x00007c0001077983 */ /* 0x000ee80000300800 */
[----:B------:R-:W3:Y:S04]  /*35500*/  LDL.LU R29, [R1+0x80] ;  /* 0x00008000011d7983 */ /* 0x000ee80000300800 */
[----:B------:R-:W3:Y:S04]  /*35510*/  LDL.LU R26, [R1+0x84] ;  /* 0x00008400011a7983 */ /* 0x000ee80000300800 */
[----:B------:R-:W3:Y:S04]  /*35520*/  LDL.LU R25, [R1+0x88] ;  /* 0x0000880001197983 */ /* 0x000ee80000300800 */
[----:B------:R-:W3:Y:S04]  /*35530*/  LDL.LU R4, [R1+0x8c] ;  /* 0x00008c0001047983 */ /* 0x000ee80000300800 */
[----:B------:R0:W-:Y:S04]  /*35540*/  STL [R1+0xfac], R2 ;  /* 0x000fac0201007387 */ /* 0x0001e80000100800 */
[----:B0-----:R-:W3:Y:S01]  /*35550*/  LDL.LU R2, [R1+0x5c] ;  /* 0x00005c0001027983 */ /* 0x001ee20000300800 */
[----:B------:R-:W0:Y:S01]  /*35560*/  MUFU.RCP R27, R27 ;  /* 0x0000001b001b7308 */ /* 0x000e220000001000 */
[----:B--2---:R-:W-:-:S05]  /*35570*/  FMUL R3, R5, R3 ;  /* 0x0000000305037220 */ /* 0x004fca0000400000 */
[----:B------:R1:W-:Y:S01]  /*35580*/  STL [R1+0xfb0], R3 ;  /* 0x000fb00301007387 */ /* 0x0003e20000100800 */
[----:B------:R-:W-:-:S03]  /*35590*/  FMUL R21, R5, R21 ;  /* 0x0000001505157220 */ /* 0x000fc60000400000 */
[----:B-1----:R-:W2:Y:S01]  /*355a0*/  LDL.LU R3, [R1+0x98] ;  /* 0x0000980001037983 */ /* 0x002ea20000300800 */
[----:B------:R-:W-:-:S03]  /*355b0*/  FMUL R20, R5, R20 ;  /* 0x0000001405147220 */ /* 0x000fc60000400000 */
[----:B------:R1:W-:Y:S01]  /*355c0*/  STL [R1+0x168], R21 ;  /* 0x0001681501007387 */ /* 0x0003e20000100800 */
[----:B----4-:R-:W-:-:S03]  /*355d0*/  FMUL R19, R5, R19 ;  /* 0x0000001305137220 */ /* 0x010fc60000400000 */
[----:B-1----:R-:W4:Y:S01]  /*355e0*/  LDL.LU R21, [R1+0x10f8] ;  /* 0x0010f80001157983 */ /* 0x002f220000300800 */
[----:B------:R-:W-:-:S03]  /*355f0*/  FMUL R18, R5, R18 ;  /* 0x0000001205127220 */ /* 0x000fc60000400000 */
[----:B------:R1:W-:Y:S01]  /*35600*/  STL [R1+0xbc], R20 ;  /* 0x0000bc1401007387 */ /* 0x0003e20000100800 */
[C---:B------:R-:W-:Y:S02]  /*35610*/  FMUL R17, R5.reuse, R17 ;  /* 0x0000001105117220 */ /* 0x040fe40000400000 */
[C---:B------:R-:W-:Y:S01]  /*35620*/  FMUL R16, R5.reuse, R16 ;  /* 0x0000001005107220 */ /* 0x040fe20000400000 */
[----:B-1----:R-:W2:Y:S01]  /*35630*/  LDL.LU R20, [R1+0x10f4] ;  /* 0x0010f40001147983 */ /* 0x002ea20000300800 */
[----:B------:R-:W-:-:S03]  /*35640*/  FMUL R15, R5, R15 ;  /* 0x0000000f050f7220 */ /* 0x000fc60000400000 */
[----:B------:R1:W-:Y:S01]  /*35650*/  STL [R1+0xb8], R19 ;  /* 0x0000b81301007387 */ /* 0x0003e20000100800 */
[----:B------:R-:W-:-:S03]  /*35660*/  FMUL R14, R5, R14 ;  /* 0x0000000e050e7220 */ /* 0x000fc60000400000 */
[----:B-1----:R-:W2:Y:S04]  /*35670*/  LDL.LU R19, [R1+0x10f0] ;  /* 0x0010f00001137983 */ /* 0x002ea80000300800 */
[----:B------:R1:W-:Y:S01]  /*35680*/  STL [R1+0xb4], R18 ;  /* 0x0000b41201007387 */ /* 0x0003e20000100800 */
[----:B------:R-:W-:-:S03]  /*35690*/  FMUL R5, R5, R13 ;  /* 0x0000000d05057220 */ /* 0x000fc60000400000 */
[----:B-1----:R-:W2:Y:S04]  /*356a0*/  LDL.LU R18, [R1+0x10ec] ;  /* 0x0010ec0001127983 */ /* 0x002ea80000300800 */
[----:B------:R1:W-:Y:S01]  /*356b0*/  STL [R1+0xb0], R17 ;  /* 0x0000b01101007387 */ /* 0x0003e20000100800 */
[----:B0-----:R-:W-:-:S03]  /*356c0*/  FMUL R0, R27, R0 ;  /* 0x000000001b007220 */ /* 0x001fc60000400000 */
[----:B-1----:R-:W2:Y:S04]  /*356d0*/  LDL.LU R17, [R1+0x10e8] ;  /* 0x0010e80001117983 */ /* 0x002ea80000300800 */
[----:B------:R0:W-:Y:S04]  /*356e0*/  STL [R1+0xac], R16 ;  /* 0x0000ac1001007387 */ /* 0x0001e80000100800 */
[----:B0-----:R-:W2:Y:S04]  /*356f0*/  LDL.LU R16, [R1+0x10e4] ;  /* 0x0010e40001107983 */ /* 0x001ea80000300800 */
[----:B------:R0:W-:Y:S04]  /*35700*/  STL [R1+0xa8], R15 ;  /* 0x0000a80f01007387 */ /* 0x0001e80000100800 */
[----:B0-----:R-:W2:Y:S04]  /*35710*/  LDL.LU R15, [R1+0x10e0] ;  /* 0x0010e000010f7983 */ /* 0x001ea80000300800 */
[----:B------:R0:W-:Y:S01]  /*35720*/  STL [R1+0xa4], R14 ;  /* 0x0000a40e01007387 */ /* 0x0001e20000100800 */
[----:B-----5:R-:W-:-:S03]  /*35730*/  FMUL R12, R27, R12 ;  /* 0x0000000c1b0c7220 */ /* 0x020fc60000400000 */
[----:B0-----:R-:W5:Y:S04]  /*35740*/  LDL.LU R14, [R1+0x10dc] ;  /* 0x0010dc00010e7983 */ /* 0x001f680000300800 */
[----:B------:R-:W2:Y:S04]  /*35750*/  LDL.LU R13, [R1+0x10d8] ;  /* 0x0010d800010d7983 */ /* 0x000ea80000300800 */
[----:B------:R0:W-:Y:S01]  /*35760*/  STL [R1+0xa0], R5 ;  /* 0x0000a00501007387 */ /* 0x0001e20000100800 */
[----:B---3--:R-:W-:-:S03]  /*35770*/  FMUL R11, R27, R11 ;  /* 0x0000000b1b0b7220 */ /* 0x008fc60000400000 */
[----:B0-----:R-:W3:Y:S01]  /*35780*/  LDL.LU R5, [R1+0x10d4] ;  /* 0x0010d40001057983 */ /* 0x001ee20000300800 */
[C---:B------:R-:W-:Y:S02]  /*35790*/  FMUL R10, R27.reuse, R10 ;  /* 0x0000000a1b0a7220 */ /* 0x040fe40000400000 */
[C---:B------:R-:W-:Y:S02]  /*357a0*/  FMUL R9, R27.reuse, R9 ;  /* 0x000000091b097220 */ /* 0x040fe40000400000 */
[C---:B------:R-:W-:Y:S02]  /*357b0*/  FMUL R6, R27.reuse, R6 ;  /* 0x000000061b067220 */ /* 0x040fe40000400000 */
[----:B------:R-:W-:-:S05]  /*357c0*/  FMUL R2, R27, R2 ;  /* 0x000000021b027220 */ /* 0x000fca0000400000 */
[----:B------:R0:W-:Y:S02]  /*357d0*/  STL [R1+0xfb4], R2 ;  /* 0x000fb40201007387 */ /* 0x0001e40000100800 */
[C---:B0-----:R-:W-:Y:S02]  /*357e0*/  FMUL R2, R27.reuse, R8 ;  /* 0x000000081b027220 */ /* 0x041fe40000400000 */
[----:B------:R-:W2:Y:S04]  /*357f0*/  LDL.LU R8, [R1+0x30] ;  /* 0x0000300001087983 */ /* 0x000ea80000300800 */
[----:B------:R0:W-:Y:S01]  /*35800*/  STL [R1+0x160], R0 ;  /* 0x0001600001007387 */ /* 0x0001e20000100800 */
[----:B------:R-:W-:-:S03]  /*35810*/  FMUL R7, R27, R7 ;  /* 0x000000071b077220 */ /* 0x000fc60000400000 */
[----:B0-----:R-:W2:Y:S04]  /*35820*/  LDL.LU R0, [R1+0x44] ;  /* 0x0000440001007983 */ /* 0x001ea80000300800 */
        /* <DEDUP_REMOVED lines=8> */
[----:B0-----:R-:W3:Y:S04]  /*358b0*/  LDL.LU R11, [R1+0x10cc] ;  /* 0x0010cc00010b7983 */ /* 0x001ee80000300800 */
[----:B------:R0:W-:Y:S01]  /*358c0*/  STL [R1+0x150], R10 ;  /* 0x0001500a01007387 */ /* 0x0001e20000100800 */
[----:B------:R-:W-:-:S03]  /*358d0*/  FMUL R4, R27, R4 ;  /* 0x000000041b047220 */ /* 0x000fc60000400000 */
[----:B0-----:R-:W3:Y:S04]  /*358e0*/  LDL.LU R10, [R1+0x10c8] ;  /* 0x0010c800010a7983 */ /* 0x001ee80000300800 */
[----:B------:R0:W-:Y:S04]  /*358f0*/  STL [R1+0x14c], R9 ;  /* 0x00014c0901007387 */ /* 0x0001e80000100800 */
        /* <DEDUP_REMOVED lines=12> */
[----:B0-----:R-:W3:Y:S01]  /*359c0*/  LDL.LU R4, [R1+0x10ac] ;  /* 0x0010ac0001047983 */ /* 0x001ee20000300800 */
[----:B--2---:R-:W-:-:S02]  /*359d0*/  FMUL R2, R27, R2 ;  /* 0x000000021b027220 */ /* 0x004fc40000400000 */
[----:B---3--:R-:W-:-:S05]  /*359e0*/  FMUL R4, R27, R4 ;  /* 0x000000041b047220 */ /* 0x008fca0000400000 */
[----:B------:R0:W-:Y:S04]  /*359f0*/  STL [R1+0x68], R4 ;  /* 0x0000680401007387 */ /* 0x0001e80000100800 */
[----:B0-----:R-:W2:Y:S04]  /*35a00*/  LDL.LU R4, [R1+0x10a8] ;  /* 0x0010a80001047983 */ /* 0x001ea80000300800 */
[----:B------:R0:W-:Y:S02]  /*35a10*/  STL [R1+0x64], R2 ;  /* 0x0000640201007387 */ /* 0x0001e40000100800 */
[----:B0-----:R-:W-:-:S02]  /*35a20*/  FMUL R2, R27, R3 ;  /* 0x000000031b027220 */ /* 0x001fc40000400000 */
[----:B------:R-:W3:Y:S01]  /*35a30*/  LDL.LU R27, [R1+0x10a4] ;  /* 0x0010a400011b7983 */ /* 0x000ee20000300800 */
[----:B------:R-:W0:Y:S03]  /*35a40*/  MUFU.RCP R5, R5 ;  /* 0x0000000500057308 */ /* 0x000e260000001000 */
[----:B------:R1:W-:Y:S01]  /*35a50*/  STL [R1+0x60], R2 ;  /* 0x0000600201007387 */ /* 0x0003e20000100800 */
[C---:B0-----:R-:W-:Y:S02]  /*35a60*/  FMUL R3, R5.reuse, R25 ;  /* 0x0000001905037220 */ /* 0x041fe40000400000 */
[C---:B-1----:R-:W-:Y:S01]  /*35a70*/  FMUL R2, R5.reuse, R26 ;  /* 0x0000001a05027220 */ /* 0x042fe20000400000 */
[----:B------:R-:W2:Y:S04]  /*35a80*/  LDL.LU R25, [R1+0x4c] ;  /* 0x00004c0001197983 */ /* 0x000ea80000300800 */
[----:B------:R0:W-:Y:S04]  /*35a90*/  STL [R1+0xfbc], R3 ;  /* 0x000fbc0301007387 */ /* 0x0001e80000100800 */
[----:B0-----:R-:W2:Y:S04]  /*35aa0*/  LDL.LU R3, [R1+0x48] ;  /* 0x0000480001037983 */ /* 0x001ea80000300800 */
[----:B------:R-:W2:Y:S04]  /*35ab0*/  LDL.LU R26, [R1+0x40] ;  /* 0x00004000011a7983 */ /* 0x000ea80000300800 */
[----:B------:R3:W-:Y:S02]  /*35ac0*/  STL [R1+0x138], R2 ;  /* 0x0001380201007387 */ /* 0x0007e40000100800 */
[----:B---3--:R-:W-:-:S02]  /*35ad0*/  FMUL R2, R5, R27 ;  /* 0x0000001b05027220 */ /* 0x008fc40000400000 */
[----:B------:R-:W3:Y:S04]  /*35ae0*/  LDL.LU R27, [R1+0x3c] ;  /* 0x00003c00011b7983 */ /* 0x000ee80000300800 */
[----:B------:R0:W-:Y:S04]  /*35af0*/  STL [R1+0xfc0], R2 ;  /* 0x000fc00201007387 */ /* 0x0001e80000100800 */
[----:B0-----:R-:W2:Y:S01]  /*35b00*/  LDL.LU R2, [R1+0x2c] ;  /* 0x00002c0001027983 */ /* 0x001ea20000300800 */
[----:B------:R-:W-:-:S05]  /*35b10*/  FMUL R29, R5, R29 ;  /* 0x0000001d051d7220 */ /* 0x000fca0000400000 */
[----:B------:R0:W-:Y:S04]  /*35b20*/  STL [R1+0x12c], R29 ;  /* 0x00012c1d01007387 */ /* 0x0001e80000100800 */
[----:B0-----:R-:W3:Y:S01]  /*35b30*/  LDL.LU R29, [R1+0x38] ;  /* 0x00003800011d7983 */ /* 0x001ee20000300800 */
[C---:B------:R-:W-:Y:S02]  /*35b40*/  FMUL R8, R5.reuse, R8 ;  /* 0x0000000805087220 */ /* 0x040fe40000400000 */
[----:B--2---:R-:W-:-:S05]  /*35b50*/  FMUL R2, R5, R2 ;  /* 0x0000000205027220 */ /* 0x004fca0000400000 */
[----:B------:R0:W-:Y:S04]  /*35b60*/  STL [R1+0xfc4], R2 ;  /* 0x000fc40201007387 */ /* 0x0001e80000100800 */
[----:B0-----:R-:W2:Y:S04]  /*35b70*/  LDL.LU R2, [R1+0x34] ;  /* 0x0000340001027983 */ /* 0x001ea80000300800 */
[----:B------:R0:W-:Y:S04]  /*35b80*/  STL [R1+0x108], R8 ;  /* 0x0001080801007387 */ /* 0x0001e80000100800 */
[----:B0-----:R-:W4:Y:S01]  /*35b90*/  LDL.LU R8, [R1+0x10a0] ;  /* 0x0010a00001087983 */ /* 0x001f220000300800 */
[----:B---3--:R-:W-:-:S02]  /*35ba0*/  FMUL R29, R5, R29 ;  /* 0x0000001d051d7220 */ /* 0x008fc40000400000 */
[C---:B------:R-:W-:Y:S01]  /*35bb0*/  FMUL R27, R5.reuse, R27 ;  /* 0x0000001b051b7220 */ /* 0x040fe20000400000 */
[----:B------:R-:W0:Y:S01]  /*35bc0*/  MUFU.RCP R28, R28 ;  /* 0x0000001c001c7308 */ /* 0x000e220000001000 */
[C---:B------:R-:W-:Y:S02]  /*35bd0*/  FMUL R0, R5.reuse, R0 ;  /* 0x0000000005007220 */ /* 0x040fe40000400000 */
[C---:B------:R-:W-:Y:S02]  /*35be0*/  FMUL R3, R5.reuse, R3 ;  /* 0x0000000305037220 */ /* 0x040fe40000400000 */
[----:B------:R-:W-:Y:S02]  /*35bf0*/  @!P6 FMUL R4, R4, 16777216 ;  /* 0x4b8000000404e820 */ /* 0x000fe40000400000 */
[----:B--2---:R-:W-:-:S05]  /*35c00*/  FMUL R2, R5, R2 ;  /* 0x0000000205027220 */ /* 0x004fca0000400000 */
[----:B------:R1:W-:Y:S04]  /*35c10*/  STL [R1+0x104], R2 ;  /* 0x0001040201007387 */ /* 0x0003e80000100800 */
[----:B------:R4:W-:Y:S01]  /*35c20*/  STL [R1+0x100], R29 ;  /* 0x0001001d01007387 */ /* 0x0009e20000100800 */
[----:B-1----:R-:W-:-:S03]  /*35c30*/  FMUL R2, R5, R26 ;  /* 0x0000001a05027220 */ /* 0x002fc60000400000 */
[----:B------:R-:W-:Y:S04]  /*35c40*/  STL [R1+0x3c], R27 ;  /* 0x00003c1b01007387 */ /* 0x000fe80000100800 */
[----:B------:R1:W-:Y:S01]  /*35c50*/  STL [R1+0x38], R2 ;  /* 0x0000380201007387 */ /* 0x0003e20000100800 */
[----:B----4-:R-:W-:-:S03]  /*35c60*/  FMUL R29, R5, R8 ;  /* 0x00000008051d7220 */ /* 0x010fc60000400000 */
[----:B------:R-:W2:Y:S01]  /*35c70*/  LDL.LU R8, [R1+0x109c] ;  /* 0x00109c0001087983 */ /* 0x000ea20000300800 */
[C---:B-1----:R-:W-:Y:S02]  /*35c80*/  FMUL R2, R5.reuse, R25 ;  /* 0x0000001905027220 */ /* 0x042fe40000400000 */
[C---:B------:R-:W-:Y:S02]  /*35c90*/  FMUL R27, R5.reuse, R7 ;  /* 0x00000007051b7220 */ /* 0x040fe40000400000 */
[----:B------:R-:W-:Y:S01]  /*35ca0*/  FMUL R26, R5, R6 ;  /* 0x00000006051a7220 */ /* 0x000fe20000400000 */
[----:B------:R0:W-:Y:S04]  /*35cb0*/  STL [R1+0x2c], R2 ;  /* 0x00002c0201007387 */ /* 0x0001e80000100800 */
[----:B------:R-:W3:Y:S04]  /*35cc0*/  LDL.LU R7, [R1+0x1098] ;  /* 0x0010980001077983 */ /* 0x000ee80000300800 */
[----:B------:R-:W4:Y:S04]  /*35cd0*/  LDL.LU R6, [R1+0x1094] ;  /* 0x0010940001067983 */ /* 0x000f280000300800 */
[----:B------:R-:W4:Y:S01]  /*35ce0*/  LDL.LU R5, [R1+0x1090] ;  /* 0x0010900001057983 */ /* 0x000f220000300800 */
[----:B------:R1:W2:Y:S01]  /*35cf0*/  MUFU.RCP R25, R4 ;  /* 0x0000000400197308 */ /* 0x0002a20000001000 */
[----:B0-----:R-:W-:Y:S01]  /*35d00*/  FMUL R2, R28, R9 ;  /* 0x000000091c027220 */ /* 0x001fe20000400000 */
[----:B------:R-:W-:Y:S01]  /*35d10*/  MOV R9, R28 ;  /* 0x0000001c00097202 */ /* 0x000fe20000000f00 */
[----:B-1----:R-:W4:Y:S04]  /*35d20*/  LDL.LU R4, [R1+0x108c] ;  /* 0x00108c0001047983 */ /* 0x002f280000300800 */
[----:B------:R-:W4:Y:S04]  /*35d30*/  LDL.LU R28, [R1+0x1088] ;  /* 0x00108800011c7983 */ /* 0x000f280000300800 */
[----:B------:R0:W-:Y:S02]  /*35d40*/  STL [R1+0xff0], R2 ;  /* 0x000ff00201007387 */ /* 0x0001e40000100800 */
[----:B0-----:R-:W-:-:S02]  /*35d50*/  IMAD.MOV.U32 R2, RZ, RZ, R0 ;  /* 0x000000ffff027224 */ /* 0x001fc400078e0000 */
[----:B------:R-:W-:-:S05]  /*35d60*/  FMUL R0, R9, R10 ;  /* 0x0000000a09007220 */ /* 0x000fca0000400000 */
[----:B------:R0:W-:Y:S01]  /*35d70*/  STL [R1+0xff4], R0 ;  /* 0x000ff40001007387 */ /* 0x0001e20000100800 */
[C---:B------:R-:W-:Y:S01]  /*35d80*/  FMUL R10, R9.reuse, R12 ;  /* 0x0000000c090a7220 */ /* 0x040fe20000400000 */
[----:B------:R-:W-:Y:S01]  /*35d90*/  MOV R12, R2 ;  /* 0x00000002000c7202 */ /* 0x000fe20000000f00 */
[C---:B-----5:R-:W-:Y:S02]  /*35da0*/  FMUL R2, R9.reuse, R14 ;  /* 0x0000000e09027220 */ /* 0x060fe40000400000 */
[----:B0-----:R-:W-:-:S05]  /*35db0*/  FMUL R0, R9, R11 ;  /* 0x0000000b09007220 */ /* 0x001fca0000400000 */
[----:B------:R0:W-:Y:S04]  /*35dc0*/  STL [R1+0x54], R0 ;  /* 0x0000540001007387 */ /* 0x0001e80000100800 */
[----:B------:R1:W-:Y:S01]  /*35dd0*/  STL [R1+0x50], R10 ;  /* 0x0000500a01007387 */ /* 0x0003e20000100800 */
[----:B0-----:R-:W-:-:S05]  /*35de0*/  FMUL R0, R9, R13 ;  /* 0x0000000d09007220 */ /* 0x001fca0000400000 */
[----:B------:R0:W-:Y:S04]  /*35df0*/  STL [R1+0xff8], R0 ;  /* 0x000ff80001007387 */ /* 0x0001e80000100800 */
[----:B------:R5:W-:Y:S01]  /*35e00*/  STL [R1+0xffc], R2 ;  /* 0x000ffc0201007387 */ /* 0x000be20000100800 */
[----:B------:R-:W-:-:S03]  /*35e10*/  FMUL R14, R9, R20 ;  /* 0x00000014090e7220 */ /* 0x000fc60000400000 */
[----:B-1----:R-:W4:Y:S01]  /*35e20*/  LDL.LU R10, [R1] ;  /* 0x00000000010a7983 */ /* 0x002f220000300800 */
[C---:B0-----:R-:W-:Y:S02]  /*35e30*/  FMUL R0, R9.reuse, R16 ;  /* 0x0000001009007220 */ /* 0x041fe40000400000 */
[----:B-----5:R-:W-:Y:S01]  /*35e40*/  FMUL R2, R9, R15 ;  /* 0x0000000f09027220 */ /* 0x020fe20000400000 */
[----:B------:R-:W-:-:S04]  /*35e50*/  MOV R20, R12 ;  /* 0x0000000c00147202 */ /* 0x000fc80000000f00 */
[----:B------:R0:W-:Y:S01]  /*35e60*/  STL [R1+0x44], R2 ;  /* 0x0000440201007387 */ /* 0x0001e20000100800 */
[----:B------:R-:W-:-:S03]  /*35e70*/  FMUL R12, R9, R23 ;  /* 0x00000017090c7220 */ /* 0x000fc60000400000 */
[----:B------:R-:W5:Y:S01]  /*35e80*/  LDL.LU R11, [R1+0x8] ;  /* 0x00000800010b7983 */ /* 0x000f620000300800 */
[----:B------:R-:W-:-:S03]  /*35e90*/  FMUL R15, R9, R18 ;  /* 0x00000012090f7220 */ /* 0x000fc60000400000 */
[----:B------:R1:W-:Y:S01]  /*35ea0*/  STL [R1+0x40], R0 ;  /* 0x0000400001007387 */ /* 0x0003e20000100800 */
[----:B------:R-:W-:-:S03]  /*35eb0*/  FMUL R17, R9, R17 ;  /* 0x0000001109117220 */ /* 0x000fc60000400000 */
[----:B------:R-:W5:Y:S01]  /*35ec0*/  LDL.LU R23, [R1+0x38] ;  /* 0x0000380001177983 */ /* 0x000f620000300800 */
[C---:B------:R-:W-:Y:S02]  /*35ed0*/  FMUL R19, R9.reuse, R19 ;  /* 0x0000001309137220 */ /* 0x040fe40000400000 */
[C---:B------:R-:W-:Y:S01]  /*35ee0*/  FMUL R21, R9.reuse, R21 ;  /* 0x0000001509157220 */ /* 0x040fe20000400000 */
[----:B------:R-:W5:Y:S01]  /*35ef0*/  LDL.LU R18, [R1+0x28] ;  /* 0x0000280001127983 */ /* 0x000f620000300800 */
[C---:B------:R-:W-:Y:S02]  /*35f00*/  FMUL R13, R9.reuse, R22 ;  /* 0x00000016090d7220 */ /* 0x040fe40000400000 */
[----:B------:R-:W-:Y:S01]  /*35f10*/  FMUL R24, R9, R24 ;  /* 0x0000001809187220 */ /* 0x000fe20000400000 */
[----:B------:R-:W5:Y:S01]  /*35f20*/  LDL.LU R16, [R1+0x24] ;  /* 0x0000240001107983 */ /* 0x000f620000300800 */
[----:B------:R-:W-:-:S03]  /*35f30*/  IMAD.MOV.U32 R22, RZ, RZ, R3 ;  /* 0x000000ffff167224 */ /* 0x000fc600078e0003 */
[----:B0-----:R-:W5:Y:S04]  /*35f40*/  LDL.LU R2, [R1+0x20] ;  /* 0x0000200001027983 */ /* 0x001f680000300800 */
[----:B------:R-:W5:Y:S04]  /*35f50*/  LDL.LU R3, [R1+0x1c] ;  /* 0x00001c0001037983 */ /* 0x000f680000300800 */
[----:B-1----:R-:W5:Y:S01]  /*35f60*/  LDL.LU R0, [R1+0x18] ;  /* 0x0000180001007983 */ /* 0x002f620000300800 */
[----:B--2---:R-:W-:-:S04]  /*35f70*/  @!P6 FMUL R8, R8, 16777216 ;  /* 0x4b8000000808e820 */ /* 0x004fc80000400000 */
[----:B------:R-:W-:Y:S02]  /*35f80*/  FMUL R8, R25, R8 ;  /* 0x0000000819087220 */ /* 0x000fe40000400000 */
[----:B---3--:R-:W-:Y:S02]  /*35f90*/  @!P6 FMUL R7, R7, 16777216 ;  /* 0x4b8000000707e820 */ /* 0x008fe40000400000 */
[----:B----4-:R-:W-:Y:S02]  /*35fa0*/  @!P6 FMUL R6, R6, 16777216 ;  /* 0x4b8000000606e820 */ /* 0x010fe40000400000 */
[----:B------:R-:W-:Y:S02]  /*35fb0*/  @!P6 FMUL R5, R5, 16777216 ;  /* 0x4b8000000505e820 */ /* 0x000fe40000400000 */
[C---:B------:R-:W-:Y:S02]  /*35fc0*/  FMUL R7, R25.reuse, R7 ;  /* 0x0000000719077220 */ /* 0x040fe40000400000 */
[----:B------:R-:W-:-:S02]  /*35fd0*/  FMUL R9, R25, R5 ;  /* 0x0000000519097220 */ /* 0x000fc40000400000 */
[----:B------:R-:W-:Y:S01]  /*35fe0*/  FMUL R6, R25, R6 ;  /* 0x0000000619067220 */ /* 0x000fe20000400000 */
[----:B------:R-:W-:Y:S02]  /*35ff0*/  F2FP.BF16.PACK_AB R8, R7, R8 ;  /* 0x000000080708723e */ /* 0x000fe400000010ff */
[----:B------:R-:W2:Y:S02]  /*36000*/  LDL.LU R7, [R1+0x3c] ;  /* 0x00003c0001077983 */ /* 0x000ea40000300800 */
[----:B------:R-:W-:Y:S02]  /*36010*/  F2FP.BF16.PACK_AB R9, R9, R6 ;  /* 0x000000060909723e */ /* 0x000fe400000010ff */
[----:B------:R-:W3:Y:S01]  /*36020*/  LDL.LU R6, [R1+0x2c] ;  /* 0x00002c0001067983 */ /* 0x000ee20000300800 */
[----:B------:R-:W-:-:S04]  /*36030*/  @!P6 FMUL R28, R28, 16777216 ;  /* 0x4b8000001c1ce820 */ /* 0x000fc80000400000 */
[----:B------:R-:W-:Y:S02]  /*36040*/  FMUL R5, R25, R28 ;  /* 0x0000001c19057220 */ /* 0x000fe40000400000 */
[----:B------:R-:W4:Y:S01]  /*36050*/  LDL.LU R28, [R1+0x1084] ;  /* 0x00108400011c7983 */ /* 0x000f220000300800 */
[----:B------:R-:W-:-:S04]  /*36060*/  @!P6 FMUL R4, R4, 16777216 ;  /* 0x4b8000000404e820 */ /* 0x000fc80000400000 */
[----:B------:R-:W-:Y:S01]  /*36070*/  FMUL R4, R25, R4 ;  /* 0x0000000419047220 */ /* 0x000fe20000400000 */
[----:B------:R-:W-:Y:S02]  /*36080*/  F2FP.BF16.PACK_AB R12, R12, R24 ;  /* 0x000000180c0c723e */ /* 0x000fe400000010ff */
[----:B------:R-:W-:Y:S02]  /*36090*/  MOV R24, R20 ;  /* 0x0000001400187202 */ /* 0x000fe40000000f00 */
[----:B------:R-:W-:Y:S02]  /*360a0*/  F2FP.BF16.PACK_AB R13, R21, R13 ;  /* 0x0000000d150d723e */ /* 0x000fe400000010ff */
[----:B------:R-:W-:Y:S02]  /*360b0*/  F2FP.BF16.PACK_AB R20, R27, R26 ;  /* 0x0000001a1b14723e */ /* 0x000fe400000010ff */
[----:B------:R-:W2:Y:S01]  /*360c0*/  LDL.LU R26, [R1+0xc] ;  /* 0x00000c00011a7983 */ /* 0x000ea20000300800 */
[----:B------:R-:W-:-:S04]  /*360d0*/  @!P6 FMUL R10, R10, 16777216 ;  /* 0x4b8000000a0ae820 */ /* 0x000fc80000400000 */
[----:B------:R-:W-:Y:S02]  /*360e0*/  FMUL R10, R25, R10 ;  /* 0x0000000a190a7220 */ /* 0x000fe40000400000 */
[----:B-----5:R-:W-:-:S04]  /*360f0*/  @!P6 FMUL R11, R11, 16777216 ;  /* 0x4b8000000b0be820 */ /* 0x020fc80000400000 */
[----:B------:R-:W-:Y:S01]  /*36100*/  FMUL R11, R25, R11 ;  /* 0x0000000b190b7220 */ /* 0x000fe20000400000 */
[----:B------:R-:W-:-:S04]  /*36110*/  F2FP.BF16.PACK_AB R10, R10, R4 ;  /* 0x000000040a0a723e */ /* 0x000fc800000010ff */
[----:B------:R-:W-:Y:S01]  /*36120*/  F2FP.BF16.PACK_AB R11, R11, R5 ;  /* 0x000000050b0b723e */ /* 0x000fe200000010ff */
[----:B------:R-:W-:Y:S02]  /*36130*/  @!P6 FMUL R18, R18, 16777216 ;  /* 0x4b8000001212e820 */ /* 0x000fe40000400000 */
[----:B------:R-:W-:Y:S02]  /*36140*/  @!P6 FMUL R16, R16, 16777216 ;  /* 0x4b8000001010e820 */ /* 0x000fe40000400000 */
[----:B------:R-:W-:Y:S02]  /*36150*/  FMUL R5, R25, R18 ;  /* 0x0000001219057220 */ /* 0x000fe40000400000 */
[----:B------:R-:W-:Y:S02]  /*36160*/  @!P6 FMUL R2, R2, 16777216 ;  /* 0x4b8000000202e820 */ /* 0x000fe40000400000 */
[----:B------:R-:W-:Y:S02]  /*36170*/  @!P6 FMUL R3, R3, 16777216 ;  /* 0x4b8000000303e820 */ /* 0x000fe40000400000 */
[----:B------:R-:W-:-:S02]  /*36180*/  FMUL R4, R25, R16 ;  /* 0x0000001019047220 */ /* 0x000fc40000400000 */
[C---:B------:R-:W-:Y:S02]  /*36190*/  FMUL R3, R25.reuse, R3 ;  /* 0x0000000319037220 */ /* 0x040fe40000400000 */
[----:B------:R-:W-:Y:S02]  /*361a0*/  FMUL R2, R25, R2 ;  /* 0x0000000219027220 */ /* 0x000fe40000400000 */
[----:B------:R-:W-:Y:S01]  /*361b0*/  @!P6 FMUL R0, R0, 16777216 ;  /* 0x4b8000000000e820 */ /* 0x000fe20000400000 */
[----:B---3--:R-:W-:Y:S02]  /*361c0*/  F2FP.BF16.PACK_AB R21, R6, R29 ;  /* 0x0000001d0615723e */ /* 0x008fe400000010ff */
[----:B------:R-:W3:Y:S04]  /*361d0*/  LDL.LU R29, [R1+0x10] ;  /* 0x00001000011d7983 */ /* 0x000ee80000300800 */
[----:B------:R-:W-:Y:S01]  /*361e0*/  STL [R1+0x28], R5 ;  /* 0x0000280501007387 */ /* 0x000fe20000100800 */
[----:B----4-:R-:W-:-:S03]  /*361f0*/  @!P6 FMUL R28, R28, 16777216 ;  /* 0x4b8000001c1ce820 */ /* 0x010fc60000400000 */
[----:B------:R-:W-:Y:S04]  /*36200*/  STL [R1+0x24], R4 ;  /* 0x0000240401007387 */ /* 0x000fe80000100800 */
[----:B------:R-:W-:Y:S04]  /*36210*/  STL [R1+0x1000], R3 ;  /* 0x0010000301007387 */ /* 0x000fe80000100800 */
[----:B------:R0:W-:Y:S02]  /*36220*/  STL [R1+0x20], R2 ;  /* 0x0000200201007387 */ /* 0x0001e40000100800 */
[----:B0-----:R-:W-:-:S02]  /*36230*/  FMUL R2, R25, R0 ;  /* 0x0000000019027220 */ /* 0x001fc40000400000 */
[----:B------:R-:W-:Y:S02]  /*36240*/  FMUL R0, R25, R28 ;  /* 0x0000001c19007220 */ /* 0x000fe40000400000 */
[----:B------:R-:W4:Y:S04]  /*36250*/  LDL.LU R28, [R1+0x1080] ;  /* 0x00108000011c7983 */ /* 0x000f280000300800 */
[----:B------:R-:W-:Y:S04]  /*36260*/  STL [R1+0x8], R2 ;  /* 0x0000080201007387 */ /* 0x000fe80000100800 */
[----:B------:R-:W5:Y:S04]  /*36270*/  LDL.LU R4, [R1+0x60] ;  /* 0x0000600001047983 */ /* 0x000f680000300800 */
[----:B------:R-:W2:Y:S04]  /*36280*/  LDL.LU R5, [R1+0x68] ;  /* 0x0000680001057983 */ /* 0x000ea80000300800 */
[----:B------:R-:W-:Y:S04]  /*36290*/  STL [R1+0x4], R0 ;  /* 0x0000040001007387 */ /* 0x000fe80000100800 */
[----:B--2---:R0:W-:Y:S04]  /*362a0*/  STL [R1+0x107c], R5 ;  /* 0x00107c0501007387 */ /* 0x0041e80000100800 */
[----:B0-----:R-:W5:Y:S04]  /*362b0*/  LDL.LU R5, [R1+0x64] ;  /* 0x0000640001057983 */ /* 0x001f680000300800 */
[----:B------:R-:W2:Y:S01]  /*362c0*/  LDL.LU R6, [R1+0x70] ;  /* 0x0000700001067983 */ /* 0x000ea20000300800 */
[----:B------:R-:W-:-:S03]  /*362d0*/  F2FP.BF16.PACK_AB R23, R7, R23 ;  /* 0x000000170717723e */ /* 0x000fc600000010ff */
[----:B--2---:R0:W-:Y:S04]  /*362e0*/  STL [R1+0x1078], R6 ;  /* 0x0010780601007387 */ /* 0x0041e80000100800 */
[----:B0-----:R-:W2:Y:S04]  /*362f0*/  LDL.LU R6, [R1+0x6c] ;  /* 0x00006c0001067983 */ /* 0x001ea80000300800 */
[----:B------:R-:W2:Y:S04]  /*36300*/  LDL.LU R7, [R1+0x78] ;  /* 0x0000780001077983 */ /* 0x000ea80000300800 */
[----:B--2---:R0:W-:Y:S04]  /*36310*/  STL [R1+0x1074], R7 ;  /* 0x0010740701007387 */ /* 0x0041e80000100800 */
[----:B0-----:R-:W2:Y:S04]  /*36320*/  LDL.LU R7, [R1+0x74] ;  /* 0x0000740001077983 */ /* 0x001ea80000300800 */
[----:B------:R-:W2:Y:S04]  /*36330*/  LDL.LU R16, [R1+0xe0] ;  /* 0x0000e00001107983 */ /* 0x000ea80000300800 */
[----:B--2---:R0:W-:Y:S04]  /*36340*/  STL [R1+0x106c], R16 ;  /* 0x00106c1001007387 */ /* 0x0041e80000100800 */
[----:B0-----:R-:W2:Y:S01]  /*36350*/  LDL.LU R16, [R1+0xa4] ;  /* 0x0000a40001107983 */ /* 0x001ea20000300800 */
[----:B------:R-:W-:-:S03]  /*36360*/  F2FP.BF16.PACK_AB R15, R17, R15 ;  /* 0x0000000f110f723e */ /* 0x000fc600000010ff */
[----:B--2---:R0:W-:Y:S04]  /*36370*/  STL [R1+0x1070], R16 ;  /* 0x0010701001007387 */ /* 0x0041e80000100800 */
[----:B0-----:R-:W2:Y:S04]  /*36380*/  LDL.LU R16, [R1+0x7c] ;  /* 0x00007c0001107983 */ /* 0x001ea80000300800 */
[----:B------:R-:W2:Y:S04]  /*36390*/  LDL.LU R17, [R1+0xe8] ;  /* 0x0000e80001117983 */ /* 0x000ea80000300800 */
[----:B--2---:R0:W-:Y:S04]  /*363a0*/  STL [R1+0x1064], R17 ;  /* 0x0010641101007387 */ /* 0x0041e80000100800 */
[----:B0-----:R-:W2:Y:S04]  /*363b0*/  LDL.LU R17, [R1+0xac] ;  /* 0x0000ac0001117983 */ /* 0x001ea80000300800 */
[----:B--2---:R0:W-:Y:S04]  /*363c0*/  STL [R1+0x1068], R17 ;  /* 0x0010681101007387 */ /* 0x0041e80000100800 */
[----:B0-----:R-:W2:Y:S04]  /*363d0*/  LDL.LU R17, [R1+0xe4] ;  /* 0x0000e40001117983 */ /* 0x001ea80000300800 */
[----:B------:R-:W2:Y:S01]  /*363e0*/  LDL.LU R18, [R1+0xf0] ;  /* 0x0000f00001127983 */ /* 0x000ea20000300800 */
[----:B---3--:R-:W-:Y:S01]  /*363f0*/  @!P6 FMUL R29, R29, 16777216 ;  /* 0x4b8000001d1de820 */ /* 0x008fe20000400000 */
[----:B------:R-:W-:Y:S01]  /*36400*/  F2FP.BF16.PACK_AB R14, R19, R14 ;  /* 0x0000000e130e723e */ /* 0x000fe200000010ff */
[----:B------:R-:W-:Y:S01]  /*36410*/  @!P6 FMUL R26, R26, 16777216 ;  /* 0x4b8000001a1ae820 */ /* 0x000fe20000400000 */
[----:B------:R-:W-:Y:S01]  /*36420*/  F2FP.BF16.PACK_AB R22, R24, R22 ;  /* 0x000000161816723e */ /* 0x000fe200000010ff */
[----:B------:R-:W-:Y:S01]  /*36430*/  FMUL R29, R25, R29 ;  /* 0x0000001d191d7220 */ /* 0x000fe20000400000 */
[----:B----4-:R-:W-:Y:S04]  /*36440*/  STS.128 [R28], R8 ;  /* 0x000000081c007388 */ /* 0x010fe80000000c00 */
[----:B------:R-:W-:Y:S04]  /*36450*/  STS.128 [R28+0x80], R12 ;  /* 0x0000800c1c007388 */ /* 0x000fe80000000c00 */
[----:B------:R-:W-:Y:S01]  /*36460*/  STS.128 [R28+0x100], R20 ;  /* 0x000100141c007388 */ /* 0x000fe20000000c00 */
[----:B-----5:R-:W-:-:S03]  /*36470*/  F2FP.BF16.PACK_AB R4, R5, R4 ;  /* 0x000000040504723e */ /* 0x020fc600000010ff */
[----:B--2---:R0:W-:Y:S04]  /*36480*/  STL [R1+0x1060], R18 ;  /* 0x0010601201007387 */ /* 0x0041e80000100800 */
[----:B0-----:R-:W2:Y:S04]  /*36490*/  LDL.LU R18, [R1+0xec] ;  /* 0x0000ec0001127983 */ /* 0x001ea80000300800 */
[----:B------:R-:W3:Y:S04]  /*364a0*/  LDL.LU R3, [R1+0xfc] ;  /* 0x0000fc0001037983 */ /* 0x000ee80000300800 */
[----:B------:R-:W3:Y:S04]  /*364b0*/  LDL.LU R19, [R1+0xf8] ;  /* 0x0000f80001137983 */ /* 0x000ee80000300800 */
[----:B------:R-:W4:Y:S04]  /*364c0*/  LDL.LU R27, [R1+0x114] ;  /* 0x00011400011b7983 */ /* 0x000f280000300800 */
[----:B------:R-:W4:Y:S04]  /*364d0*/  LDL.LU R24, [R1+0x110] ;  /* 0x0001100001187983 */ /* 0x000f280000300800 */
[----:B------:R-:W5:Y:S04]  /*364e0*/  LDL.LU R2, [R1+0x19c] ;  /* 0x00019c0001027983 */ /* 0x000f680000300800 */
[----:B------:R-:W5:Y:S04]  /*364f0*/  LDL.LU R0, [R1+0x198] ;  /* 0x0001980001007983 */ /* 0x000f680000300800 */
[----:B------:R0:W-:Y:S02]  /*36500*/  STL [R1], R29 ;  /* 0x0000001d01007387 */ /* 0x0001e40000100800 */
[----:B0-----:R-:W-:-:S02]  /*36510*/  FMUL R29, R25, R26 ;  /* 0x0000001a191d7220 */ /* 0x001fc40000400000 */
[----:B------:R-:W2:Y:S04]  /*36520*/  LDL.LU R25, [R1+0x1a0] ;  /* 0x0001a00001197983 */ /* 0x000ea80000300800 */
[----:B------:R-:W2:Y:S04]  /*36530*/  LDL.LU R26, [R1+0x1a8] ;  /* 0x0001a800011a7983 */ /* 0x000ea80000300800 */
[----:B------:R0:W-:Y:S04]  /*36540*/  STL [R1+0x1004], R29 ;  /* 0x0010041d01007387 */ /* 0x0001e80000100800 */
        /* <DEDUP_REMOVED lines=13> */
[----:B------:R0:W-:Y:S04]  /*36620*/  STL [R1+0x105c], R28 ;  /* 0x00105c1c01007387 */ /* 0x0001e80000100800 */
[----:B0-----:R-:W2:Y:S04]  /*36630*/  LDL.LU R28, [R1+0xb4] ;  /* 0x0000b400011c7983 */ /* 0x001ea80000300800 */
[----:B------:R-:W2:Y:S02]  /*36640*/  LDL.LU R5, [R1+0x107c] ;  /* 0x00107c0001057983 */ /* 0x000ea40000300800 */
[----:B--2---:R-:W-:-:S02]  /*36650*/  F2FP.BF16.PACK_AB R5, R6, R5 ;  /* 0x000000050605723e */ /* 0x004fc400000010ff */
[----:B------:R-:W2:Y:S02]  /*36660*/  LDL.LU R6, [R1+0x1078] ;  /* 0x0010780001067983 */ /* 0x000ea40000300800 */
[----:B--2---:R-:W-:Y:S02]  /*36670*/  F2FP.BF16.PACK_AB R6, R7, R6 ;  /* 0x000000060706723e */ /* 0x004fe400000010ff */
[----:B------:R-:W2:Y:S02]  /*36680*/  LDL.LU R7, [R1+0x1074] ;  /* 0x0010740001077983 */ /* 0x000ea40000300800 */
[----:B--2---:R-:W-:Y:S02]  /*36690*/  F2FP.BF16.PACK_AB R7, R16, R7 ;  /* 0x000000071007723e */ /* 0x004fe400000010ff */
        /* <DEDUP_REMOVED lines=8> */
[----:B------:R-:W2:Y:S01]  /*36720*/  LDL.LU R18, [R1+0x1060] ;  /* 0x0010600001127983 */ /* 0x000ea20000300800 */
[----:B------:R-:W-:Y:S02]  /*36730*/  F2FP.BF16.PACK_AB R14, R28, R14 ;  /* 0x0000000e1c0e723e */ /* 0x000fe400000010ff */
[----:B------:R-:W-:Y:S01]  /*36740*/  F2FP.BF16.PACK_AB R15, R15, R29 ;  /* 0x0000001d0f0f723e */ /* 0x000fe200000010ff */
[----:B------:R-:W3:Y:S01]  /*36750*/  LDL.LU R28, [R1+0x1b4] ;  /* 0x0001b400011c7983 */ /* 0x000ee20000300800 */
[----:B--2---:R-:W-:Y:S02]  /*36760*/  F2FP.BF16.PACK_AB R18, R20, R18 ;  /* 0x000000121412723e */ /* 0x004fe400000010ff */
[----:B----4-:R-:W-:Y:S02]  /*36770*/  F2FP.BF16.PACK_AB R20, R27, R24 ;  /* 0x000000181b14723e */ /* 0x010fe400000010ff */
[----:B------:R-:W2:Y:S04]  /*36780*/  LDL.LU R27, [R1+0x1b0] ;  /* 0x0001b000011b7983 */ /* 0x000ea80000300800 */
[----:B------:R-:W4:Y:S01]  /*36790*/  LDL.LU R29, [R1+0x2c4] ;  /* 0x0002c400011d7983 */ /* 0x000f220000300800 */
[----:B---3--:R-:W-:-:S03]  /*367a0*/  F2FP.BF16.PACK_AB R19, R3, R19 ;  /* 0x000000130313723e */ /* 0x008fc600000010ff */
[----:B----4-:R0:W-:Y:S04]  /*367b0*/  STL [R1+0x102c], R29 ;  /* 0x00102c1d01007387 */ /* 0x0101e80000100800 */
[----:B0-----:R-:W3:Y:S04]  /*367c0*/  LDL.LU R29, [R1+0x11c] ;  /* 0x00011c00011d7983 */ /* 0x001ee80000300800 */
[----:B------:R-:W4:Y:S01]  /*367d0*/  LDL.LU R3, [R1+0x2c0] ;  /* 0x0002c00001037983 */ /* 0x000f220000300800 */
[----:B-----5:R-:W-:-:S03]  /*367e0*/  F2FP.BF16.PACK_AB R24, R2, R0 ;  /* 0x000000000218723e */ /* 0x020fc600000010ff */
[----:B----4-:R-:W-:Y:S04]  /*367f0*/  STL [R1+0x1030], R3 ;  /* 0x0010300301007387 */ /* 0x010fe80000100800 */
[----:B------:R-:W4:Y:S04]  /*36800*/  LDL.LU R2, [R1+0x2cc] ;  /* 0x0002cc0001027983 */ /* 0x000f280000300800 */
[----:B----4-:R-:W-:Y:S04]  /*36810*/  STL [R1+0x1034], R2 ;  /* 0x0010340201007387 */ /* 0x010fe80000100800 */
[----:B------:R-:W4:Y:S01]  /*36820*/  LDL.LU R0, [R1+0x2c8] ;  /* 0x0002c80001007983 */ /* 0x000f220000300800 */
[----:B------:R-:W-:-:S02]  /*36830*/  F2FP.BF16.PACK_AB R25, R22, R25 ;  /* 0x000000191619723e */ /* 0x000fc400000010ff */
[----:B------:R-:W-:Y:S01]  /*36840*/  F2FP.BF16.PACK_AB R22, R23, R8 ;  /* 0x000000081716723e */ /* 0x000fe200000010ff */
[----:B----4-:R-:W-:Y:S04]  /*36850*/  STL [R1+0x1038], R0 ;  /* 0x0010380001007387 */ /* 0x010fe80000100800 */
[----:B------:R-:W4:Y:S01]  /*36860*/  LDL.LU R8, [R1+0x218] ;  /* 0x0002180001087983 */ /* 0x000f220000300800 */
[----:B------:R-:W-:-:S03]  /*36870*/  F2FP.BF16.PACK_AB R26, R9, R26 ;  /* 0x0000001a091a723e */ /* 0x000fc600000010ff */
[----:B----4-:R0:W-:Y:S04]  /*36880*/  STL [R1+0x1058], R8 ;  /* 0x0010580801007387 */ /* 0x0101e80000100800 */
[----:B0-----:R-:W4:Y:S04]  /*36890*/  LDL.LU R8, [R1+0x1dc] ;  /* 0x0001dc0001087983 */ /* 0x001f280000300800 */
[----:B------:R-:W5:Y:S04]  /*368a0*/  LDL.LU R9, [R1+0x220] ;  /* 0x0002200001097983 */ /* 0x000f680000300800 */
[----:B-----5:R0:W-:Y:S04]  /*368b0*/  STL [R1+0x1050], R9 ;  /* 0x0010500901007387 */ /* 0x0201e80000100800 */
[----:B0-----:R-:W5:Y:S01]  /*368c0*/  LDL.LU R9, [R1+0x1e4] ;  /* 0x0001e40001097983 */ /* 0x001f620000300800 */
[----:B------:R-:W-:-:S03]  /*368d0*/  F2FP.BF16.PACK_AB R23, R10, R11 ;  /* 0x0000000b0a17723e */ /* 0x000fc600000010ff */
[----:B-----5:R0:W-:Y:S04]  /*368e0*/  STL [R1+0x1054], R9 ;  /* 0x0010540901007387 */ /* 0x0201e80000100800 */
[----:B0-----:R-:W5:Y:S04]  /*368f0*/  LDL.LU R9, [R1+0x21c] ;  /* 0x00021c0001097983 */ /* 0x001f680000300800 */
[----:B------:R-:W2:Y:S04]  /*36900*/  LDL.LU R10, [R1+0x228] ;  /* 0x00022800010a7983 */ /* 0x000ea80000300800 */
[----:B--2---:R0:W-:Y:S04]  /*36910*/  STL [R1+0x1048], R10 ;  /* 0x0010480a01007387 */ /* 0x0041e80000100800 */
[----:B0-----:R-:W2:Y:S04]  /*36920*/  LDL.LU R10, [R1+0x1ec] ;  /* 0x0001ec00010a7983 */ /* 0x001ea80000300800 */
        /* <DEDUP_REMOVED lines=8> */
[----:B---3--:R-:W-:-:S02]  /*369b0*/  F2FP.BF16.PACK_AB R21, R29, R21 ;  /* 0x000000151d15723e */ /* 0x008fc400000010ff */
[----:B------:R-:W-:Y:S01]  /*369c0*/  F2FP.BF16.PACK_AB R27, R28, R27 ;  /* 0x0000001b1c1b723e */ /* 0x000fe200000010ff */
[----:B--2---:R0:W-:Y:S04]  /*369d0*/  STL [R1+0x103c], R0 ;  /* 0x00103c0001007387 */ /* 0x0041e80000100800 */
[----:B0-----:R-:W2:Y:S04]  /*369e0*/  LDL.LU R0, [R1+0x234] ;  /* 0x0002340001007983 */ /* 0x001ea80000300800 */
[----:B------:R-:W3:Y:S04]  /*369f0*/  LDL.LU R2, [R1+0x284] ;  /* 0x0002840001027983 */ /* 0x000ee80000300800 */
[----:B------:R-:W2:Y:S04]  /*36a00*/  LDL.LU R3, [R1+0x264] ;  /* 0x0002640001037983 */ /* 0x000ea80000300800 */
[----:B------:R-:W2:Y:S04]  /*36a10*/  LDL.LU R29, [R1+0x28c] ;  /* 0x00028c00011d7983 */ /* 0x000ea80000300800 */
[----:B------:R-:W2:Y:S04]  /*36a20*/  LDL.LU R28, [R1+0x105c] ;  /* 0x00105c00011c7983 */ /* 0x000ea80000300800 */
[----:B--2---:R0:W-:Y:S04]  /*36a30*/  STS.128 [R28+0x180], R4 ;  /* 0x000180041c007388 */ /* 0x0041e80000000c00 */
[----:B0-----:R-:W4:Y:S04]  /*36a40*/  LDL.LU R4, [R1+0x1d8] ;  /* 0x0001d80001047983 */ /* 0x001f280000300800 */
[----:B------:R-:W2:Y:S04]  /*36a50*/  LDL.LU R5, [R1+0x1e0] ;  /* 0x0001e00001057983 */ /* 0x000ea80000300800 */
[----:B------:R-:W2:Y:S04]  /*36a60*/  LDL.LU R6, [R1+0x1e8] ;  /* 0x0001e80001067983 */ /* 0x000ea80000300800 */
[----:B------:R-:W2:Y:S04]  /*36a70*/  LDL.LU R7, [R1+0x1f0] ;  /* 0x0001f00001077983 */ /* 0x000ea80000300800 */
[----:B------:R0:W-:Y:S04]  /*36a80*/  STS.128 [R28+0x200], R12 ;  /* 0x0002000c1c007388 */ /* 0x0001e80000000c00 */
[----:B------:R1:W-:Y:S04]  /*36a90*/  STS.128 [R28+0x280], R16 ;  /* 0x000280101c007388 */ /* 0x0003e80000000c00 */
[----:B------:R1:W-:Y:S04]  /*36aa0*/  STS.128 [R28+0x300], R20 ;  /* 0x000300141c007388 */ /* 0x0003e80000000c00 */
[----:B0-----:R-:W2:Y:S04]  /*36ab0*/  LDL.LU R12, [R1+0x258] ;  /* 0x00025800010c7983 */ /* 0x001ea80000300800 */
[----:B------:R-:W2:Y:S04]  /*36ac0*/  LDL.LU R13, [R1+0x260] ;  /* 0x00026000010d7983 */ /* 0x000ea80000300800 */
[----:B------:R-:W2:Y:S04]  /*36ad0*/  LDL.LU R14, [R1+0x268] ;  /* 0x00026800010e7983 */ /* 0x000ea80000300800 */
[----:B------:R-:W2:Y:S04]  /*36ae0*/  LDL.LU R15, [R1+0x270] ;  /* 0x00027000010f7983 */ /* 0x000ea80000300800 */
[----:B-1----:R-:W3:Y:S04]  /*36af0*/  LDL.LU R16, [R1+0x280] ;  /* 0x0002800001107983 */ /* 0x002ee80000300800 */
[----:B------:R-:W2:Y:S04]  /*36b00*/  LDL.LU R17, [R1+0x288] ;  /* 0x0002880001117983 */ /* 0x000ea80000300800 */
[----:B------:R-:W2:Y:S04]  /*36b10*/  LDL.LU R18, [R1+0x290] ;  /* 0x0002900001127983 */ /* 0x000ea80000300800 */
[----:B------:R-:W2:Y:S04]  /*36b20*/  LDL.LU R19, [R1+0x298] ;  /* 0x0002980001137983 */ /* 0x000ea80000300800 */
[----:B------:R-:W2:Y:S04]  /*36b30*/  LDL.LU R20, [R1+0x2b4] ;  /* 0x0002b40001147983 */ /* 0x000ea80000300800 */
[----:B------:R-:W2:Y:S04]  /*36b40*/  LDL.LU R21, [R1+0x2b0] ;  /* 0x0002b00001157983 */ /* 0x000ea80000300800 */
[----:B------:R-:W2:Y:S04]  /*36b50*/  LDL.LU R22, [R1+0x2bc] ;  /* 0x0002bc0001167983 */ /* 0x000ea80000300800 */
[----:B------:R-:W2:Y:S04]  /*36b60*/  LDL.LU R23, [R1+0x2b8] ;  /* 0x0002b80001177983 */ /* 0x000ea80000300800 */
[----:B------:R0:W-:Y:S04]  /*36b70*/  STS.128 [R28+0x380], R24 ;  /* 0x000380181c007388 */ /* 0x0001e80000000c00 */
[----:B0-----:R-:W2:Y:S04]  /*36b80*/  LDL.LU R24, [R1+0x26c] ;  /* 0x00026c0001187983 */ /* 0x001ea80000300800 */
[----:B------:R-:W2:Y:S04]  /*36b90*/  LDL.LU R25, [R1+0x294] ;  /* 0x0002940001197983 */ /* 0x000ea80000300800 */
[----:B------:R-:W2:Y:S04]  /*36ba0*/  LDL.LU R26, [R1+0x274] ;  /* 0x00027400011a7983 */ /* 0x000ea80000300800 */
[----:B------:R-:W2:Y:S01]  /*36bb0*/  LDL.LU R27, [R1+0x29c] ;  /* 0x00029c00011b7983 */ /* 0x000ea20000300800 */
[----:B----4-:R-:W-:-:S03]  /*36bc0*/  F2FP.BF16.PACK_AB R4, R8, R4 ;  /* 0x000000040804723e */ /* 0x010fc600000010ff */
[----:B------:R-:W5:Y:S02]  /*36bd0*/  LDL.LU R8, [R1+0x1058] ;  /* 0x0010580001087983 */ /* 0x000f640000300800 */
[----:B-----5:R-:W-:Y:S02]  /*36be0*/  F2FP.BF16.PACK_AB R8, R9, R8 ;  /* 0x000000080908723e */ /* 0x020fe400000010ff */
        /* <DEDUP_REMOVED lines=12> */
[----:B------:R-:W2:Y:S01]  /*36cb0*/  LDL.LU R0, [R1+0x103c] ;  /* 0x00103c0001007983 */ /* 0x000ea20000300800 */
[----:B---3--:R-:W-:Y:S02]  /*36cc0*/  F2FP.BF16.PACK_AB R16, R2, R16 ;  /* 0x000000100210723e */ /* 0x008fe400000010ff */
[----:B------:R-:W-:Y:S02]  /*36cd0*/  F2FP.BF16.PACK_AB R13, R3, R13 ;  /* 0x0000000d030d723e */ /* 0x000fe400000010ff */
[----:B------:R-:W-:Y:S02]  /*36ce0*/  F2FP.BF16.PACK_AB R17, R29, R17 ;  /* 0x000000111d11723e */ /* 0x000fe400000010ff */
[----:B------:R-:W-:-:S02]  /*36cf0*/  F2FP.BF16.PACK_AB R14, R24, R14 ;  /* 0x0000000e180e723e */ /* 0x000fc400000010ff */
[----:B--2---:R-:W-:Y:S02]  /*36d00*/  F2FP.BF16.PACK_AB R12, R0, R12 ;  /* 0x0000000c000c723e */ /* 0x004fe400000010ff */
[----:B------:R-:W2:Y:S04]  /*36d10*/  LDL.LU R0, [R1+0x1038] ;  /* 0x0010380001007983 */ /* 0x000ea80000300800 */
[----:B------:R-:W2:Y:S04]  /*36d20*/  LDL.LU R2, [R1+0x1034] ;  /* 0x0010340001027983 */ /* 0x000ea80000300800 */
[----:B------:R-:W3:Y:S04]  /*36d30*/  LDL.LU R3, [R1+0x1030] ;  /* 0x0010300001037983 */ /* 0x000ee80000300800 */
[----:B------:R-:W3:Y:S04]  /*36d40*/  LDL.LU R29, [R1+0x102c] ;  /* 0x00102c00011d7983 */ /* 0x000ee80000300800 */
[----:B------:R-:W4:Y:S01]  /*36d50*/  LDL.LU R24, [R1+0x2d0] ;  /* 0x0002d00001187983 */ /* 0x000f220000300800 */
[----:B------:R-:W-:-:S03]  /*36d60*/  F2FP.BF16.PACK_AB R18, R25, R18 ;  /* 0x000000121912723e */ /* 0x000fc600000010ff */
[----:B----4-:R0:W-:Y:S04]  /*36d70*/  STL [R1+0x1028], R24 ;  /* 0x0010281801007387 */ /* 0x0101e80000100800 */
[----:B0-----:R-:W4:Y:S04]  /*36d80*/  LDL R24, [R1+0x730] ;  /* 0x0007300001187983 */ /* 0x001f280000100800 */
[----:B------:R-:W5:Y:S01]  /*36d90*/  LDL.LU R25, [R1+0x2d8] ;  /* 0x0002d80001197983 */ /* 0x000f620000300800 */
[----:B------:R-:W-:-:S03]  /*36da0*/  F2FP.BF16.PACK_AB R15, R26, R15 ;  /* 0x0000000f1a0f723e */ /* 0x000fc600000010ff */
[----:B-----5:R0:W-:Y:S04]  /*36db0*/  STL [R1+0x1024], R25 ;  /* 0x0010241901007387 */ /* 0x0201e80000100800 */
[----:B0-----:R-:W5:Y:S04]  /*36dc0*/  LDL.LU R25, [R1+0x2d4] ;  /* 0x0002d40001197983 */ /* 0x001f680000300800 */
[----:B------:R-:W2:Y:S01]  /*36dd0*/  LDL.LU R26, [R1+0x2f0] ;  /* 0x0002f000011a7983 */ /* 0x000ea20000300800 */
[----:B------:R-:W-:-:S03]  /*36de0*/  F2FP.BF16.PACK_AB R19, R27, R19 ;  /* 0x000000131b13723e */ /* 0x000fc600000010ff */
[----:B--2---:R0:W-:Y:S04]  /*36df0*/  STL [R1+0x1020], R26 ;  /* 0x0010201a01007387 */ /* 0x0041e80000100800 */
[----:B0-----:R-:W2:Y:S04]  /*36e00*/  LDL.LU R26, [R1+0x2dc] ;  /* 0x0002dc00011a7983 */ /* 0x001ea80000300800 */
[----:B------:R-:W2:Y:S01]  /*36e10*/  LDL.LU R27, [R1+0x2f8] ;  /* 0x0002f800011b7983 */ /* 0x000ea20000300800 */
[----:B------:R-:W-:Y:S02]  /*36e20*/  F2FP.BF16.PACK_AB R20, R20, R21 ;  /* 0x000000151414723e */ /* 0x000fe400000010ff */
[----:B------:R-:W-:-:S02]  /*36e30*/  F2FP.BF16.PACK_AB R21, R22, R23 ;  /* 0x000000171615723e */ /* 0x000fc400000010ff */
[----:B---3--:R-:W-:Y:S01]  /*36e40*/  F2FP.BF16.PACK_AB R22, R29, R3 ;  /* 0x000000031d16723e */ /* 0x008fe200000010ff */
[----:B--2---:R0:W-:Y:S04]  /*36e50*/  STL [R1+0x101c], R27 ;  /* 0x00101c1b01007387 */ /* 0x0041e80000100800 */
[----:B0-----:R-:W2:Y:S04]  /*36e60*/  LDL.LU R27, [R1+0x2f4] ;  /* 0x0002f400011b7983 */ /* 0x001ea80000300800 */
[----:B------:R-:W3:Y:S04]  /*36e70*/  LDL.LU R29, [R1+0x374] ;  /* 0x00037400011d7983 */ /* 0x000ee80000300800 */
[----:B---3--:R0:W-:Y:S04]  /*36e80*/  STL [R1+0x1008], R29 ;  /* 0x0010081d01007387 */ /* 0x0081e80000100800 */
[----:B0-----:R-:W3:Y:S04]  /*36e90*/  LDL.LU R29, [R1+0x750] ;  /* 0x00075000011d7983 */ /* 0x001ee80000300800 */
[----:B---3--:R0:W-:Y:S04]  /*36ea0*/  STL [R1+0x100c], R29 ;  /* 0x00100c1d01007387 */ /* 0x0081e80000100800 */
[----:B0-----:R-:W3:Y:S04]  /*36eb0*/  LDL.LU R29, [R1+0x32c] ;  /* 0x00032c00011d7983 */ /* 0x001ee80000300800 */
[----:B---3--:R0:W-:Y:S04]  /*36ec0*/  STL [R1+0x1010], R29 ;  /* 0x0010101d01007387 */ /* 0x0081e80000100800 */
[----:B0-----:R-:W3:Y:S04]  /*36ed0*/  LDL.LU R29, [R1+0x748] ;  /* 0x00074800011d7983 */ /* 0x001ee80000300800 */
[----:B---3--:R0:W-:Y:S04]  /*36ee0*/  STL [R1+0x1014], R29 ;  /* 0x0010141d01007387 */ /* 0x0081e80000100800 */
[----:B0-----:R-:W3:Y:S01]  /*36ef0*/  LDL.LU R29, [R1+0x324] ;  /* 0x00032400011d7983 */ /* 0x001ee20000300800 */
[----:B------:R-:W-:-:S03]  /*36f00*/  F2FP.BF16.PACK_AB R23, R2, R0 ;  /* 0x000000000217723e */ /* 0x000fc600000010ff */
[----:B------:R-:W-:Y:S04]  /*36f10*/  STS.128 [R28+0x400], R4 ;  /* 0x000400041c007388 */ /* 0x000fe80000000c00 */
[----:B------:R-:W-:Y:S04]  /*36f20*/  STS.128 [R28+0x480], R8 ;  /* 0x000480081c007388 */ /* 0x000fe80000000c00 */
[----:B------:R-:W-:Y:S04]  /*36f30*/  STS.128 [R28+0x500], R12 ;  /* 0x0005000c1c007388 */ /* 0x000fe80000000c00 */
[----:B------:R-:W-:Y:S04]  /*36f40*/  STS.128 [R28+0x580], R16 ;  /* 0x000580101c007388 */ /* 0x000fe80000000c00 */
[----:B------:R-:W-:Y:S01]  /*36f50*/  STS.128 [R28+0x600], R20 ;  /* 0x000600141c007388 */ /* 0x000fe20000000c00 */
[----:B----4-:R-:W-:-:S03]  /*36f60*/  ISETP.GE.U32.AND P0, PT, R24, 0x7f800000, PT ;  /* 0x7f8000001800780c */ /* 0x010fc60003f06070 */
[----:B---3--:R0:W-:Y:S04]  /*36f70*/  STL [R1+0x1018], R29 ;  /* 0x0010181d01007387 */ /* 0x0081e80000100800 */
[----:B0-----:R-:W3:Y:S04]  /*36f80*/  LDL.LU R29, [R1+0x2fc] ;  /* 0x0002fc00011d7983 */ /* 0x001ee80000300800 */
[----:B------:R-:W4:Y:S04]  /*36f90*/  LDL.LU R3, [R1+0x758] ;  /* 0x0007580001037983 */ /* 0x000f280000300800 */
        /* <DEDUP_REMOVED lines=12> */
[----:B------:R-:W4:Y:S04]  /*37060*/  LDL.LU R14, [R1+0x754] ;  /* 0x00075400010e7983 */ /* 0x000f280000300800 */
[----:B------:R-:W2:Y:S04]  /*37070*/  LDL.LU R15, [R1+0x760] ;  /* 0x00076000010f7983 */ /* 0x000ea80000300800 */
[----:B------:R-:W2:Y:S04]  /*37080*/  LDL.LU R16, [R1+0x8] ;  /* 0x0000080001107983 */ /* 0x000ea80000300800 */
[----:B------:R-:W2:Y:S04]  /*37090*/  LDL.LU R17, [R1+0x54] ;  /* 0x0000540001117983 */ /* 0x000ea80000300800 */
[----:B------:R-:W2:Y:S04]  /*370a0*/  LDL.LU R18, [R1+0x50] ;  /* 0x0000500001127983 */ /* 0x000ea80000300800 */
[----:B------:R-:W2:Y:S04]  /*370b0*/  LDL.LU R19, [R1+0x28] ;  /* 0x0000280001137983 */ /* 0x000ea80000300800 */
[----:B------:R-:W2:Y:S04]  /*370c0*/  LDL.LU R20, [R1+0x768] ;  /* 0x0007680001147983 */ /* 0x000ea80000300800 */
[----:B------:R-:W2:Y:S04]  /*370d0*/  LDL.LU R21, [R1] ;  /* 0x0000000001157983 */ /* 0x000ea80000300800 */
[----:B------:R-:W2:Y:S04]  /*370e0*/  LDL.LU R22, [R1+0x44] ;  /* 0x0000440001167983 */ /* 0x000ea80000300800 */
[----:B------:R-:W2:Y:S04]  /*370f0*/  LDL.LU R23, [R1+0x40] ;  /* 0x0000400001177983 */ /* 0x000ea80000300800 */
[----:B------:R-:W5:Y:S02]  /*37100*/  LDL.LU R24, [R1+0x1028] ;  /* 0x0010280001187983 */ /* 0x000f640000300800 */
[----:B-----5:R-:W-:-:S02]  /*37110*/  F2FP.BF16.PACK_AB R24, R25, R24 ;  /* 0x000000181918723e */ /* 0x020fc400000010ff */
[----:B------:R-:W5:Y:S02]  /*37120*/  LDL.LU R25, [R1+0x1024] ;  /* 0x0010240001197983 */ /* 0x000f640000300800 */
[----:B-----5:R-:W-:Y:S02]  /*37130*/  F2FP.BF16.PACK_AB R25, R26, R25 ;  /* 0x000000191a19723e */ /* 0x020fe400000010ff */
[----:B------:R-:W2:Y:S02]  /*37140*/  LDL.LU R26, [R1+0x1020] ;  /* 0x00102000011a7983 */ /* 0x000ea40000300800 */
[----:B--2---:R-:W-:Y:S02]  /*37150*/  F2FP.BF16.PACK_AB R26, R27, R26 ;  /* 0x0000001a1b1a723e */ /* 0x004fe400000010ff */
[----:B------:R-:W3:Y:S02]  /*37160*/  LDL.LU R27, [R1+0x101c] ;  /* 0x00101c00011b7983 */ /* 0x000ee40000300800 */
[----:B---3--:R-:W-:-:S02]  /*37170*/  F2FP.BF16.PACK_AB R27, R29, R27 ;  /* 0x0000001b1d1b723e */ /* 0x008fc400000010ff */
        /* <DEDUP_REMOVED lines=9> */
[----:B----4-:R-:W-:Y:S01]  /*37210*/  F2FP.BF16.PACK_AB R14, R3, R14 ;  /* 0x0000000e030e723e */ /* 0x010fe200000010ff */
[----:B------:R-:W-:Y:S01]  /*37220*/  FADD R20, R20, R0 ;  /* 0x0000000014147221 */ /* 0x000fe20000000000 */
[----:B------:R-:W-:Y:S01]  /*37230*/  F2FP.BF16.PACK_AB R11, R2, R11 ;  /* 0x0000000b020b723e */ /* 0x000fe200000010ff */
[----:B------:R0:W-:Y:S01]  /*37240*/  STS.128 [R28+0x680], R24 ;  /* 0x000680181c007388 */ /* 0x0001e20000000c00 */
[----:B--2---:R-:W-:-:S03]  /*37250*/  F2FP.BF16.PACK_AB R10, R29, R10 ;  /* 0x0000000a1d0a723e */ /* 0x004fc600000010ff */
[----:B------:R-:W2:Y:S04]  /*37260*/  LDL.LU R29, [R1+0x1004] ;  /* 0x00100400011d7983 */ /* 0x000ea80000300800 */
[----:B------:R-:W3:Y:S04]  /*37270*/  LDL.LU R3, [R1+0x1000] ;  /* 0x0010000001037983 */ /* 0x000ee80000300800 */
[----:B------:R-:W4:Y:S04]  /*37280*/  LDL.LU R2, [R1+0xffc] ;  /* 0x000ffc0001027983 */ /* 0x000f280000300800 */
[----:B------:R-:W4:Y:S04]  /*37290*/  LDL.LU R0, [R1+0xff8] ;  /* 0x000ff80001007983 */ /* 0x000f280000300800 */
[----:B0-----:R-:W5:Y:S01]  /*372a0*/  LDL R27, [R1+0x730] ;  /* 0x00073000011b7983 */ /* 0x001f620000100800 */
[----:B------:R-:W-:-:S02]  /*372b0*/  F2FP.BF16.PACK_AB R15, R15, R4 ;  /* 0x000000040f0f723e */ /* 0x000fc400000010ff */
[----:B------:R-:W-:Y:S01]  /*372c0*/  @P0 MOV R4, 0x7f800000 ;  /* 0x7f80000000040802 */ /* 0x000fe20000000f00 */
[----:B------:R-:W-:Y:S04]  /*372d0*/  STS.128 [R28+0x700], R8 ;  /* 0x000700081c007388 */ /* 0x000fe80000000c00 */
[----:B------:R-:W-:Y:S01]  /*372e0*/  STS.128 [R28+0x780], R12 ;  /* 0x0007800c1c007388 */ /* 0x000fe20000000c00 */
[----:B------:R-:W-:Y:S02]  /*372f0*/  F2FP.BF16.PACK_AB R7, R19, R7 ;  /* 0x000000071307723e */ /* 0x000fe400000010ff */
[----:B------:R-:W-:Y:S01]  /*37300*/  F2FP.BF16.PACK_AB R5, R16, R5 ;  /* 0x000000051005723e */ /* 0x000fe200000010ff */
[----:B------:R-:W-:Y:S01]  /*37310*/  BAR.SYNC.DEFER_BLOCKING 0x0 ;  /* 0x0000000000007b1d */ /* 0x000fe20000010000 */
[----:B-----5:R-:W-:Y:S01]  /*37320*/  @P0 FFMA.FTZ R20, R27, R4, +INF ;  /* 0x7f8000001b140423 */ /* 0x020fe20000010004 */
[----:B--2---:R-:W-:-:S02]  /*37330*/  F2FP.BF16.PACK_AB R4, R21, R29 ;  /* 0x0000001d1504723e */ /* 0x004fc400000010ff */
[----:B----4-:R-:W-:Y:S02]  /*37340*/  F2FP.BF16.PACK_AB R21, R0, R2 ;  /* 0x000000020015723e */ /* 0x010fe400000010ff */
[----:B------:R0:W-:Y:S04]  /*37350*/  STL [R1+0x3d0], R20 ;  /* 0x0003d01401007387 */ /* 0x0001e80000100800 */
[----:B------:R-:W2:Y:S04]  /*37360*/  LDL.LU R0, [R1+0xff4] ;  /* 0x000ff40001007983 */ /* 0x000ea80000300800 */
[----:B------:R-:W2:Y:S01]  /*37370*/  LDL.LU R2, [R1+0xff0] ;  /* 0x000ff00001027983 */ /* 0x000ea20000300800 */
[----:B---3--:R-:W-:-:S03]  /*37380*/  F2FP.BF16.PACK_AB R6, R6, R3 ;  /* 0x000000030606723e */ /* 0x008fc600000010ff */
[----:B------:R-:W1:Y:S02]  /*37390*/  S2R R3, SR_TID.X ;  /* 0x0000000000037919 */ /* 0x000e640000002100 */
[C---:B-1----:R-:W-:Y:S01]  /*373a0*/  LOP3.LUT R19, R3.reuse, 0x7f, RZ, 0xc0, !PT ;  /* 0x0000007f03137812 */ /* 0x042fe200078ec0ff */
[----:B------:R-:W-:-:S05]  /*373b0*/  IMAD.SHL.U32 R3, R3, 0x1000, RZ ;  /* 0x0000100003037824 */ /* 0x000fca00078e00ff */
[----:B------:R-:W-:-:S04]  /*373c0*/  LOP3.LUT R3, R3, 0x6000, RZ, 0xc0, !PT ;  /* 0x0000600003037812 */ /* 0x000fc800078ec0ff */
[----:B------:R-:W-:-:S05]  /*373d0*/  LEA R3, R19, R3, 0x4 ;  /* 0x0000000313037211 */ /* 0x000fca00078e20ff */
[----:B------:R-:W1:Y:S01]  /*373e0*/  LDS.128 R8, [R3] ;  /* 0x0000000003087984 */ /* 0x000e620000000c00 */
[----:B0-----:R-:W-:Y:S02]  /*373f0*/  F2FP.BF16.PACK_AB R20, R22, R23 ;  /* 0x000000171614723e */ /* 0x001fe400000010ff */
[----:B------:R-:W-:Y:S01]  /*37400*/  F2FP.BF16.PACK_AB R22, R17, R18 ;  /* 0x000000121116723e */ /* 0x000fe200000010ff */
[----:B------:R-:W-:Y:S04]  /*37410*/  STL.64 [R1+0xfd8], R6 ;  /* 0x000fd80601007387 */ /* 0x000fe80000100a00 */
[----:B------:R0:W-:Y:S04]  /*37420*/  STL.64 [R1+0xfd0], R4 ;  /* 0x000fd00401007387 */ /* 0x0001e80000100a00 */
[----:B------:R-:W3:Y:S04]  /*37430*/  LDS.128 R12, [R3+0x800] ;  /* 0x00080000030c7984 */ /* 0x000ee80000000c00 */
[----:B------:R-:W4:Y:S01]  /*37440*/  LDS.128 R16, [R3+0x1000] ;  /* 0x0010000003107984 */ /* 0x000f220000000c00 */
[----:B0-----:R-:W-:-:S02]  /*37450*/  LOP3.LUT R5, R3, 0x40, RZ, 0x3c, !PT ;  /* 0x0000004003057812 */ /* 0x001fc400078e3cff */
[----:B--2---:R-:W-:-:S05]  /*37460*/  F2FP.BF16.PACK_AB R23, R2, R0 ;  /* 0x000000000217723e */ /* 0x004fca00000010ff */
[----:B------:R-:W-:Y:S04]  /*37470*/  STL.64 [R1+0xfe8], R22 ;  /* 0x000fe81601007387 */ /* 0x000fe80000100a00 */
[----:B------:R-:W-:Y:S04]  /*37480*/  STL.64 [R1+0xfe0], R20 ;  /* 0x000fe01401007387 */ /* 0x000fe80000100a00 */
[----:B-1----:R-:W-:Y:S04]  /*37490*/  STL.64 [R1+0x30], R8 ;  /* 0x0000300801007387 */ /* 0x002fe80000100a00 */
[----:B------:R-:W-:Y:S04]  /*374a0*/  STL.64 [R1+0x38], R10 ;  /* 0x0000380a01007387 */ /* 0x000fe80000100a00 */
[----:B------:R-:W0:Y:S01]  /*374b0*/  LDS.128 R8, [R3+0x1800] ;  /* 0x0018000003087984 */ /* 0x000e220000000c00 */
[----:B------:R-:W-:-:S03]  /*374c0*/  LOP3.LUT R0, R3, 0x20, RZ, 0x3c, !PT ;  /* 0x0000002003007812 */ /* 0x000fc600078e3cff */
[----:B---3--:R-:W-:Y:S04]  /*374d0*/  STL.64 [R1+0x40], R12 ;  /* 0x0000400c01007387 */ /* 0x008fe80000100a00 */
[----:B------:R-:W-:Y:S04]  /*374e0*/  STL.64 [R1+0x48], R14 ;  /* 0x0000480e01007387 */ /* 0x000fe80000100a00 */
[----:B------:R-:W1:Y:S04]  /*374f0*/  LDS.128 R12, [R0] ;  /* 0x00000000000c7984 */ /* 0x000e680000000c00 */
[----:B----4-:R-:W-:Y:S04]  /*37500*/  STL.64 [R1+0x80], R16 ;  /* 0x0000801001007387 */ /* 0x010fe80000100a00 */
[----:B------:R-:W-:Y:S04]  /*37510*/  STL.64 [R1+0x88], R18 ;  /* 0x0000881201007387 */ /* 0x000fe80000100a00 */
[----:B------:R-:W2:Y:S04]  /*37520*/  LDS.128 R16, [R0+0x800] ;  /* 0x0008000000107984 */ /* 0x000ea80000000c00 */
[----:B------:R-:W-:Y:S04]  /*37530*/  LDS.128 R20, [R5+0x1800] ;  /* 0x0018000005147984 */ /* 0x000fe80000000c00 */
[----:B0-----:R-:W-:Y:S04]  /*37540*/  STL.64 [R1+0xc0], R8 ;  /* 0x0000c00801007387 */ /* 0x001fe80000100a00 */
[----:B------:R-:W-:Y:S04]  /*37550*/  STL.64 [R1+0xc8], R10 ;  /* 0x0000c80a01007387 */ /* 0x000fe80000100a00 */
[----:B------:R-:W0:Y:S04]  /*37560*/  LDS.128 R8, [R0+0x1000] ;  /* 0x0010000000087984 */ /* 0x000e280000000c00 */
[----:B-1----:R-:W-:Y:S04]  /*37570*/  STL.64 [R1+0x20], R12 ;  /* 0x0000200c01007387 */ /* 0x002fe80000100a00 */
[----:B------:R-:W-:Y:S04]  /*37580*/  STL.64 [R1+0x28], R14 ;  /* 0x0000280e01007387 */ /* 0x000fe80000100a00 */
[----:B------:R-:W1:Y:S04]  /*37590*/  LDS.128 R12, [R0+0x1800] ;  /* 0x00180000000c7984 */ /* 0x000e680000000c00 */
[----:B--2---:R-:W-:Y:S04]  /*375a0*/  STL.64 [R1+0x50], R16 ;  /* 0x0000501001007387 */ /* 0x004fe80000100a00 */
[----:B------:R-:W-:Y:S04]  /*375b0*/  STL.64 [R1+0x58], R18 ;  /* 0x0000581201007387 */ /* 0x000fe80000100a00 */
[----:B------:R-:W-:Y:S04]  /*375c0*/  STL [R1+0xf40], R0 ;  /* 0x000f400001007387 */ /* 0x000fe80000100800 */
[----:B------:R-:W-:Y:S04]  /*375d0*/  LDS.128 R16, [R5+0x800] ;  /* 0x0008000005107984 */ /* 0x000fe80000000c00 */
[----:B0-----:R-:W-:Y:S04]  /*375e0*/  STL.64 [R1+0x90], R8 ;  /* 0x0000900801007387 */ /* 0x001fe80000100a00 */
[----:B------:R-:W-:Y:S04]  /*375f0*/  STL.64 [R1+0x98], R10 ;  /* 0x0000980a01007387 */ /* 0x000fe80000100a00 */
[----:B------:R-:W0:Y:S04]  /*37600*/  LDS.128 R8, [R5] ;  /* 0x0000000005087984 */ /* 0x000e280000000c00 */
[----:B-1----:R-:W-:Y:S04]  /*37610*/  STL.64 [R1+0xd0], R12 ;  /* 0x0000d00c01007387 */ /* 0x002fe80000100a00 */
[----:B------:R-:W-:Y:S04]  /*37620*/  STL.64 [R1+0xd8], R14 ;  /* 0x0000d80e01007387 */ /* 0x000fe80000100a00 */
[----:B------:R-:W1:Y:S04]  /*37630*/  LDS.128 R12, [R5+0x1000] ;  /* 0x00100000050c7984 */ /* 0x000e680000000c00 */
[----:B0-----:R0:W-:Y:S04]  /*37640*/  STL.64 [R1+0x10], R8 ;  /* 0x0000100801007387 */ /* 0x0011e80000100a00 */
[----:B------:R-:W-:Y:S04]  /*37650*/  STL.64 [R1+0x18], R10 ;  /* 0x0000180a01007387 */ /* 0x000fe80000100a00 */
[----:B0-----:R-:W2:Y:S04]  /*37660*/  LDL.LU R8, [R1+0x100] ;  /* 0x0001000001087983 */ /* 0x001ea80000300800 */
[----:B------:R-:W-:Y:S04]  /*37670*/  STL.64 [R1+0x60], R16 ;  /* 0x0000601001007387 */ /* 0x000fe80000100a00 */
[----:B------:R-:W-:Y:S04]  /*37680*/  STL.64 [R1+0x68], R18 ;  /* 0x0000681201007387 */ /* 0x000fe80000100a00 */
[----:B------:R-:W3:Y:S04]  /*37690*/  LDL.LU R2, [R1+0x14c] ;  /* 0x00014c0001027983 */ /* 0x000ee80000300800 */
[----:B-1----:R-:W-:Y:S04]  /*376a0*/  STL.64 [R1+0xa0], R12 ;  /* 0x0000a00c01007387 */ /* 0x002fe80000100a00 */
[----:B------:R-:W-:Y:S01]  /*376b0*/  STL.64 [R1+0xa8], R14 ;  /* 0x0000a80e01007387 */ /* 0x000fe20000100a00 */
[----:B------:R-:W-:-:S03]  /*376c0*/  LOP3.LUT R4, R3, 0x60, RZ, 0x3c, !PT ;  /* 0x0000006003047812 */ /* 0x000fc600078e3cff */
[----:B---3--:R0:W-:Y:S04]  /*376d0*/  STL [R1+0xfc8], R2 ;  /* 0x000fc80201007387 */ /* 0x0081e80000100800 */
[----:B0-----:R-:W2:Y:S04]  /*376e0*/  LDL.LU R2, [R1+0x104] ;  /* 0x0001040001027983 */ /* 0x001ea80000300800 */
[----:B------:R-:W3:Y:S04]  /*376f0*/  LDL.LU R12, [R1+0x148] ;  /* 0x00014800010c7983 */ /* 0x000ee80000300800 */
[----:B------:R-:W4:Y:S04]  /*37700*/  LDL.LU R9, [R1+0x108] ;  /* 0x0001080001097983 */ /* 0x000f280000300800 */
[----:B------:R-:W5:Y:S04]  /*37710*/  LDL.LU R3, [R1+0x154] ;  /* 0x0001540001037983 */ /* 0x000f680000300800 */
        /* <DEDUP_REMOVED lines=14> */
[----:B------:R-:W-:Y:S04]  /*37800*/  STL.64 [R1+0xe0], R20 ;  /* 0x0000e01401007387 */ /* 0x000fe80000100a00 */
[----:B------:R-:W-:Y:S04]  /*37810*/  STL.64 [R1+0xe8], R22 ;  /* 0x0000e81601007387 */ /* 0x000fe80000100a00 */
[----:B------:R-:W0:Y:S04]  /*37820*/  LDS.128 R20, [R4] ;  /* 0x0000000004147984 */ /* 0x000e280000000c00 */
[----:B0-----:R-:W-:Y:S04]  /*37830*/  STL.64 [R1], R20 ;  /* 0x0000001401007387 */ /* 0x001fe80000100a00 */
[----:B------:R-:W-:Y:S04]  /*37840*/  STL.64 [R1+0x8], R22 ;  /* 0x0000081601007387 */ /* 0x000fe80000100a00 */
[----:B------:R-:W0:Y:S04]  /*37850*/  LDS.128 R20, [R4+0x800] ;  /* 0x0008000004147984 */ /* 0x000e280000000c00 */
[----:B0-----:R-:W-:Y:S04]  /*37860*/  STL.64 [R1+0x70], R20 ;  /* 0x0000701401007387 */ /* 0x001fe80000100a00 */
[----:B------:R-:W-:Y:S04]  /*37870*/  STL.64 [R1+0x78], R22 ;  /* 0x0000781601007387 */ /* 0x000fe80000100a00 */
[----:B------:R-:W0:Y:S04]  /*37880*/  LDS.128 R20, [R4+0x1000] ;  /* 0x0010000004147984 */ /* 0x000e280000000c00 */
[----:B------:R-:W1:Y:S01]  /*37890*/  LDS.128 R4, [R4+0x1800] ;  /* 0x0018000004047984 */ /* 0x000e620000000c00 */
[----:B0-----:R-:W-:-:S03]  /*378a0*/  MOV R0, R23 ;  /* 0x0000001700007202 */ /* 0x001fc60000000f00 */
[----:B------:R-:W-:Y:S04]  /*378b0*/  STL.64 [R1+0xb0], R20 ;  /* 0x0000b01401007387 */ /* 0x000fe80000100a00 */
[----:B------:R0:W-:Y:S04]  /*378c0*/  STL [R1+0xb8], R22 ;  /* 0x0000b81601007387 */ /* 0x0001e80000100800 */
[----:B0-----:R-:W3:Y:S04]  /*378d0*/  LDL.LU.64 R22, [R1+0xfe8] ;  /* 0x000fe80001167983 */ /* 0x001ee80000300a00 */
[----:B------:R-:W3:Y:S04]  /*378e0*/  LDL.LU.64 R20, [R1+0xfe0] ;  /* 0x000fe00001147983 */ /* 0x000ee80000300a00 */
[----:B------:R0:W-:Y:S04]  /*378f0*/  STL [R1+0xf64], R0 ;  /* 0x000f640001007387 */ /* 0x0001e80000100800 */
[----:B------:R-:W-:Y:S06]  /*37900*/  BAR.SYNC.DEFER_BLOCKING 0x0 ;  /* 0x0000000000007b1d */ /* 0x000fec0000010000 */
[----:B0-----:R-:W4:Y:S04]  /*37910*/  LDL.LU R0, [R1+0x1cc] ;  /* 0x0001cc0001007983 */ /* 0x001f280000300800 */
[----:B-1----:R-:W-:Y:S04]  /*37920*/  STL.64 [R1+0xf0], R4 ;  /* 0x0000f00401007387 */ /* 0x002fe80000100a00 */
[----:B------:R0:W-:Y:S04]  /*37930*/  STL.64 [R1+0xf8], R6 ;  /* 0x0000f80601007387 */ /* 0x0001e80000100a00 */
[----:B0-----:R-:W4:Y:S04]  /*37940*/  LDL.LU.64 R6, [R1+0xfd8] ;  /* 0x000fd80001067983 */ /* 0x001f280000300a00 */
[----:B------:R-:W4:Y:S01]  /*37950*/  LDL.LU.64 R4, [R1+0xfd0] ;  /* 0x000fd00001047983 */ /* 0x000f220000300a00 */
[----:B--2---:R-:W-:-:S03]  /*37960*/  F2FP.BF16.PACK_AB R8, R2, R8 ;  /* 0x000000080208723e */ /* 0x004fc600000010ff */
[----:B---3--:R-:W-:Y:S04]  /*37970*/  STS.128 [R28+0x80], R20 ;  /* 0x000080141c007388 */ /* 0x008fe80000000c00 */
[----:B----4-:R0:W-:Y:S04]  /*37980*/  STS.128 [R28], R4 ;  /* 0x000000041c007388 */ /* 0x0101e80000000c00 */
[----:B0-----:R-:W2:Y:S04]  /*37990*/  LDL.LU R4, [R1+0x1c4] ;  /* 0x0001c40001047983 */ /* 0x001ea80000300800 */
[----:B------:R-:W3:Y:S04]  /*379a0*/  LDL.LU R5, [R1+0x1d0] ;  /* 0x0001d00001057983 */ /* 0x000ee80000300800 */
[----:B------:R-:W4:Y:S04]  /*379b0*/  LDL.LU R6, [R1+0x1fc] ;  /* 0x0001fc0001067983 */ /* 0x000f280000300800 */
[----:B------:R-:W4:Y:S04]  /*379c0*/  LDL.LU R7, [R1+0x1f8] ;  /* 0x0001f80001077983 */ /* 0x000f280000300800 */
[----:B------:R-:W2:Y:S04]  /*379d0*/  LDL.LU R20, [R1+0x17c] ;  /* 0x00017c0001147983 */ /* 0x000ea80000300800 */
[----:B------:R-:W2:Y:S04]  /*379e0*/  LDL.LU R21, [R1+0x1bc] ;  /* 0x0001bc0001157983 */ /* 0x000ea80000300800 */
[----:B------:R-:W2:Y:S04]  /*379f0*/  LDL.LU R22, [R1+0x184] ;  /* 0x0001840001167983 */ /* 0x000ea80000300800 */
[----:B------:R-:W3:Y:S04]  /*37a00*/  LDL.LU R23, [R1+0x1d4] ;  /* 0x0001d40001177983 */ /* 0x000ee80000300800 */
[----:B------:R-:W2:Y:S02]  /*37a10*/  LDL.LU R2, [R1+0xfc8] ;  /* 0x000fc80001027983 */ /* 0x000ea40000300800 */
[----:B--2---:R-:W-:-:S02]  /*37a20*/  F2FP.BF16.PACK_AB R12, R2, R12 ;  /* 0x0000000c020c723e */ /* 0x004fc400000010ff */
[----:B------:R-:W2:Y:S02]  /*37a30*/  LDL.LU R2, [R1+0xfc4] ;  /* 0x000fc40001027983 */ /* 0x000ea40000300800 */
[----:B--2---:R-:W-:Y:S02]  /*37a40*/  F2FP.BF16.PACK_AB R9, R2, R9 ;  /* 0x000000090209723e */ /* 0x004fe400000010ff */
[----:B------:R-:W2:Y:S01]  /*37a50*/  LDL.LU R2, [R1+0xfc0] ;  /* 0x000fc00001027983 */ /* 0x000ea20000300800 */
[----:B-----5:R-:W-:-:S03]  /*37a60*/  F2FP.BF16.PACK_AB R13, R3, R13 ;  /* 0x0000000d030d723e */ /* 0x020fc600000010ff */
[----:B------:R-:W5:Y:S01]  /*37a70*/  LDL.LU R3, [R1+0xfbc] ;  /* 0x000fbc0001037983 */ /* 0x000f620000300800 */
[----:B--2---:R-:W-:-:S03]  /*37a80*/  F2FP.BF16.PACK_AB R10, R2, R10 ;  /* 0x0000000a020a723e */ /* 0x004fc600000010ff */
[----:B------:R-:W2:Y:S01]  /*37a90*/  LDL.LU R2, [R1+0xfb8] ;  /* 0x000fb80001027983 */ /* 0x000ea20000300800 */
[----:B-----5:R-:W-:Y:S02]  /*37aa0*/  F2FP.BF16.PACK_AB R11, R3, R11 ;  /* 0x0000000b030b723e */ /* 0x020fe400000010ff */
[----:B--2---:R-:W-:Y:S02]  /*37ab0*/  F2FP.BF16.PACK_AB R14, R2, R14 ;  /* 0x0000000e020e723e */ /* 0x004fe400000010ff */
[----:B------:R-:W2:Y:S04]  /*37ac0*/  LDL.LU R2, [R1+0xfb4] ;  /* 0x000fb40001027983 */ /* 0x000ea80000300800 */
[----:B------:R-:W5:Y:S01]  /*37ad0*/  LDL.LU R3, [R1+0xfb0] ;  /* 0x000fb00001037983 */ /* 0x000f620000300800 */
[----:B--2---:R-:W-:-:S03]  /*37ae0*/  F2FP.BF16.PACK_AB R15, R2, R15 ;  /* 0x0000000f020f723e */ /* 0x004fc600000010ff */
[----:B------:R-:W2:Y:S01]  /*37af0*/  LDL.LU R2, [R1+0xfac] ;  /* 0x000fac0001027983 */ /* 0x000ea20000300800 */
[----:B-----5:R-:W-:-:S03]  /*37b00*/  F2FP.BF16.PACK_AB R16, R3, R16 ;  /* 0x000000100310723e */ /* 0x020fc600000010ff */
[----:B------:R-:W5:Y:S02]  /*37b10*/  LDL.LU R3, [R1+0xfa8] ;  /* 0x000fa80001037983 */ /* 0x000f640000300800 */
[----:B-----5:R-:W-:Y:S02]  /*37b20*/  F2FP.BF16.PACK_AB R24, R3, R24 ;  /* 0x000000180318723e */ /* 0x020fe400000010ff */
[----:B------:R-:W5:Y:S01]  /*37b30*/  LDL.LU R3, [R1+0xfa4] ;  /* 0x000fa40001037983 */ /* 0x000f620000300800 */
[----:B--2---:R-:W-:-:S03]  /*37b40*/  F2FP.BF16.PACK_AB R17, R17, R2 ;  /* 0x000000021111723e */ /* 0x004fc600000010ff */
[----:B------:R-:W2:Y:S01]  /*37b50*/  LDL.LU R2, [R1+0xfa0] ;  /* 0x000fa00001027983 */ /* 0x000ea20000300800 */
[----:B-----5:R-:W-:-:S03]  /*37b60*/  F2FP.BF16.PACK_AB R25, R3, R25 ;  /* 0x000000190319723e */ /* 0x020fc600000010ff */
[----:B------:R-:W2:Y:S01]  /*37b70*/  LDL.LU R3, [R1+0xf9c] ;  /* 0x000f9c0001037983 */ /* 0x000ea20000300800 */
[----:B------:R-:W-:Y:S02]  /*37b80*/  F2FP.BF16.PACK_AB R27, R4, R27 ;  /* 0x0000001b041b723e */ /* 0x000fe400000010ff */
[----:B------:R-:W-:Y:S02]  /*37b90*/  F2FP.BF16.PACK_AB R4, R0, R29 ;  /* 0x0000001d0004723e */ /* 0x000fe400000010ff */
[----:B------:R-:W5:Y:S01]  /*37ba0*/  LDL.LU R0, [R1+0x330] ;  /* 0x0003300001007983 */ /* 0x000f620000300800 */
[----:B----4-:R-:W-:Y:S02]  /*37bb0*/  F2FP.BF16.PACK_AB R6, R6, R7 ;  /* 0x000000070606723e */ /* 0x010fe400000010ff */
[----:B------:R-:W-:Y:S01]  /*37bc0*/  F2FP.BF16.PACK_AB R18, R20, R18 ;  /* 0x000000121412723e */ /* 0x000fe200000010ff */
[----:B------:R-:W5:Y:S01]  /*37bd0*/  LDL.LU R29, [R1+0x31c] ;  /* 0x00031c00011d7983 */ /* 0x000f620000300800 */
[----:B------:R-:W-:-:S02]  /*37be0*/  F2FP.BF16.PACK_AB R26, R21, R26 ;  /* 0x0000001a151a723e */ /* 0x000fc400000010ff */
[----:B------:R-:W-:Y:S02]  /*37bf0*/  F2FP.BF16.PACK_AB R19, R22, R19 ;  /* 0x000000131613723e */ /* 0x000fe400000010ff */
[----:B---3--:R-:W-:Y:S01]  /*37c00*/  F2FP.BF16.PACK_AB R5, R23, R5 ;  /* 0x000000051705723e */ /* 0x008fe200000010ff */
[----:B------:R0:W-:Y:S04]  /*37c10*/  STS.128 [R28+0x100], R8 ;  /* 0x000100081c007388 */ /* 0x0001e80000000c00 */
[----:B------:R1:W-:Y:S04]  /*37c20*/  STS.128 [R28+0x180], R12 ;  /* 0x0001800c1c007388 */ /* 0x0003e80000000c00 */
[----:B------:R3:W-:Y:S01]  /*37c30*/  STS.128 [R28+0x200], R16 ;  /* 0x000200101c007388 */ /* 0x0007e20000000c00 */
[----:B--2---:R-:W-:-:S03]  /*37c40*/  F2FP.BF16.PACK_AB R7, R3, R2 ;  /* 0x000000020307723e */ /* 0x004fc600000010ff */
[----:B------:R-:W2:Y:S04]  /*37c50*/  LDL.LU R3, [R1+0xf98] ;  /* 0x000f980001037983 */ /* 0x000ea80000300800 */
[----:B------:R-:W2:Y:S04]  /*37c60*/  LDL.LU R20, [R1+0x208] ;  /* 0x0002080001147983 */ /* 0x000ea80000300800 */
        /* <DEDUP_REMOVED lines=9> */
[----:B------:R-:W4:Y:S04]  /*37d00*/  LDL.LU R13, [R1+0x310] ;  /* 0x00031000010d7983 */ /* 0x000f280000300800 */
[----:B------:R-:W4:Y:S04]  /*37d10*/  LDL.LU R14, [R1+0x364] ;  /* 0x00036400010e7983 */ /* 0x000f280000300800 */
[----:B------:R-:W4:Y:S04]  /*37d20*/  LDL.LU R15, [R1+0x334] ;  /* 0x00033400010f7983 */ /* 0x000f280000300800 */
[----:B---3--:R-:W3:Y:S04]  /*37d30*/  LDL.LU R16, [R1+0x35c] ;  /* 0x00035c0001107983 */ /* 0x008ee80000300800 */
[----:B------:R-:W3:Y:S04]  /*37d40*/  LDL.LU R17, [R1+0x314] ;  /* 0x0003140001117983 */ /* 0x000ee80000300800 */
[----:B------:R-:W3:Y:S04]  /*37d50*/  LDL.LU R18, [R1+0x368] ;  /* 0x0003680001127983 */ /* 0x000ee80000300800 */
[----:B------:R-:W3:Y:S04]  /*37d60*/  LDL.LU R19, [R1+0x384] ;  /* 0x0003840001137983 */ /* 0x000ee80000300800 */
[----:B------:R-:W-:Y:S04]  /*37d70*/  STS.128 [R28+0x280], R24 ;  /* 0x000280181c007388 */ /* 0x000fe80000000c00 */
[----:B------:R-:W-:Y:S01]  /*37d80*/  STS.128 [R28+0x300], R4 ;  /* 0x000300041c007388 */ /* 0x000fe20000000c00 */
[----:B--2---:R-:W-:-:S03]  /*37d90*/  F2FP.BF16.PACK_AB R20, R3, R20 ;  /* 0x000000140314723e */ /* 0x004fc600000010ff */
[----:B---3--:R0:W-:Y:S04]  /*37da0*/  STL [R1+0xf6c], R19 ;  /* 0x000f6c1301007387 */ /* 0x0081e80000100800 */
[----:B0-----:R-:W2:Y:S04]  /*37db0*/  LDL.LU R19, [R1+0x338] ;  /* 0x0003380001137983 */ /* 0x001ea80000300800 */
[----:B------:R-:W3:Y:S04]  /*37dc0*/  LDL.LU R24, [R1+0x2a0] ;  /* 0x0002a00001187983 */ /* 0x000ee80000300800 */
[----:B------:R-:W2:Y:S04]  /*37dd0*/  LDL.LU R25, [R1+0x304] ;  /* 0x0003040001197983 */ /* 0x000ea80000300800 */
[----:B------:R-:W2:Y:S04]  /*37de0*/  LDL.LU R26, [R1+0x30c] ;  /* 0x00030c00011a7983 */ /* 0x000ea80000300800 */
[----:B------:R-:W2:Y:S04]  /*37df0*/  LDL.LU R27, [R1+0x360] ;  /* 0x00036000011b7983 */ /* 0x000ea80000300800 */
[----:B------:R-:W2:Y:S04]  /*37e00*/  LDL.LU R4, [R1+0x248] ;  /* 0x0002480001047983 */ /* 0x000ea80000300800 */
[----:B------:R-:W2:Y:S04]  /*37e10*/  LDL.LU R5, [R1+0x250] ;  /* 0x0002500001057983 */ /* 0x000ea80000300800 */
[----:B------:R-:W2:Y:S04]  /*37e20*/  LDL.LU R6, [R1+0x27c] ;  /* 0x00027c0001067983 */ /* 0x000ea80000300800 */
[----:B------:R-:W3:Y:S04]  /*37e30*/  LDL.LU R7, [R1+0x2a4] ;  /* 0x0002a40001077983 */ /* 0x000ee80000300800 */
[----:B------:R0:W-:Y:S04]  /*37e40*/  STL [R1+0xf68], R28 ;  /* 0x000f681c01007387 */ /* 0x0001e80000100800 */
[----:B0-----:R-:W2:Y:S04]  /*37e50*/  LDL.LU R28, [R1+0x388] ;  /* 0x00038800011c7983 */ /* 0x001ea80000300800 */
[----:B------:R-:W4:Y:S02]  /*37e60*/  LDL.LU R3, [R1+0xf94] ;  /* 0x000f940001037983 */ /* 0x000f240000300800 */
[----:B----4-:R-:W-:-:S02]  /*37e70*/  F2FP.BF16.PACK_AB R21, R3, R21 ;  /* 0x000000150315723e */ /* 0x010fc400000010ff */
[----:B------:R-:W4:Y:S02]  /*37e80*/  LDL.LU R3, [R1+0xf90] ;  /* 0x000f900001037983 */ /* 0x000f240000300800 */
[----:B----4-:R-:W-:Y:S02]  /*37e90*/  F2FP.BF16.PACK_AB R22, R3, R22 ;  /* 0x000000160316723e */ /* 0x010fe400000010ff */
[----:B------:R-:W4:Y:S02]  /*37ea0*/  LDL.LU R3, [R1+0xf8c] ;  /* 0x000f8c0001037983 */ /* 0x000f240000300800 */
[----:B----4-:R-:W-:Y:S02]  /*37eb0*/  F2FP.BF16.PACK_AB R23, R3, R23 ;  /* 0x000000170317723e */ /* 0x010fe400000010ff */
[----:B------:R-:W2:Y:S02]  /*37ec0*/  LDL.LU R3, [R1+0xf88] ;  /* 0x000f880001037983 */ /* 0x000ea40000300800 */
[----:B--2---:R-:W-:-:S02]  /*37ed0*/  F2FP.BF16.PACK_AB R4, R3, R4 ;  /* 0x000000040304723e */ /* 0x004fc400000010ff */
[----:B------:R-:W2:Y:S01]  /*37ee0*/  LDL.LU R3, [R1+0xf84] ;  /* 0x000f840001037983 */ /* 0x000ea20000300800 */
[----:B------:R-:W-:-:S03]  /*37ef0*/  F2FP.BF16.PACK_AB R8, R2, R8 ;  /* 0x000000080208723e */ /* 0x000fc600000010ff */
[----:B------:R-:W4:Y:S01]  /*37f00*/  LDL.LU R2, [R1+0xf80] ;  /* 0x000f800001027983 */ /* 0x000f220000300800 */
[----:B--2---:R-:W-:-:S03]  /*37f10*/  F2FP.BF16.PACK_AB R5, R3, R5 ;  /* 0x000000050305723e */ /* 0x004fc600000010ff */
[----:B------:R-:W2:Y:S02]  /*37f20*/  LDL.LU R3, [R1+0xf7c] ;  /* 0x000f7c0001037983 */ /* 0x000ea40000300800 */
[----:B--2---:R-:W-:Y:S02]  /*37f30*/  F2FP.BF16.PACK_AB R9, R3, R9 ;  /* 0x000000090309723e */ /* 0x004fe400000010ff */
[----:B------:R-:W2:Y:S01]  /*37f40*/  LDL.LU R3, [R1+0xf78] ;  /* 0x000f780001037983 */ /* 0x000ea20000300800 */
[----:B----4-:R-:W-:-:S03]  /*37f50*/  F2FP.BF16.PACK_AB R6, R6, R2 ;  /* 0x000000020606723e */ /* 0x010fc600000010ff */
[----:B------:R-:W4:Y:S01]  /*37f60*/  LDL.LU R2, [R1+0xf74] ;  /* 0x000f740001027983 */ /* 0x000f220000300800 */
[----:B--2---:R-:W-:-:S03]  /*37f70*/  F2FP.BF16.PACK_AB R10, R3, R10 ;  /* 0x0000000a030a723e */ /* 0x004fc600000010ff */
[----:B------:R-:W4:Y:S01]  /*37f80*/  LDL.LU R3, [R1+0xf70] ;  /* 0x000f700001037983 */ /* 0x000f220000300800 */
[----:B------:R-:W-:Y:S02]  /*37f90*/  F2FP.BF16.PACK_AB R13, R17, R13 ;  /* 0x0000000d110d723e */ /* 0x000fe400000010ff */
[----:B------:R-:W-:Y:S02]  /*37fa0*/  F2FP.BF16.PACK_AB R17, R18, R14 ;  /* 0x0000000e1211723e */ /* 0x000fe400000010ff */
[----:B-----5:R-:W-:Y:S02]  /*37fb0*/  F2FP.BF16.PACK_AB R14, R0, R29 ;  /* 0x0000001d000e723e */ /* 0x020fe400000010ff */
[----:B------:R-:W2:Y:S01]  /*37fc0*/  LDL.LU R29, [R1+0x76c] ;  /* 0x00076c00011d7983 */ /* 0x000ea20000300800 */
[----:B---3--:R-:W-:-:S03]  /*37fd0*/  F2FP.BF16.PACK_AB R7, R7, R24 ;  /* 0x000000180707723e */ /* 0x008fc600000010ff */
[----:B------:R-:W3:Y:S01]  /*37fe0*/  LDL.LU R0, [R1+0x390] ;  /* 0x0003900001007983 */ /* 0x000ee20000300800 */
[----:B------:R-:W-:-:S03]  /*37ff0*/  F2FP.BF16.PACK_AB R11, R25, R11 ;  /* 0x0000000b190b723e */ /* 0x000fc600000010ff */
[----:B------:R-:W3:Y:S01]  /*38000*/  LDL.LU R24, [R1+0x38c] ;  /* 0x00038c0001187983 */ /* 0x000ee20000300800 */
[----:B------:R-:W-:Y:S02]  /*38010*/  F2FP.BF16.PACK_AB R12, R26, R12 ;  /* 0x0000000c1a0c723e */ /* 0x000fe400000010ff */
[----:B------:R-:W-:Y:S02]  /*38020*/  F2FP.BF16.PACK_AB R16, R27, R16 ;  /* 0x000000101b10723e */ /* 0x000fe400000010ff */
[----:B------:R-:W-:Y:S02]  /*38030*/  F2FP.BF16.PACK_AB R15, R19, R15 ;  /* 0x0000000f130f723e */ /* 0x000fe400000010ff */
[----:B----4-:R-:W-:Y:S02]  /*38040*/  F2FP.BF16.PACK_AB R18, R3, R2 ;  /* 0x000000020312723e */ /* 0x010fe400000010ff */
[----:B------:R-:W4:Y:S04]  /*38050*/  LDL.LU R2, [R1+0x3b0] ;  /* 0x0003b00001027983 */ /* 0x000f280000300800 */
[----:B------:R-:W5:Y:S04]  /*38060*/  LDL.LU R25, [R1+0x394] ;  /* 0x0003940001197983 */ /* 0x000f680000300800 */
[----:B------:R-:W2:Y:S04]  /*38070*/  LDL.LU R3, [R1+0x3b8] ;  /* 0x0003b80001037983 */ /* 0x000ea80000300800 */
[----:B------:R-:W2:Y:S04]  /*38080*/  LDL.LU R26, [R1+0x39c] ;  /* 0x00039c00011a7983 */ /* 0x000ea80000300800 */
[----:B------:R-:W2:Y:S04]  /*38090*/  LDL.LU R27, [R1+0x3a4] ;  /* 0x0003a400011b7983 */ /* 0x000ea80000300800 */
[----:B------:R-:W2:Y:S02]  /*380a0*/  LDL.LU R19, [R1+0xf6c] ;  /* 0x000f6c0001137983 */ /* 0x000ea40000300800 */
[----:B--2---:R-:W-:-:S02]  /*380b0*/  F2FP.BF16.PACK_AB R19, R28, R19 ;  /* 0x000000131c13723e */ /* 0x004fc400000010ff */
[----:B------:R-:W2:Y:S04]  /*380c0*/  LDL.LU R28, [R1+0xf68] ;  /* 0x000f6800011c7983 */ /* 0x000ea80000300800 */
[----:B--2---:R0:W-:Y:S04]  /*380d0*/  STS.128 [R28+0x380], R20 ;  /* 0x000380141c007388 */ /* 0x0041e80000000c00 */
[----:B------:R1:W-:Y:S04]  /*380e0*/  STS.128 [R28+0x400], R4 ;  /* 0x000400041c007388 */ /* 0x0003e80000000c00 */
[----:B0-----:R-:W2:Y:S04]  /*380f0*/  LDL.LU R22, [R1+0x34] ;  /* 0x0000340001167983 */ /* 0x001ea80000300800 */
[----:B------:R-:W2:Y:S04]  /*38100*/  LDL.LU R23, [R1+0x3bc] ;  /* 0x0003bc0001177983 */ /* 0x000ea80000300800 */
[----:B------:R-:W2:Y:S04]  /*38110*/  LDL.LU R21, [R1+0x784] ;  /* 0x0007840001157983 */ /* 0x000ea80000300800 */
[----:B------:R-:W2:Y:S04]  /*38120*/  LDL.LU R20, [R1+0x30] ;  /* 0x0000300001147983 */ /* 0x000ea80000300800 */
[----:B-1----:R-:W4:Y:S04]  /*38130*/  LDL.LU R4, [R1+0x3ac] ;  /* 0x0003ac0001047983 */ /* 0x002f280000300800 */
        /* <DEDUP_REMOVED lines=10> */
[----:B-1----:R-:W2:Y:S04]  /*381e0*/  LDL.LU R12, [R1+0x3d4] ;  /* 0x0003d400010c7983 */ /* 0x002ea80000300800 */
[----:B------:R-:W2:Y:S04]  /*381f0*/  LDL.LU R13, [R1+0x774] ;  /* 0x00077400010d7983 */ /* 0x000ea80000300800 */
[----:B------:R-:W2:Y:S04]  /*38200*/  LDL.LU R14, [R1+0x77c] ;  /* 0x00077c00010e7983 */ /* 0x000ea80000300800 */
[----:B------:R-:W2:Y:S01]  /*38210*/  LDL.LU R15, [R1+0x788] ;  /* 0x00078800010f7983 */ /* 0x000ea20000300800 */
[----:B---3--:R-:W-:-:S03]  /*38220*/  F2FP.BF16.PACK_AB R24, R0, R24 ;  /* 0x000000180018723e */ /* 0x008fc600000010ff */
[----:B------:R-:W3:Y:S04]  /*38230*/  LDL.LU R16, [R1+0x778] ;  /* 0x0007780001107983 */ /* 0x000ee80000300800 */
[----:B------:R-:W2:Y:S04]  /*38240*/  LDL.LU R17, [R1+0x3e4] ;  /* 0x0003e40001117983 */ /* 0x000ea80000300800 */
[----:B------:R-:W2:Y:S04]  /*38250*/  LDL.LU R18, [R1+0x780] ;  /* 0x0007800001127983 */ /* 0x000ea80000300800 */
[----:B------:R-:W2:Y:S04]  /*38260*/  LDL.LU R19, [R1+0x3ec] ;  /* 0x0003ec0001137983 */ /* 0x000ea80000300800 */
[----:B------:R-:W2:Y:S01]  /*38270*/  LDL.LU R0, [R1+0xf64] ;  /* 0x000f640001007983 */ /* 0x000ea20000300800 */
[----:B----4-:R-:W-:-:S03]  /*38280*/  F2FP.BF16.PACK_AB R4, R2, R4 ;  /* 0x000000040204723e */ /* 0x010fc600000010ff */
[----:B------:R-:W5:Y:S02]  /*38290*/  LDL.LU R2, [R1+0xf60] ;  /* 0x000f600001027983 */ /* 0x000f640000300800 */
[----:B-----5:R-:W-:Y:S02]  /*382a0*/  F2FP.BF16.PACK_AB R25, R2, R25 ;  /* 0x000000190219723e */ /* 0x020fe400000010ff */
[----:B------:R-:W4:Y:S01]  /*382b0*/  LDL.LU R2, [R1+0xf5c] ;  /* 0x000f5c0001027983 */ /* 0x000f220000300800 */
[----:B--2---:R-:W-:-:S03]  /*382c0*/  F2FP.BF16.PACK_AB R5, R3, R5 ;  /* 0x000000050305723e */ /* 0x004fc600000010ff */
[----:B------:R-:W2:Y:S01]  /*382d0*/  LDL.LU R3, [R1+0xf58] ;  /* 0x000f580001037983 */ /* 0x000ea20000300800 */
[----:B----4-:R-:W-:-:S03]  /*382e0*/  F2FP.BF16.PACK_AB R26, R2, R26 ;  /* 0x0000001a021a723e */ /* 0x010fc600000010ff */
[----:B------:R-:W4:Y:S01]  /*382f0*/  LDL.LU R2, [R1+0xf54] ;  /* 0x000f540001027983 */ /* 0x000f220000300800 */
[----:B------:R-:W-:Y:S02]  /*38300*/  F2FP.BF16.PACK_AB R6, R6, R23 ;  /* 0x000000170606723e */ /* 0x000fe400000010ff */
[----:B--2---:R-:W-:Y:S01]  /*38310*/  F2FP.BF16.PACK_AB R27, R3, R27 ;  /* 0x0000001b031b723e */ /* 0x004fe200000010ff */
[----:B------:R-:W2:Y:S04]  /*38320*/  LDL.LU R23, [R1+0x20] ;  /* 0x0000200001177983 */ /* 0x000ea80000300800 */
[----:B------:R-:W5:Y:S01]  /*38330*/  LDL.LU R3, [R1+0xf50] ;  /* 0x000f500001037983 */ /* 0x000f620000300800 */
[----:B----4-:R-:W-:-:S03]  /*38340*/  F2FP.BF16.PACK_AB R7, R2, R7 ;  /* 0x000000070207723e */ /* 0x010fc600000010ff */
[----:B------:R-:W5:Y:S01]  /*38350*/  LDL.LU R2, [R1+0xf4c] ;  /* 0x000f4c0001027983 */ /* 0x000f620000300800 */
[----:B------:R-:W-:Y:S02]  /*38360*/  F2FP.BF16.PACK_AB R8, R12, R8 ;  /* 0x000000080c08723e */ /* 0x000fe400000010ff */
[----:B------:R-:W-:Y:S02]  /*38370*/  F2FP.BF16.PACK_AB R12, R9, R29 ;  /* 0x0000001d090c723e */ /* 0x000fe400000010ff */
[----:B---3--:R-:W-:Y:S02]  /*38380*/  F2FP.BF16.PACK_AB R13, R16, R13 ;  /* 0x0000000d100d723e */ /* 0x008fe400000010ff */
[----:B------:R-:W-:Y:S02]  /*38390*/  F2FP.BF16.PACK_AB R10, R17, R10 ;  /* 0x0000000a110a723e */ /* 0x000fe400000010ff */
[----:B------:R-:W-:Y:S02]  /*383a0*/  F2FP.BF16.PACK_AB R14, R18, R14 ;  /* 0x0000000e120e723e */ /* 0x000fe400000010ff */
[----:B------:R-:W-:-:S02]  /*383b0*/  F2FP.BF16.PACK_AB R11, R19, R11 ;  /* 0x0000000b130b723e */ /* 0x000fc400000010ff */
[----:B------:R-:W-:Y:S02]  /*383c0*/  F2FP.BF16.PACK_AB R15, R15, R21 ;  /* 0x000000150f0f723e */ /* 0x000fe400000010ff */
[----:B-----5:R-:W-:Y:S02]  /*383d0*/  F2FP.BF16.PACK_AB R9, R2, R3 ;  /* 0x000000030209723e */ /* 0x020fe400000010ff */
[----:B------:R-:W3:Y:S04]  /*383e0*/  LDL.LU R2, [R1+0xf48] ;  /* 0x000f480001027983 */ /* 0x000ee80000300800 */
[----:B------:R-:W4:Y:S04]  /*383f0*/  LDL.LU R3, [R1+0xf44] ;  /* 0x000f440001037983 */ /* 0x000f280000300800 */
[----:B------:R-:W-:Y:S04]  /*38400*/  STS.128 [R28+0x600], R24 ;  /* 0x000600181c007388 */ /* 0x000fe80000000c00 */
[----:B------:R0:W-:Y:S04]  /*38410*/  STS.128 [R28+0x680], R4 ;  /* 0x000680041c007388 */ /* 0x0001e80000000c00 */
[----:B------:R-:W-:Y:S04]  /*38420*/  STS.128 [R28+0x700], R8 ;  /* 0x000700081c007388 */ /* 0x000fe80000000c00 */
[----:B------:R-:W-:Y:S01]  /*38430*/  STS.128 [R28+0x780], R12 ;  /* 0x0007800c1c007388 */ /* 0x000fe20000000c00 */
[----:B------:R-:W-:-:S03]  /*38440*/  IMAD.MOV.U32 R29, RZ, RZ, c[0x0][0x1c8] ;  /* 0x00007200ff1d7624 */ /* 0x000fc600078e00ff */
[----:B------:R-:W-:Y:S02]  /*38450*/  BAR.SYNC.DEFER_BLOCKING 0x0 ;  /* 0x0000000000007b1d */ /* 0x000fe40000010000 */
[----:B------:R-:W-:-:S04]  /*38460*/  SHF.L.U32 R18, R29, 0x1, RZ ;  /* 0x000000011d127819 */ /* 0x000fc800000006ff */
[----:B------:R-:W5:Y:S01]  /*38470*/  LDL.LU R21, [R1+0x10] ;  /* 0x0000100001157983 */ /* 0x000f620000300800 */
[----:B0-----:R-:W-:-:S03]  /*38480*/  PRMT R6, R20, 0x7632, R6 ;  /* 0x0000763214067816 */ /* 0x001fc60000000006 */
[----:B------:R-:W5:Y:S01]  /*38490*/  LDL.LU R19, [R1] ;  /* 0x0000000001137983 */ /* 0x000f620000300800 */
[----:B---3--:R-:W-:-:S04]  /*384a0*/  IADD3 R16, P0, R18, R2, RZ ;  /* 0x0000000212107210 */ /* 0x008fc80007f1e0ff */
[CC--:B----4-:R-:W-:Y:S02]  /*384b0*/  LEA.HI.X.SX32 R17, R29.reuse, R3.reuse, 0x1, P0 ;  /* 0x000000031d117211 */ /* 0x0d0fe400000f0eff */
[----:B------:R-:W-:Y:S01]  /*384c0*/  LEA R4, P0, R29, R2, 0x2 ;  /* 0x000000021d047211 */ /* 0x000fe200078010ff */
[----:B------:R-:W-:Y:S03]  /*384d0*/  STG.E.U16 [R2.64], R20 ;  /* 0x0000001402007986 */ /* 0x000fe6000c101506 */
[----:B------:R-:W-:Y:S01]  /*384e0*/  LEA.HI.X.SX32 R5, R18, R3, 0x1, P0 ;  /* 0x0000000312057211 */ /* 0x000fe200000f0eff */
[----:B------:R-:W-:Y:S04]  /*384f0*/  STG.E.U16 [R16.64], R6 ;  /* 0x0000000610007986 */ /* 0x000fe8000c101506 */
[----:B--2---:R0:W-:Y:S02]  /*38500*/  STG.E.U16 [R4.64], R23 ;  /* 0x0000001704007986 */ /* 0x0041e4000c101506 */
[----:B0-----:R-:W-:-:S02]  /*38510*/  PRMT R5, R23, 0x7632, R5 ;  /* 0x0000763217057816 */ /* 0x001fc40000000005 */
[----:B------:R-:W2:Y:S01]  /*38520*/  LDL.LU R23, [R1+0x40] ;  /* 0x0000400001177983 */ /* 0x000ea20000300800 */
[C---:B------:R-:W-:Y:S02]  /*38530*/  IMAD R10, R29.reuse, 0x6, RZ ;  /* 0x000000061d0a7824 */ /* 0x040fe400078e02ff */
[C---:B------:R-:W-:Y:S01]  /*38540*/  IMAD R6, R29.reuse, 0x3, RZ ;  /* 0x000000031d067824 */ /* 0x040fe200078e02ff */
[C---:B------:R-:W-:Y:S01]  /*38550*/  SHF.L.U32 R4, R29.reuse, 0x2, RZ ;  /* 0x000000021d047819 */ /* 0x040fe200000006ff */
[C---:B------:R-:W-:Y:S01]  /*38560*/  IMAD R12, R29.reuse, 0xa, RZ ;  /* 0x0000000a1d0c7824 */ /* 0x040fe200078e02ff */
[----:B------:R-:W-:Y:S01]  /*38570*/  IADD3 R8, P0, R10, R2, RZ ;  /* 0x000000020a087210 */ /* 0x000fe20007f1e0ff */
[----:B------:R-:W-:Y:S01]  /*38580*/  IMAD R11, R29, 0x5, RZ ;  /* 0x000000051d0b7824 */ /* 0x000fe200078e02ff */
[----:B------:R-:W3:Y:S02]  /*38590*/  LDL.LU R20, [R1+0x50] ;  /* 0x0000500001147983 */ /* 0x000ee40000300800 */
[----:B------:R-:W-:-:S02]  /*385a0*/  LEA.HI.X.SX32 R9, R6, R3, 0x1, P0 ;  /* 0x0000000306097211 */ /* 0x000fc400000f0eff */
[C---:B------:R-:W-:Y:S01]  /*385b0*/  LEA R6, P0, R29.reuse, R2, 0x3 ;  /* 0x000000021d067211 */ /* 0x040fe200078018ff */
[----:B------:R-:W-:-:S03]  /*385c0*/  IMAD R13, R29, 0xc, RZ ;  /* 0x0000000c1d0d7824 */ /* 0x000fc600078e02ff */
[----:B------:R-:W-:Y:S02]  /*385d0*/  LEA.HI.X.SX32 R7, R4, R3, 0x1, P0 ;  /* 0x0000000304077211 */ /* 0x000fe400000f0eff */
[----:B------:R-:W-:Y:S01]  /*385e0*/  IADD3 R4, P0, R12, R2, RZ ;  /* 0x000000020c047210 */ /* 0x000fe20007f1e0ff */
[----:B------:R0:W-:Y:S01]  /*385f0*/  STG.E.U16 [R8.64], R5 ;  /* 0x0000000508007986 */ /* 0x0001e2000c101506 */
[----:B------:R-:W-:-:S03]  /*38600*/  IMAD R14, R29, 0xe, RZ ;  /* 0x0000000e1d0e7824 */ /* 0x000fc600078e02ff */
[----:B-----5:R1:W-:Y:S01]  /*38610*/  STG.E.U16 [R6.64], R21 ;  /* 0x0000001506007986 */ /* 0x0203e2000c101506 */
[-C--:B0-----:R-:W-:Y:S02]  /*38620*/  LEA.HI.X.SX32 R5, R11, R3.reuse, 0x1, P0 ;  /* 0x000000030b057211 */ /* 0x081fe400000f0eff */
[-C--:B------:R-:W-:Y:S02]  /*38630*/  IADD3 R8, P0, R13, R2.reuse, RZ ;  /* 0x000000020d087210 */ /* 0x080fe40007f1e0ff */
[----:B-1----:R-:W-:Y:S01]  /*38640*/  PRMT R6, R21, 0x7632, R6 ;  /* 0x0000763215067816 */ /* 0x002fe20000000006 */
[----:B------:R-:W-:Y:S01]  /*38650*/  IMAD R7, R29, 0x7, RZ ;  /* 0x000000071d077824 */ /* 0x000fe200078e02ff */
[-C--:B------:R-:W-:Y:S02]  /*38660*/  LEA.HI.X.SX32 R9, R10, R3.reuse, 0x1, P0 ;  /* 0x000000030a097211 */ /* 0x080fe400000f0eff */
[----:B------:R-:W-:Y:S01]  /*38670*/  IADD3 R10, P0, R14, R2, RZ ;  /* 0x000000020e0a7210 */ /* 0x000fe20007f1e0ff */
[----:B------:R-:W-:Y:S01]  /*38680*/  IMAD.MOV.U32 R21, RZ, RZ, R22 ;  /* 0x000000ffff157224 */ /* 0x000fe200078e0016 */
[----:B------:R0:W-:Y:S02]  /*38690*/  STG.E.U16 [R4.64], R6 ;  /* 0x0000000604007986 */ /* 0x0001e4000c101506 */
[----:B------:R-:W-:-:S02]  /*386a0*/  LEA.HI.X.SX32 R11, R7, R3, 0x1, P0 ;  /* 0x00000003070b7211 */ /* 0x000fc400000f0eff */
[----:B------:R-:W4:Y:S01]  /*386b0*/  LDL.LU R22, [R1+0x60] ;  /* 0x0000600001167983 */ /* 0x000f220000300800 */
[C---:B0-----:R-:W-:Y:S02]  /*386c0*/  SHF.L.U32 R4, R29.reuse, 0x3, RZ ;  /* 0x000000031d047819 */ /* 0x041fe400000006ff */
[----:B------:R-:W-:Y:S02]  /*386d0*/  LEA R6, P0, R29, R2, 0x4 ;  /* 0x000000021d067211 */ /* 0x000fe400078020ff */
[----:B------:R-:W-:Y:S02]  /*386e0*/  PRMT R5, R19, 0x7632, R5 ;  /* 0x0000763213057816 */ /* 0x000fe40000000005 */
[----:B------:R-:W-:Y:S01]  /*386f0*/  LEA.HI.X.SX32 R7, R4, R3, 0x1, P0 ;  /* 0x0000000304077211 */ /* 0x000fe200000f0eff */
[----:B------:R-:W-:Y:S04]  /*38700*/  STG.E.U16 [R8.64], R19 ;  /* 0x0000001308007986 */ /* 0x000fe8000c101506 */
[----:B------:R2:W-:Y:S02]  /*38710*/  STG.E.U16 [R10.64], R5 ;  /* 0x000000050a007986 */ /* 0x0005e4000c101506 */
[----:B--2---:R-:W-:-:S02]  /*38720*/  PRMT R10, R23, 0x7632, R10 ;  /* 0x00007632170a7816 */ /* 0x004fc4000000000a */
[----:B------:R0:W-:Y:S04]  /*38730*/  STG.E.U16 [R6.64], R23 ;  /* 0x0000001706007986 */ /* 0x0001e8000c101506 */
[----:B0-----:R-:W2:Y:S04]  /*38740*/  LDL.LU R23, [R1+0x70] ;  /* 0x0000700001177983 */ /* 0x001ea80000300800 */
[----:B------:R-:W5:Y:S04]  /*38750*/  LDL.LU R24, [R1+0x80] ;  /* 0x0000800001187983 */ /* 0x000f680000300800 */
[----:B------:R-:W5:Y:S04]  /*38760*/  LDL.LU R27, [R1+0x90] ;  /* 0x00009000011b7983 */ /* 0x000f680000300800 */
[----:B------:R-:W5:Y:S01]  /*38770*/  LDL.LU R26, [R1+0xa0] ;  /* 0x0000a000011a7983 */ /* 0x000f620000300800 */
[----:B------:R-:W-:-:S02]  /*38780*/  IMAD R15, R29, 0x12, RZ ;  /* 0x000000121d0f7824 */ /* 0x000fc400078e02ff */
[C---:B------:R-:W-:Y:S02]  /*38790*/  IMAD R16, R29.reuse, 0x9, RZ ;  /* 0x000000091d107824 */ /* 0x040fe400078e02ff */
[----:B------:R-:W-:Y:S01]  /*387a0*/  IMAD R17, R29, 0x14, RZ ;  /* 0x000000141d117824 */ /* 0x000fe200078e02ff */
[----:B------:R-:W-:-:S04]  /*387b0*/  IADD3 R4, P0, R15, R2, RZ ;  /* 0x000000020f047210 */ /* 0x000fc80007f1e0ff */
[----:B------:R-:W-:Y:S01]  /*387c0*/  LEA.HI.X.SX32 R5, R16, R3, 0x1, P0 ;  /* 0x0000000310057211 */ /* 0x000fe200000f0eff */
[----:B------:R-:W-:Y:S01]  /*387d0*/  IMAD R16, R29, 0x16, RZ ;  /* 0x000000161d107824 */ /* 0x000fe200078e02ff */
[----:B------:R-:W-:-:S03]  /*387e0*/  IADD3 R8, P0, R17, R2, RZ ;  /* 0x0000000211087210 */ /* 0x000fc60007f1e0ff */
[----:B------:R0:W-:Y:S01]  /*387f0*/  STG.E.U16 [R4.64], R10 ;  /* 0x0000000a04007986 */ /* 0x0001e2000c101506 */
[-C--:B------:R-:W-:Y:S01]  /*38800*/  LEA.HI.X.SX32 R9, R12, R3.reuse, 0x1, P0 ;  /* 0x000000030c097211 */ /* 0x080fe200000f0eff */
[C---:B------:R-:W-:Y:S02]  /*38810*/  IMAD R12, R29.reuse, 0x18, RZ ;  /* 0x000000181d0c7824 */ /* 0x040fe400078e02ff */
[C---:B------:R-:W-:Y:S02]  /*38820*/  IMAD R18, R29.reuse, 0x1a, RZ ;  /* 0x0000001a1d127824 */ /* 0x040fe400078e02ff */
[----:B0-----:R-:W-:Y:S01]  /*38830*/  IMAD R5, R29, 0xb, RZ ;  /* 0x0000000b1d057824 */ /* 0x001fe200078e02ff */
[----:B------:R-:W-:Y:S01]  /*38840*/  IADD3 R4, P0, R16, R2, RZ ;  /* 0x0000000210047210 */ /* 0x000fe20007f1e0ff */
[----:B---3--:R0:W-:Y:S03]  /*38850*/  STG.E.U16 [R8.64], R20 ;  /* 0x0000001408007986 */ /* 0x0081e6000c101506 */
[----:B------:R-:W-:-:S02]  /*38860*/  LEA.HI.X.SX32 R5, R5, R3, 0x1, P0 ;  /* 0x0000000305057211 */ /* 0x000fc400000f0eff */
[-C--:B------:R-:W-:Y:S01]  /*38870*/  IADD3 R6, P0, R12, R2.reuse, RZ ;  /* 0x000000020c067210 */ /* 0x080fe20007f1e0ff */
[C---:B------:R-:W-:Y:S02]  /*38880*/  IMAD R10, R29.reuse, 0xd, RZ ;  /* 0x0000000d1d0a7824 */ /* 0x040fe400078e02ff */
[----:B------:R-:W-:Y:S01]  /*38890*/  IMAD R19, R29, 0x1c, RZ ;  /* 0x0000001c1d137824 */ /* 0x000fe200078e02ff */
[-C--:B------:R-:W-:Y:S02]  /*388a0*/  LEA.HI.X.SX32 R7, R13, R3.reuse, 0x1, P0 ;  /* 0x000000030d077211 */ /* 0x080fe400000f0eff */
[----:B0-----:R-:W-:Y:S02]  /*388b0*/  PRMT R9, R20, 0x7632, R9 ;  /* 0x0000763214097816 */ /* 0x001fe40000000009 */
[----:B------:R-:W-:Y:S01]  /*388c0*/  IADD3 R8, P0, R18, R2, RZ ;  /* 0x0000000212087210 */ /* 0x000fe20007f1e0ff */
[----:B------:R-:W-:Y:S02]  /*388d0*/  IMAD R13, R29, 0x1e, RZ ;  /* 0x0000001e1d0d7824 */ /* 0x000fe400078e02ff */
[----:B------:R0:W-:Y:S04]  /*388e0*/  STG.E.U16 [R4.64], R9 ;  /* 0x0000000904007986 */ /* 0x0001e8000c101506 */
[----:B----4-:R1:W-:Y:S01]  /*388f0*/  STG.E.U16 [R6.64], R22 ;  /* 0x0000001606007986 */ /* 0x0103e2000c101506 */
[----:B0-----:R-:W-:-:S02]  /*38900*/  LEA.HI.X.SX32 R9, R10, R3, 0x1, P0 ;  /* 0x000000030a097211 */ /* 0x001fc400000f0eff */
[-C--:B------:R-:W-:Y:S01]  /*38910*/  IADD3 R4, P0, R19, R2.reuse, RZ ;  /* 0x0000000213047210 */ /* 0x080fe20007f1e0ff */
[----:B------:R-:W-:Y:S01]  /*38920*/  IMAD R10, R29, 0xf, RZ ;  /* 0x0000000f1d0a7824 */ /* 0x000fe200078e02ff */
[----:B-1----:R-:W-:Y:S02]  /*38930*/  PRMT R7, R22, 0x7632, R7 ;  /* 0x0000763216077816 */ /* 0x002fe40000000007 */
[----:B------:R-:W-:Y:S02]  /*38940*/  LEA.HI.X.SX32 R5, R14, R3, 0x1, P0 ;  /* 0x000000030e057211 */ /* 0x000fe400000f0eff */
[----:B------:R-:W-:Y:S01]  /*38950*/  IADD3 R6, P0, R13, R2, RZ ;  /* 0x000000020d067210 */ /* 0x000fe20007f1e0ff */
[----:B------:R0:W-:Y:S01]  /*38960*/  STG.E.U16 [R8.64], R7 ;  /* 0x0000000708007986 */ /* 0x0001e2000c101506 */
[C---:B------:R-:W-:Y:S01]  /*38970*/  IMAD R14, R29.reuse, 0x22, RZ ;  /* 0x000000221d0e7824 */ /* 0x040fe200078e02ff */
[----:B------:R-:W-:Y:S01]  /*38980*/  MOV R25, R21 ;  /* 0x0000001500197202 */ /* 0x000fe20000000f00 */
[----:B------:R-:W-:-:S02]  /*38990*/  IMAD R20, R29, 0x11, RZ ;  /* 0x000000111d147824 */ /* 0x000fc400078e02ff */
[C---:B------:R-:W-:Y:S02]  /*389a0*/  IMAD R21, R29.reuse, 0x24, RZ ;  /* 0x000000241d157824 */ /* 0x040fe400078e02ff */
[C---:B0-----:R-:W-:Y:S01]  /*389b0*/  IMAD.SHL.U32 R9, R29.reuse, 0x10, RZ ;  /* 0x000000101d097824 */ /* 0x041fe200078e00ff */
[----:B------:R-:W-:Y:S02]  /*389c0*/  LEA.HI.X.SX32 R7, R10, R3, 0x1, P0 ;  /* 0x000000030a077211 */ /* 0x000fe400000f0eff */
[----:B------:R-:W-:-:S04]  /*389d0*/  LEA R8, P0, R29, R2, 0x5 ;  /* 0x000000021d087211 */ /* 0x000fc800078028ff */
[----:B------:R-:W-:Y:S02]  /*389e0*/  LEA.HI.X.SX32 R9, R9, R3, 0x1, P0 ;  /* 0x0000000309097211 */ /* 0x000fe400000f0eff */
[-C--:B------:R-:W-:Y:S01]  /*389f0*/  IADD3 R10, P0, R14, R2.reuse, RZ ;  /* 0x000000020e0a7210 */ /* 0x080fe20007f1e0ff */
[C---:B------:R-:W-:Y:S01]  /*38a00*/  IMAD R22, R29.reuse, 0x28, RZ ;  /* 0x000000281d167824 */ /* 0x040fe200078e02ff */
[----:B------:R-:W-:Y:S01]  /*38a10*/  MOV R14, R25 ;  /* 0x00000019000e7202 */ /* 0x000fe20000000f00 */
[----:B------:R-:W-:Y:S01]  /*38a20*/  IMAD R25, R29, 0x17, RZ ;  /* 0x000000171d197824 */ /* 0x000fe200078e02ff */
[----:B--2---:R-:W-:Y:S01]  /*38a30*/  PRMT R11, R23, 0x7632, R11 ;  /* 0x00007632170b7816 */ /* 0x004fe2000000000b */
[----:B------:R-:W-:Y:S04]  /*38a40*/  STG.E.U16 [R4.64], R23 ;  /* 0x0000001704007986 */ /* 0x000fe8000c101506 */
[----:B------:R0:W-:Y:S04]  /*38a50*/  STG.E.U16 [R6.64], R11 ;  /* 0x0000000b06007986 */ /* 0x0001e8000c101506 */
[----:B-----5:R1:W-:Y:S01]  /*38a60*/  STG.E.U16 [R8.64], R24 ;  /* 0x0000001808007986 */ /* 0x0203e2000c101506 */
[----:B0-----:R-:W-:Y:S01]  /*38a70*/  LEA.HI.X.SX32 R11, R20, R3, 0x1, P0 ;  /* 0x00000003140b7211 */ /* 0x001fe200000f0eff */
[----:B------:R-:W-:Y:S01]  /*38a80*/  IMAD R20, R29, 0x26, RZ ;  /* 0x000000261d147824 */ /* 0x000fe200078e02ff */
[----:B------:R-:W-:Y:S01]  /*38a90*/  IADD3 R4, P0, R21, R2, RZ ;  /* 0x0000000215047210 */ /* 0x000fe20007f1e0ff */
[----:B------:R-:W-:Y:S01]  /*38aa0*/  IMAD R23, R29, 0x13, RZ ;  /* 0x000000131d177824 */ /* 0x000fe200078e02ff */
[----:B------:R-:W-:-:S02]  /*38ab0*/  PRMT R7, R24, 0x7632, R7 ;  /* 0x0000763218077816 */ /* 0x000fc40000000007 */
[-C--:B------:R-:W-:Y:S02]  /*38ac0*/  LEA.HI.X.SX32 R5, R15, R3.reuse, 0x1, P0 ;  /* 0x000000030f057211 */ /* 0x080fe400000f0eff */
[-C--:B------:R-:W-:Y:S01]  /*38ad0*/  IADD3 R6, P0, R20, R2.reuse, RZ ;  /* 0x0000000214067210 */ /* 0x080fe20007f1e0ff */
[----:B------:R0:W-:Y:S01]  /*38ae0*/  STG.E.U16 [R10.64], R7 ;  /* 0x000000070a007986 */ /* 0x0001e2000c101506 */
[----:B------:R-:W-:Y:S01]  /*38af0*/  IMAD R15, R29, 0x2a, RZ ;  /* 0x0000002a1d0f7824 */ /* 0x000fe200078e02ff */
[----:B-1----:R-:W-:Y:S01]  /*38b00*/  PRMT R9, R27, 0x7632, R9 ;  /* 0x000076321b097816 */ /* 0x002fe20000000009 */
[----:B------:R-:W-:Y:S01]  /*38b10*/  IMAD R24, R29, 0x15, RZ ;  /* 0x000000151d187824 */ /* 0x000fe200078e02ff */
[----:B------:R1:W-:Y:S01]  /*38b20*/  STG.E.U16 [R4.64], R27 ;  /* 0x0000001b04007986 */ /* 0x0003e2000c101506 */
[-C--:B0-----:R-:W-:Y:S02]  /*38b30*/  LEA.HI.X.SX32 R7, R23, R3.reuse, 0x1, P0 ;  /* 0x0000000317077211 */ /* 0x081fe400000f0eff */
[----:B------:R-:W-:Y:S01]  /*38b40*/  IADD3 R10, P0, R22, R2, RZ ;  /* 0x00000002160a7210 */ /* 0x000fe20007f1e0ff */
[----:B------:R-:W-:Y:S01]  /*38b50*/  IMAD R23, R29, 0x2c, RZ ;  /* 0x0000002c1d177824 */ /* 0x000fe200078e02ff */
[----:B-1----:R-:W-:Y:S01]  /*38b60*/  PRMT R5, R26, 0x7632, R5 ;  /* 0x000076321a057816 */ /* 0x002fe20000000005 */
[----:B------:R0:W-:Y:S01]  /*38b70*/  STG.E.U16 [R6.64], R9 ;  /* 0x0000000906007986 */ /* 0x0001e2000c101506 */
[----:B------:R-:W-:-:S02]  /*38b80*/  LEA.HI.X.SX32 R11, R17, R3, 0x1, P0 ;  /* 0x00000003110b7211 */ /* 0x000fc400000f0eff */
[----:B------:R-:W-:Y:S01]  /*38b90*/  IADD3 R8, P0, R15, R2, RZ ;  /* 0x000000020f087210 */ /* 0x000fe20007f1e0ff */
[----:B------:R-:W-:Y:S01]  /*38ba0*/  IMAD R17, R29, 0x2e, RZ ;  /* 0x0000002e1d117824 */ /* 0x000fe200078e02ff */
[----:B------:R-:W2:Y:S04]  /*38bb0*/  LDL.LU R22, [R1+0xc0] ;  /* 0x0000c00001167983 */ /* 0x000ea80000300800 */
[----:B------:R-:W-:Y:S01]  /*38bc0*/  STG.E.U16 [R10.64], R26 ;  /* 0x0000001a0a007986 */ /* 0x000fe2000c101506 */
[----:B0-----:R-:W-:-:S03]  /*38bd0*/  LEA.HI.X.SX32 R9, R24, R3, 0x1, P0 ;  /* 0x0000000318097211 */ /* 0x001fc600000f0eff */
[----:B------:R-:W3:Y:S01]  /*38be0*/  LDL.LU R27, [R1+0xd0] ;  /* 0x0000d000011b7983 */ /* 0x000ee20000300800 */
[-C--:B------:R-:W-:Y:S01]  /*38bf0*/  IADD3 R6, P0, R23, R2.reuse, RZ ;  /* 0x0000000217067210 */ /* 0x080fe20007f1e0ff */
[----:B------:R-:W-:Y:S02]  /*38c00*/  IMAD R24, R29, 0x30, RZ ;  /* 0x000000301d187824 */ /* 0x000fe400078e02ff */
[----:B------:R0:W-:Y:S01]  /*38c10*/  STG.E.U16 [R8.64], R5 ;  /* 0x0000000508007986 */ /* 0x0001e2000c101506 */
[-C--:B------:R-:W-:Y:S02]  /*38c20*/  LEA.HI.X.SX32 R7, R16, R3.reuse, 0x1, P0 ;  /* 0x0000000310077211 */ /* 0x080fe400000f0eff */
[----:B------:R-:W-:Y:S01]  /*38c30*/  IADD3 R4, P0, R17, R2, RZ ;  /* 0x0000000211047210 */ /* 0x000fe20007f1e0ff */
[----:B------:R-:W4:Y:S03]  /*38c40*/  LDL.LU R28, [R1+0xe0] ;  /* 0x0000e000011c7983 */ /* 0x000f260000300800 */
[----:B0-----:R-:W-:-:S02]  /*38c50*/  LEA.HI.X.SX32 R5, R25, R3, 0x1, P0 ;  /* 0x0000000319057211 */ /* 0x001fc400000f0eff */
[----:B------:R-:W-:-:S04]  /*38c60*/  IADD3 R10, P0, R24, R2, RZ ;  /* 0x00000002180a7210 */ /* 0x000fc80007f1e0ff */
[----:B------:R-:W-:Y:S02]  /*38c70*/  LEA.HI.X.SX32 R11, R12, R3, 0x1, P0 ;  /* 0x000000030c0b7211 */ /* 0x000fe400000f0eff */
[----:B------:R-:W5:Y:S01]  /*38c80*/  LDL.LU R12, [R1+0xb0] ;  /* 0x0000b000010c7983 */ /* 0x000f620000300800 */
[C---:B------:R-:W-:Y:S02]  /*38c90*/  IMAD R16, R29.reuse, 0x32, RZ ;  /* 0x000000321d107824 */ /* 0x040fe400078e02ff */
[C---:B------:R-:W-:Y:S02]  /*38ca0*/  IMAD R26, R29.reuse, 0x19, RZ ;  /* 0x000000191d1a7824 */ /* 0x040fe400078e02ff */
[----:B------:R-:W-:Y:S01]  /*38cb0*/  IMAD R25, R29, 0x34, RZ ;  /* 0x000000341d197824 */ /* 0x000fe200078e02ff */
[----:B------:R-:W-:Y:S02]  /*38cc0*/  IADD3 R8, P0, R16, R2, RZ ;  /* 0x0000000210087210 */ /* 0x000fe40007f1e0ff */
[----:B-----5:R-:W-:Y:S01]  /*38cd0*/  PRMT R9, R12, 0x7632, R9 ;  /* 0x000076320c097816 */ /* 0x020fe20000000009 */
[----:B------:R0:W-:Y:S04]  /*38ce0*/  STG.E.U16 [R6.64], R12 ;  /* 0x0000000c06007986 */ /* 0x0001e8000c101506 */
[----:B------:R-:W-:Y:S04]  /*38cf0*/  STG.E.U16 [R4.64], R9 ;  /* 0x0000000904007986 */ /* 0x000fe8000c101506 */
[----:B--2---:R1:W-:Y:S01]  /*38d00*/  STG.E.U16 [R10.64], R22 ;  /* 0x000000160a007986 */ /* 0x0043e2000c101506 */
[----:B0-----:R-:W-:-:S02]  /*38d10*/  PRMT R6, R22, 0x7632, R6 ;  /* 0x0000763216067816 */ /* 0x001fc40000000006 */
[----:B-1----:R-:W-:Y:S02]  /*38d20*/  MOV R22, R14 ;  /* 0x0000000e00167202 */ /* 0x002fe40000000f00 */
[----:B------:R-:W2:Y:S01]  /*38d30*/  LDL.LU R14, [R1+0xf0] ;  /* 0x0000f000010e7983 */ /* 0x000ea20000300800 */
[-C--:B------:R-:W-:Y:S01]  /*38d40*/  LEA.HI.X.SX32 R9, R26, R3.reuse, 0x1, P0 ;  /* 0x000000031a097211 */ /* 0x080fe200000f0eff */
[----:B------:R-:W-:Y:S01]  /*38d50*/  IMAD R12, R29, 0x36, RZ ;  /* 0x000000361d0c7824 */ /* 0x000fe200078e02ff */
[----:B------:R-:W-:Y:S01]  /*38d60*/  IADD3 R4, P0, R25, R2, RZ ;  /* 0x0000000219047210 */ /* 0x000fe20007f1e0ff */
[C---:B------:R-:W-:Y:S02]  /*38d70*/  IMAD R7, R29.reuse, 0x1b, RZ ;  /* 0x0000001b1d077824 */ /* 0x040fe400078e02ff */
[----:B------:R0:W-:Y:S01]  /*38d80*/  STG.E.U16 [R8.64], R6 ;  /* 0x0000000608007986 */ /* 0x0001e2000c101506 */
[----:B------:R-:W-:Y:S01]  /*38d90*/  LEA.HI.X.SX32 R5, R18, R3, 0x1, P0 ;  /* 0x0000000312057211 */ /* 0x000fe200000f0eff */
[----:B------:R-:W-:-:S02]  /*38da0*/  IMAD R18, R29, 0x38, RZ ;  /* 0x000000381d127824 */ /* 0x000fc400078e02ff */
[----:B------:R-:W-:Y:S01]  /*38db0*/  IMAD R26, R29, 0x3a, RZ ;  /* 0x0000003a1d1a7824 */ /* 0x000fe200078e02ff */
[----:B0-----:R-:W-:-:S04]  /*38dc0*/  IADD3 R6, P0, R12, R2, RZ ;  /* 0x000000020c067210 */ /* 0x001fc80007f1e0ff */
[-C--:B------:R-:W-:Y:S02]  /*38dd0*/  LEA.HI.X.SX32 R7, R7, R3.reuse, 0x1, P0 ;  /* 0x0000000307077211 */ /* 0x080fe400000f0eff */
[-C--:B------:R-:W-:Y:S01]  /*38de0*/  IADD3 R10, P0, R18, R2.reuse, RZ ;  /* 0x00000002120a7210 */ /* 0x080fe20007f1e0ff */
[----:B---3--:R0:W-:Y:S03]  /*38df0*/  STG.E.U16 [R4.64], R27 ;  /* 0x0000001b04007986 */ /* 0x0081e6000c101506 */
[----:B------:R-:W-:Y:S02]  /*38e00*/  LEA.HI.X.SX32 R11, R19, R3, 0x1, P0 ;  /* 0x00000003130b7211 */ /* 0x000fe400000f0eff */
[----:B------:R-:W-:Y:S01]  /*38e10*/  IADD3 R8, P0, R26, R2, RZ ;  /* 0x000000021a087210 */ /* 0x000fe20007f1e0ff */
[----:B------:R-:W-:Y:S01]  /*38e20*/  IMAD R19, R29, 0x3e, RZ ;  /* 0x0000003e1d137824 */ /* 0x000fe200078e02ff */
[----:B0-----:R-:W-:Y:S01]  /*38e30*/  PRMT R4, R27, 0x7632, R4 ;  /* 0x000076321b047816 */ /* 0x001fe20000000004 */
[----:B------:R-:W-:-:S02]  /*38e40*/  IMAD R5, R29, 0x1d, RZ ;  /* 0x0000001d1d057824 */ /* 0x000fc400078e02ff */
[----:B------:R-:W-:Y:S02]  /*38e50*/  IMAD R27, R29, 0x3c, RZ ;  /* 0x0000003c1d1b7824 */ /* 0x000fe400078e02ff */
[----:B------:R0:W-:Y:S01]  /*38e60*/  STG.E.U16 [R6.64], R4 ;  /* 0x0000000406007986 */ /* 0x0001e2000c101506 */
[----:B------:R-:W-:-:S03]  /*38e70*/  LEA.HI.X.SX32 R9, R5, R3, 0x1, P0 ;  /* 0x0000000305097211 */ /* 0x000fc600000f0eff */
[----:B----4-:R1:W-:Y:S01]  /*38e80*/  STG.E.U16 [R10.64], R28 ;  /* 0x0000001c0a007986 */ /* 0x0103e2000c101506 */
[-C--:B0-----:R-:W-:Y:S02]  /*38e90*/  IADD3 R4, P0, R27, R2.reuse, RZ ;  /* 0x000000021b047210 */ /* 0x081fe40007f1e0ff */
[----:B------:R-:W-:Y:S01]  /*38ea0*/  PRMT R7, R28, 0x7632, R7 ;  /* 0x000076321c077816 */ /* 0x000fe20000000007 */
[----:B-1----:R-:W-:Y:S01]  /*38eb0*/  IMAD R10, R29, 0x1f, RZ ;  /* 0x0000001f1d0a7824 */ /* 0x002fe200078e02ff */
[----:B------:R-:W-:Y:S02]  /*38ec0*/  LEA.HI.X.SX32 R5, R13, R3, 0x1, P0 ;  /* 0x000000030d057211 */ /* 0x000fe400000f0eff */
[----:B------:R-:W-:Y:S01]  /*38ed0*/  IADD3 R6, P0, R19, R2, RZ ;  /* 0x0000000213067210 */ /* 0x000fe20007f1e0ff */
[----:B------:R0:W-:Y:S01]  /*38ee0*/  STG.E.U16 [R8.64], R7 ;  /* 0x0000000708007986 */ /* 0x0001e2000c101506 */
[C---:B------:R-:W-:Y:S02]  /*38ef0*/  IMAD R28, R29.reuse, 0x42, RZ ;  /* 0x000000421d1c7824 */ /* 0x040fe400078e02ff */
[----:B------:R-:W-:-:S02]  /*38f00*/  IMAD R13, R29, 0x21, RZ ;  /* 0x000000211d0d7824 */ /* 0x000fc400078e02ff */
[C---:B0-----:R-:W-:Y:S01]  /*38f10*/  IMAD.SHL.U32 R9, R29.reuse, 0x20, RZ ;  /* 0x000000201d097824 */ /* 0x041fe200078e00ff */
[----:B------:R-:W-:Y:S02]  /*38f20*/  LEA.HI.X.SX32 R7, R10, R3, 0x1, P0 ;  /* 0x000000030a077211 */ /* 0x000fe400000f0eff */
[C---:B------:R-:W-:Y:S01]  /*38f30*/  LEA R8, P0, R29.reuse, R2, 0x6 ;  /* 0x000000021d087211 */ /* 0x040fe200078030ff */
[----:B------:R-:W-:-:S03]  /*38f40*/  IMAD R29, R29, 0x44, RZ ;  /* 0x000000441d1d7824 */ /* 0x000fc600078e02ff */
[----:B------:R-:W-:Y:S02]  /*38f50*/  LEA.HI.X.SX32 R9, R9, R3, 0x1, P0 ;  /* 0x0000000309097211 */ /* 0x000fe400000f0eff */
[----:B------:R-:W-:Y:S01]  /*38f60*/  IADD3 R10, P0, R28, R2, RZ ;  /* 0x000000021c0a7210 */ /* 0x000fe20007f1e0ff */
[----:B------:R-:W-:Y:S01]  /*38f70*/  IMAD.MOV.U32 R28, RZ, RZ, c[0x0][0x1c8] ;  /* 0x00007200ff1c7624 */ /* 0x000fe200078e00ff */
[----:B--2---:R-:W-:Y:S01]  /*38f80*/  PRMT R11, R14, 0x7632, R11 ;  /* 0x000076320e0b7816 */ /* 0x004fe2000000000b */
[----:B------:R0:W-:Y:S04]  /*38f90*/  STG.E.U16 [R4.64], R14 ;  /* 0x0000000e04007986 */ /* 0x0001e8000c101506 */
[----:B------:R1:W-:Y:S01]  /*38fa0*/  STG.E.U16 [R6.64], R11 ;  /* 0x0000000b06007986 */ /* 0x0003e2000c101506 */
[----:B0-----:R-:W-:-:S02]  /*38fb0*/  MOV R14, c[0x0][0x1c8] ;  /* 0x00007200000e7a02 */ /* 0x001fc40000000f00 */
[----:B------:R-:W-:Y:S02]  /*38fc0*/  MOV R5, R22 ;  /* 0x0000001600057202 */ /* 0x000fe40000000f00 */
[----:B-1----:R-:W-:Y:S01]  /*38fd0*/  LEA.HI.X.SX32 R11, R13, R3, 0x1, P0 ;  /* 0x000000030d0b7211 */ /* 0x002fe200000f0eff */
[----:B------:R-:W-:Y:S01]  /*38fe0*/  IMAD R14, R14, 0x22, RZ ;  /* 0x000000220e0e7824 */ /* 0x000fe200078e02ff */
[----:B------:R-:W-:Y:S01]  /*38ff0*/  IADD3 R4, P0, R29, R2, RZ ;  /* 0x000000021d047210 */ /* 0x000fe20007f1e0ff */
[----:B------:R-:W2:Y:S01]  /*39000*/  LDL.LU R22, [R1+0x14] ;  /* 0x0000140001167983 */ /* 0x000ea20000300800 */
[----:B------:R-:W-:Y:S01]  /*39010*/  MOV R6, R5 ;  /* 0x0000000500067202 */ /* 0x000fe20000000f00 */
[----:B------:R-:W-:Y:S01]  /*39020*/  IMAD R29, R28, 0x46, RZ ;  /* 0x000000461c1d7824 */ /* 0x000fe200078e02ff */
[----:B------:R-:W-:Y:S02]  /*39030*/  LEA.HI.X.SX32 R5, R14, R3, 0x1, P0 ;  /* 0x000000030e057211 */ /* 0x000fe400000f0eff */
[----:B------:R-:W-:-:S02]  /*39040*/  MOV R14, R6 ;  /* 0x00000006000e7202 */ /* 0x000fc40000000f00 */
[----:B------:R-:W-:Y:S01]  /*39050*/  IADD3 R6, P0, R29, R2, RZ ;  /* 0x000000021d067210 */ /* 0x000fe20007f1e0ff */
[----:B------:R-:W-:Y:S01]  /*39060*/  IMAD R13, R28, 0x23, RZ ;  /* 0x000000231c0d7824 */ /* 0x000fe200078e02ff */
[----:B------:R-:W-:Y:S01]  /*39070*/  PRMT R7, R14, 0x7632, R7 ;  /* 0x000076320e077816 */ /* 0x000fe20000000007 */
[----:B------:R-:W-:Y:S02]  /*39080*/  IMAD.MOV.U32 R29, RZ, RZ, R14 ;  /* 0x000000ffff1d7224 */ /* 0x000fe400078e000e */
[----:B------:R-:W-:-:S03]  /*39090*/  IMAD R14, R28, 0x48, RZ ;  /* 0x000000481c0e7824 */ /* 0x000fc600078e02ff */
[----:B------:R0:W-:Y:S04]  /*390a0*/  STG.E.U16 [R8.64], R29 ;  /* 0x0000001d08007986 */ /* 0x0001e8000c101506 */
[----:B------:R1:W-:Y:S04]  /*390b0*/  STG.E.U16 [R10.64], R7 ;  /* 0x000000070a007986 */ /* 0x0003e8000c101506 */
[----:B0-----:R-:W3:Y:S01]  /*390c0*/  LDL.LU R29, [R1+0x44] ;  /* 0x00004400011d7983 */ /* 0x001ee20000300800 */
[----:B-1----:R-:W-:Y:S02]  /*390d0*/  LEA.HI.X.SX32 R7, R13, R3, 0x1, P0 ;  /* 0x000000030d077211 */ /* 0x002fe400000f0eff */
[----:B------:R-:W-:-:S04]  /*390e0*/  IADD3 R8, P0, R14, R2, RZ ;  /* 0x000000020e087210 */ /* 0x000fc80007f1e0ff */
[----:B------:R-:W-:Y:S02]  /*390f0*/  LEA.HI.X.SX32 R9, R21, R3, 0x1, P0 ;  /* 0x0000000315097211 */ /* 0x000fe400000f0eff */
[----:B------:R-:W4:Y:S01]  /*39100*/  LDL.LU R21, [R1+0x24] ;  /* 0x0000240001157983 */ /* 0x000f220000300800 */
[C---:B------:R-:W-:Y:S02]  /*39110*/  IMAD R14, R28.reuse, 0x4a, RZ ;  /* 0x0000004a1c0e7824 */ /* 0x040fe400078e02ff */
[C---:B------:R-:W-:Y:S02]  /*39120*/  IMAD R13, R28.reuse, 0x25, RZ ;  /* 0x000000251c0d7824 */ /* 0x040fe400078e02ff */
[----:B------:R-:W-:Y:S01]  /*39130*/  IMAD R28, R28, 0x4c, RZ ;  /* 0x0000004c1c1c7824 */ /* 0x000fe200078e02ff */
[----:B------:R-:W-:Y:S02]  /*39140*/  IADD3 R10, P0, R14, R2, RZ ;  /* 0x000000020e0a7210 */ /* 0x000fe40007f1e0ff */
[----:B------:R-:W-:-:S02]  /*39150*/  MOV R14, c[0x0][0x1c8] ;  /* 0x00007200000e7a02 */ /* 0x000fc40000000f00 */
[----:B----4-:R-:W-:Y:S01]  /*39160*/  PRMT R11, R21, 0x7632, R11 ;  /* 0x00007632150b7816 */ /* 0x010fe2000000000b */
[----:B------:R0:W-:Y:S04]  /*39170*/  STG.E.U16 [R4.64], R21 ;  /* 0x0000001504007986 */ /* 0x0001e8000c101506 */
[----:B------:R1:W-:Y:S04]  /*39180*/  STG.E.U16 [R6.64], R11 ;  /* 0x0000000b06007986 */ /* 0x0003e8000c101506 */
[----:B--2---:R2:W-:Y:S01]  /*39190*/  STG.E.U16 [R8.64], R22 ;  /* 0x0000001608007986 */ /* 0x0045e2000c101506 */
[----:B0-----:R-:W-:Y:S01]  /*391a0*/  IMAD R21, R14, 0x4e, RZ ;  /* 0x0000004e0e157824 */ /* 0x001fe200078e02ff */
[----:B-1----:R-:W-:-:S02]  /*391b0*/  LEA.HI.X.SX32 R11, R13, R3, 0x1, P0 ;  /* 0x000000030d0b7211 */ /* 0x002fc400000f0eff */
[-C--:B------:R-:W-:Y:S01]  /*391c0*/  IADD3 R4, P0, R28, R2.reuse, RZ ;  /* 0x000000021c047210 */ /* 0x080fe20007f1e0ff */
[----:B------:R-:W-:Y:S01]  /*391d0*/  IMAD R13, R14, 0x27, RZ ;  /* 0x000000270e0d7824 */ /* 0x000fe200078e02ff */
[----:B------:R-:W-:Y:S01]  /*391e0*/  PRMT R7, R22, 0x7632, R7 ;  /* 0x0000763216077816 */ /* 0x000fe20000000007 */
[----:B------:R-:W4:Y:S01]  /*391f0*/  LDL.LU R28, [R1+0x54] ;  /* 0x00005400011c7983 */ /* 0x000f220000300800 */
[-C--:B------:R-:W-:Y:S01]  /*39200*/  LEA.HI.X.SX32 R5, R20, R3.reuse, 0x1, P0 ;  /* 0x0000000314057211 */ /* 0x080fe200000f0eff */
[----:B------:R-:W-:Y:S01]  /*39210*/  IMAD R20, R14, 0x50, RZ ;  /* 0x000000500e147824 */ /* 0x000fe200078e02ff */
[----:B--2---:R-:W-:Y:S02]  /*39220*/  MOV R22, c[0x0][0x1c8] ;  /* 0x0000720000167a02 */ /* 0x004fe40000000f00 */
[----:B------:R-:W-:Y:S01]  /*39230*/  IADD3 R6, P0, R21, R2, RZ ;  /* 0x0000000215067210 */ /* 0x000fe20007f1e0ff */
[----:B------:R0:W-:Y:S02]  /*39240*/  STG.E.U16 [R10.64], R7 ;  /* 0x000000070a007986 */ /* 0x0001e4000c101506 */
[----:B------:R-:W-:Y:S01]  /*39250*/  IMAD R22, R22, 0x28, RZ ;  /* 0x0000002816167824 */ /* 0x000fe200078e02ff */
[----:B0-----:R-:W-:-:S02]  /*39260*/  LEA.HI.X.SX32 R7, R13, R3, 0x1, P0 ;  /* 0x000000030d077211 */ /* 0x001fc400000f0eff */
[----:B------:R-:W-:-:S04]  /*39270*/  IADD3 R8, P0, R20, R2, RZ ;  /* 0x0000000214087210 */ /* 0x000fc80007f1e0ff */
[-C--:B------:R-:W-:Y:S02]  /*39280*/  LEA.HI.X.SX32 R9, R22, R3.reuse, 0x1, P0 ;  /* 0x0000000316097211 */ /* 0x080fe400000f0eff */
[----:B------:R-:W2:Y:S01]  /*39290*/  LDL.LU R22, [R1+0x4] ;  /* 0x0000040001167983 */ /* 0x000ea20000300800 */
[C---:B------:R-:W-:Y:S02]  /*392a0*/  IMAD R20, R14.reuse, 0x52, RZ ;  /* 0x000000520e147824 */ /* 0x040fe400078e02ff */
[C---:B------:R-:W-:Y:S02]  /*392b0*/  IMAD R13, R14.reuse, 0x29, RZ ;  /* 0x000000290e0d7824 */ /* 0x040fe400078e02ff */
[----:B------:R-:W-:Y:S01]  /*392c0*/  IMAD R14, R14, 0x54, RZ ;  /* 0x000000540e0e7824 */ /* 0x000fe200078e02ff */
[----:B------:R-:W-:Y:S01]  /*392d0*/  IADD3 R10, P0, R20, R2, RZ ;  /* 0x00000002140a7210 */ /* 0x000fe20007f1e0ff */
[----:B------:R-:W-:Y:S01]  /*392e0*/  IMAD.MOV.U32 R20, RZ, RZ, c[0x0][0x1c8] ;  /* 0x00007200ff147624 */ /* 0x000fe200078e00ff */
[----:B--2---:R-:W-:Y:S01]  /*392f0*/  PRMT R11, R22, 0x7632, R11 ;  /* 0x00007632160b7816 */ /* 0x004fe2000000000b */
[----:B------:R0:W-:Y:S04]  /*39300*/  STG.E.U16 [R4.64], R22 ;  /* 0x0000001604007986 */ /* 0x0001e8000c101506 */
[----:B------:R1:W-:Y:S01]  /*39310*/  STG.E.U16 [R6.64], R11 ;  /* 0x0000000b06007986 */ /* 0x0003e2000c101506 */
[----:B0-----:R-:W-:Y:S01]  /*39320*/  IMAD R22, R20, 0x56, RZ ;  /* 0x0000005614167824 */ /* 0x001fe200078e02ff */
[----:B-1----:R-:W-:-:S02]  /*39330*/  LEA.HI.X.SX32 R11, R13, R3, 0x1, P0 ;  /* 0x000000030d0b7211 */ /* 0x002fc400000f0eff */
[-C--:B------:R-:W-:Y:S01]  /*39340*/  IADD3 R6, P0, R14, R2.reuse, RZ ;  /* 0x000000020e067210 */ /* 0x080fe20007f1e0ff */
[C---:B------:R-:W-:Y:S01]  /*39350*/  IMAD R13, R20.reuse, 0x2b, RZ ;  /* 0x0000002b140d7824 */ /* 0x040fe200078e02ff */
[----:B---3--:R-:W-:Y:S01]  /*39360*/  PRMT R5, R29, 0x7632, R5 ;  /* 0x000076321d057816 */ /* 0x008fe20000000005 */
[----:B------:R-:W-:Y:S01]  /*39370*/  IMAD R14, R20, 0x58, RZ ;  /* 0x00000058140e7824 */ /* 0x000fe200078e02ff */
[----:B------:R-:W-:Y:S02]  /*39380*/  LEA.HI.X.SX32 R7, R15, R3, 0x1, P0 ;  /* 0x000000030f077211 */ /* 0x000fe400000f0eff */
[----:B------:R-:W-:Y:S01]  /*39390*/  IADD3 R4, P0, R22, R2, RZ ;  /* 0x0000000216047210 */ /* 0x000fe20007f1e0ff */
[----:B------:R0:W-:Y:S01]  /*393a0*/  STG.E.U16 [R8.64], R29 ;  /* 0x0000001d08007986 */ /* 0x0001e2000c101506 */
[----:B------:R-:W-:-:S03]  /*393b0*/  IMAD R15, R20, 0x5a, RZ ;  /* 0x0000005a140f7824 */ /* 0x000fc600078e02ff */
[----:B------:R1:W-:Y:S04]  /*393c0*/  STG.E.U16 [R10.64], R5 ;  /* 0x000000050a007986 */ /* 0x0003e8000c101506 */
[----:B0-----:R-:W2:Y:S01]  /*393d0*/  LDL.LU R29, [R1+0x74] ;  /* 0x00007400011d7983 */ /* 0x001ea20000300800 */
[----:B-1----:R-:W-:Y:S02]  /*393e0*/  LEA.HI.X.SX32 R5, R13, R3, 0x1, P0 ;  /* 0x000000030d057211 */ /* 0x002fe400000f0eff */
[----:B------:R-:W-:-:S04]  /*393f0*/  IADD3 R10, P0, R14, R2, RZ ;  /* 0x000000020e0a7210 */ /* 0x000fc80007f1e0ff */
[----:B------:R-:W-:Y:S02]  /*39400*/  LEA.HI.X.SX32 R11, R23, R3, 0x1, P0 ;  /* 0x00000003170b7211 */ /* 0x000fe400000f0eff */
[----:B------:R-:W-:Y:S02]  /*39410*/  IADD3 R8, P0, R15, R2, RZ ;  /* 0x000000020f087210 */ /* 0x000fe40007f1e0ff */
[----:B------:R-:W3:Y:S01]  /*39420*/  LDL.LU R15, [R1+0x64] ;  /* 0x00006400010f7983 */ /* 0x000ee20000300800 */
[----:B----4-:R-:W-:-:S03]  /*39430*/  PRMT R9, R28, 0x7632, R9 ;  /* 0x000076321c097816 */ /* 0x010fc60000000009 */
[----:B------:R0:W-:Y:S04]  /*39440*/  STG.E.U16 [R6.64], R28 ;  /* 0x0000001c06007986 */ /* 0x0001e8000c101506 */
[----:B0-----:R-:W4:Y:S01]  /*39450*/  LDL.LU R28, [R1+0x84] ;  /* 0x00008400011c7983 */ /* 0x001f220000300800 */
[----:B------:R-:W-:-:S03]  /*39460*/  IMAD R13, R20, 0x2d, RZ ;  /* 0x0000002d140d7824 */ /* 0x000fc600078e02ff */
[----:B------:R0:W-:Y:S01]  /*39470*/  STG.E.U16 [R4.64], R9 ;  /* 0x0000000904007986 */ /* 0x0001e2000c101506 */
[C---:B------:R-:W-:Y:S02]  /*39480*/  IMAD R14, R20.reuse, 0x5c, RZ ;  /* 0x0000005c140e7824 */ /* 0x040fe400078e02ff */
[----:B------:R-:W-:Y:S01]  /*39490*/  IMAD R23, R20, 0x5e, RZ ;  /* 0x0000005e14177824 */ /* 0x000fe200078e02ff */
[----:B0-----:R-:W-:Y:S02]  /*394a0*/  LEA.HI.X.SX32 R9, R13, R3, 0x1, P0 ;  /* 0x000000030d097211 */ /* 0x001fe400000f0eff */
[----:B------:R-:W-:-:S04]  /*394b0*/  IADD3 R6, P0, R14, R2, RZ ;  /* 0x000000020e067210 */ /* 0x000fc80007f1e0ff */
[----:B------:R-:W-:Y:S01]  /*394c0*/  LEA.HI.X.SX32 R7, R17, R3, 0x1, P0 ;  /* 0x0000000311077211 */ /* 0x000fe200000f0eff */
[C---:B------:R-:W-:Y:S01]  /*394d0*/  IMAD R13, R20.reuse, 0x2f, RZ ;  /* 0x0000002f140d7824 */ /* 0x040fe200078e02ff */
[----:B------:R-:W-:Y:S01]  /*394e0*/  IADD3 R4, P0, R23, R2, RZ ;  /* 0x0000000217047210 */ /* 0x000fe20007f1e0ff */
[----:B------:R-:W-:Y:S01]  /*394f0*/  IMAD R14, R20, 0x60, RZ ;  /* 0x00000060140e7824 */ /* 0x000fe200078e02ff */
[----:B------:R-:W-:-:S05]  /*39500*/  MOV R23, c[0x0][0x1c8] ;  /* 0x0000720000177a02 */ /* 0x000fca0000000f00 */
[----:B------:R-:W-:Y:S01]  /*39510*/  IMAD R17, R23, 0x62, RZ ;  /* 0x0000006217117824 */ /* 0x000fe200078e02ff */
[----:B---3--:R-:W-:Y:S01]  /*39520*/  PRMT R5, R15, 0x7632, R5 ;  /* 0x000076320f057816 */ /* 0x008fe20000000005 */
[----:B------:R0:W-:Y:S04]  /*39530*/  STG.E.U16 [R10.64], R15 ;  /* 0x0000000f0a007986 */ /* 0x0001e8000c101506 */
[----:B0-----:R-:W3:Y:S04]  /*39540*/  LDL.LU R15, [R1+0x94] ;  /* 0x00009400010f7983 */ /* 0x001ee80000300800 */
[----:B------:R0:W-:Y:S04]  /*39550*/  STG.E.U16 [R8.64], R5 ;  /* 0x0000000508007986 */ /* 0x0001e8000c101506 */
[----:B--2---:R1:W-:Y:S01]  /*39560*/  STG.E.U16 [R6.64], R29 ;  /* 0x0000001d06007986 */ /* 0x0043e2000c101506 */
[----:B0-----:R-:W-:-:S03]  /*39570*/  PRMT R9, R29, 0x7632, R9 ;  /* 0x000076321d097816 */ /* 0x001fc60000000009 */
[----:B-1----:R-:W2:Y:S01]  /*39580*/  LDL.LU R29, [R1+0xa4] ;  /* 0x0000a400011d7983 */ /* 0x002ea20000300800 */
[----:B------:R-:W-:Y:S02]  /*39590*/  LEA.HI.X.SX32 R5, R13, R3, 0x1, P0 ;  /* 0x000000030d057211 */ /* 0x000fe400000f0eff */
[----:B------:R-:W-:-:S04]  /*395a0*/  IADD3 R10, P0, R14, R2, RZ ;  /* 0x000000020e0a7210 */ /* 0x000fc80007f1e0ff */
[----:B------:R-:W-:Y:S02]  /*395b0*/  LEA.HI.X.SX32 R11, R24, R3, 0x1, P0 ;  /* 0x00000003180b7211 */ /* 0x000fe400000f0eff */
[----:B------:R-:W-:Y:S02]  /*395c0*/  IADD3 R8, P0, R17, R2, RZ ;  /* 0x0000000211087210 */ /* 0x000fe40007f1e0ff */
[----:B------:R-:W5:Y:S04]  /*395d0*/  LDL.LU R17, [R1+0xb4] ;  /* 0x0000b40001117983 */ /* 0x000f680000300800 */
[----:B------:R0:W-:Y:S04]  /*395e0*/  STG.E.U16 [R4.64], R9 ;  /* 0x0000000904007986 */ /* 0x0001e8000c101506 */
[----:B----4-:R1:W-:Y:S01]  /*395f0*/  STG.E.U16 [R10.64], R28 ;  /* 0x0000001c0a007986 */ /* 0x0103e2000c101506 */
[----:B0-----:R-:W-:-:S03]  /*39600*/  PRMT R5, R28, 0x7632, R5 ;  /* 0x000076321c057816 */ /* 0x001fc60000000005 */
[----:B-1----:R-:W4:Y:S01]  /*39610*/  LDL.LU R28, [R1+0xc4] ;  /* 0x0000c400011c7983 */ /* 0x002f220000300800 */
[C---:B------:R-:W-:Y:S02]  /*39620*/  IMAD R13, R23.reuse, 0x31, RZ ;  /* 0x00000031170d7824 */ /* 0x040fe400078e02ff */
[C---:B------:R-:W-:Y:S02]  /*39630*/  IMAD R14, R23.reuse, 0x64, RZ ;  /* 0x00000064170e7824 */ /* 0x040fe400078e02ff */
[----:B------:R-:W-:Y:S01]  /*39640*/  IMAD R24, R23, 0x66, RZ ;  /* 0x0000006617187824 */ /* 0x000fe200078e02ff */
[-C--:B------:R-:W-:Y:S02]  /*39650*/  LEA.HI.X.SX32 R9, R13, R3.reuse, 0x1, P0 ;  /* 0x000000030d097211 */ /* 0x080fe400000f0eff */
[----:B------:R-:W-:Y:S01]  /*39660*/  IADD3 R6, P0, R14, R2, RZ ;  /* 0x000000020e067210 */ /* 0x000fe20007f1e0ff */
[C---:B------:R-:W-:Y:S02]  /*39670*/  IMAD R13, R23.reuse, 0x33, RZ ;  /* 0x00000033170d7824 */ /* 0x040fe400078e02ff */
[----:B------:R-:W-:Y:S01]  /*39680*/  IMAD R14, R23, 0x68, RZ ;  /* 0x00000068170e7824 */ /* 0x000fe200078e02ff */
[----:B------:R-:W-:-:S02]  /*39690*/  LEA.HI.X.SX32 R7, R16, R3, 0x1, P0 ;  /* 0x0000000310077211 */ /* 0x000fc400000f0eff */
[-C--:B------:R-:W-:Y:S01]  /*396a0*/  IADD3 R4, P0, R24, R2.reuse, RZ ;  /* 0x0000000218047210 */ /* 0x080fe20007f1e0ff */
[----:B------:R0:W-:Y:S01]  /*396b0*/  STG.E.U16 [R8.64], R5 ;  /* 0x0000000508007986 */ /* 0x0001e2000c101506 */
[----:B------:R-:W-:Y:S02]  /*396c0*/  IMAD R16, R23, 0x6a, RZ ;  /* 0x0000006a17107824 */ /* 0x000fe400078e02ff */
[-C--:B0-----:R-:W-:Y:S02]  /*396d0*/  LEA.HI.X.SX32 R5, R13, R3.reuse, 0x1, P0 ;  /* 0x000000030d057211 */ /* 0x081fe400000f0eff */
[----:B------:R-:W-:Y:S01]  /*396e0*/  IADD3 R10, P0, R14, R2, RZ ;  /* 0x000000020e0a7210 */ /* 0x000fe20007f1e0ff */
[C---:B------:R-:W-:Y:S02]  /*396f0*/  IMAD R13, R23.reuse, 0x35, RZ ;  /* 0x00000035170d7824 */ /* 0x040fe400078e02ff */
[----:B------:R-:W-:Y:S01]  /*39700*/  IMAD R14, R23, 0x6c, RZ ;  /* 0x0000006c170e7824 */ /* 0x000fe200078e02ff */
[----:B------:R-:W-:-:S02]  /*39710*/  LEA.HI.X.SX32 R11, R25, R3, 0x1, P0 ;  /* 0x00000003190b7211 */ /* 0x000fc400000f0eff */
[-C--:B------:R-:W-:Y:S01]  /*39720*/  IADD3 R8, P0, R16, R2.reuse, RZ ;  /* 0x0000000210087210 */ /* 0x080fe20007f1e0ff */
[----:B------:R-:W-:Y:S01]  /*39730*/  IMAD R25, R23, 0x6e, RZ ;  /* 0x0000006e17197824 */ /* 0x000fe200078e02ff */
[----:B---3--:R-:W-:Y:S01]  /*39740*/  PRMT R9, R15, 0x7632, R9 ;  /* 0x000076320f097816 */ /* 0x008fe20000000009 */
[----:B------:R-:W-:Y:S04]  /*39750*/  STG.E.U16 [R6.64], R15 ;  /* 0x0000000f06007986 */ /* 0x000fe8000c101506 */
[----:B------:R0:W-:Y:S02]  /*39760*/  STG.E.U16 [R4.64], R9 ;  /* 0x0000000904007986 */ /* 0x0001e4000c101506 */
[----:B0-----:R-:W-:Y:S02]  /*39770*/  LEA.HI.X.SX32 R9, R13, R3, 0x1, P0 ;  /* 0x000000030d097211 */ /* 0x001fe400000f0eff */
[----:B------:R-:W-:-:S02]  /*39780*/  IADD3 R6, P0, R14, R2, RZ ;  /* 0x000000020e067210 */ /* 0x000fc40007f1e0ff */
[----:B------:R-:W3:Y:S01]  /*39790*/  LDL.LU R14, [R1+0xd4] ;  /* 0x0000d400010e7983 */ /* 0x000ee20000300800 */
[----:B--2---:R-:W-:Y:S01]  /*397a0*/  PRMT R5, R29, 0x7632, R5 ;  /* 0x000076321d057816 */ /* 0x004fe20000000005 */
[C---:B------:R-:W-:Y:S01]  /*397b0*/  IMAD R13, R23.reuse, 0x37, RZ ;  /* 0x00000037170d7824 */ /* 0x040fe200078e02ff */
[-C--:B------:R-:W-:Y:S01]  /*397c0*/  LEA.HI.X.SX32 R7, R12, R3.reuse, 0x1, P0 ;  /* 0x000000030c077211 */ /* 0x080fe200000f0eff */
[----:B------:R-:W-:Y:S01]  /*397d0*/  IMAD R15, R23, 0x70, RZ ;  /* 0x00000070170f7824 */ /* 0x000fe200078e02ff */
[----:B------:R-:W-:Y:S01]  /*397e0*/  IADD3 R4, P0, R25, R2, RZ ;  /* 0x0000000219047210 */ /* 0x000fe20007f1e0ff */
[----:B------:R0:W-:Y:S04]  /*397f0*/  STG.E.U16 [R10.64], R29 ;  /* 0x0000001d0a007986 */ /* 0x0001e8000c101506 */
[----:B------:R1:W-:Y:S04]  /*39800*/  STG.E.U16 [R8.64], R5 ;  /* 0x0000000508007986 */ /* 0x0003e8000c101506 */
[----:B0-----:R-:W2:Y:S01]  /*39810*/  LDL.LU R29, [R1+0xe4] ;  /* 0x0000e400011d7983 */ /* 0x001ea20000300800 */
[----:B-1----:R-:W-:-:S02]  /*39820*/  LEA.HI.X.SX32 R5, R13, R3, 0x1, P0 ;  /* 0x000000030d057211 */ /* 0x002fc400000f0eff */
[----:B------:R-:W-:Y:S02]  /*39830*/  IADD3 R10, P0, R15, R2, RZ ;  /* 0x000000020f0a7210 */ /* 0x000fe40007f1e0ff */
[----:B-----5:R-:W-:Y:S02]  /*39840*/  PRMT R9, R17, 0x7632, R9 ;  /* 0x0000763211097816 */ /* 0x020fe40000000009 */
[----:B------:R-:W-:Y:S01]  /*39850*/  LEA.HI.X.SX32 R11, R18, R3, 0x1, P0 ;  /* 0x00000003120b7211 */ /* 0x000fe200000f0eff */
[----:B------:R0:W-:Y:S04]  /*39860*/  STG.E.U16 [R6.64], R17 ;  /* 0x0000001106007986 */ /* 0x0001e8000c101506 */
[----:B------:R-:W-:Y:S04]  /*39870*/  STG.E.U16 [R4.64], R9 ;  /* 0x0000000904007986 */ /* 0x000fe8000c101506 */
[----:B----4-:R1:W-:Y:S01]  /*39880*/  STG.E.U16 [R10.64], R28 ;  /* 0x0000001c0a007986 */ /* 0x0103e2000c101506 */
[----:B0-----:R-:W-:-:S03]  /*39890*/  PRMT R6, R28, 0x7632, R6 ;  /* 0x000076321c067816 */ /* 0x001fc60000000006 */
[----:B-1----:R-:W4:Y:S01]  /*398a0*/  LDL.LU R28, [R1+0xf4] ;  /* 0x0000f400011c7983 */ /* 0x002f220000300800 */
[C---:B------:R-:W-:Y:S02]  /*398b0*/  IMAD R13, R23.reuse, 0x72, RZ ;  /* 0x00000072170d7824 */ /* 0x040fe400078e02ff */
[C---:B------:R-:W-:Y:S02]  /*398c0*/  IMAD R12, R23.reuse, 0x39, RZ ;  /* 0x00000039170c7824 */ /* 0x040fe400078e02ff */
[----:B------:R-:W-:Y:S01]  /*398d0*/  IMAD R15, R23, 0x74, RZ ;  /* 0x00000074170f7824 */ /* 0x000fe200078e02ff */
[----:B------:R-:W-:Y:S01]  /*398e0*/  IADD3 R8, P0, R13, R2, RZ ;  /* 0x000000020d087210 */ /* 0x000fe20007f1e0ff */
[----:B------:R-:W-:-:S03]  /*398f0*/  IMAD R18, R23, 0x76, RZ ;  /* 0x0000007617127824 */ /* 0x000fc600078e02ff */
[----:B------:R-:W-:Y:S02]  /*39900*/  LEA.HI.X.SX32 R9, R12, R3, 0x1, P0 ;  /* 0x000000030c097211 */ /* 0x000fe400000f0eff */
[----:B------:R-:W-:Y:S01]  /*39910*/  IADD3 R4, P0, R15, R2, RZ ;  /* 0x000000020f047210 */ /* 0x000fe20007f1e0ff */
[----:B------:R-:W-:-:S03]  /*39920*/  IMAD R7, R23, 0x3b, RZ ;  /* 0x0000003b17077824 */ /* 0x000fc600078e02ff */
[----:B------:R-:W-:Y:S01]  /*39930*/  LEA.HI.X.SX32 R5, R26, R3, 0x1, P0 ;  /* 0x000000031a057211 */ /* 0x000fe200000f0eff */
[----:B------:R0:W-:Y:S01]  /*39940*/  STG.E.U16 [R8.64], R6 ;  /* 0x0000000608007986 */ /* 0x0001e2000c101506 */
[C---:B------:R-:W-:Y:S02]  /*39950*/  IMAD R26, R23.reuse, 0x78, RZ ;  /* 0x00000078171a7824 */ /* 0x040fe400078e02ff */
[----:B------:R-:W-:Y:S01]  /*39960*/  IMAD R12, R23, 0x7a, RZ ;  /* 0x0000007a170c7824 */ /* 0x000fe200078e02ff */
[----:B0-----:R-:W-:-:S04]  /*39970*/  IADD3 R6, P0, R18, R2, RZ ;  /* 0x0000000212067210 */ /* 0x001fc80007f1e0ff */
[-C--:B------:R-:W-:Y:S02]  /*39980*/  LEA.HI.X.SX32 R7, R7, R3.reuse, 0x1, P0 ;  /* 0x0000000307077211 */ /* 0x080fe400000f0eff */
[----:B------:R-:W-:Y:S01]  /*39990*/  IADD3 R10, P0, R26, R2, RZ ;  /* 0x000000021a0a7210 */ /* 0x000fe20007f1e0ff */
[C---:B------:R-:W-:Y:S02]  /*399a0*/  IMAD R8, R23.reuse, 0x3d, RZ ;  /* 0x0000003d17087824 */ /* 0x040fe400078e02ff */
[----:B------:R-:W-:Y:S01]  /*399b0*/  IMAD R9, R23, 0x7c, RZ ;  /* 0x0000007c17097824 */ /* 0x000fe200078e02ff */
[----:B------:R-:W-:Y:S01]  /*399c0*/  LEA.HI.X.SX32 R11, R27, R3, 0x1, P0 ;  /* 0x000000031b0b7211 */ /* 0x000fe200000f0eff */
[C---:B------:R-:W-:Y:S02]  /*399d0*/  IMAD R27, R23.reuse, 0x7e, RZ ;  /* 0x0000007e171b7824 */ /* 0x040fe400078e02ff */
[----:B------:R-:W-:Y:S01]  /*399e0*/  IMAD R17, R23, 0x84, RZ ;  /* 0x0000008417117824 */ /* 0x000fe200078e02ff */
[----:B---3--:R0:W-:Y:S02]  /*399f0*/  STG.E.U16 [R4.64], R14 ;  /* 0x0000000e04007986 */ /* 0x0081e4000c101506 */
[----:B0-----:R-:W-:-:S02]  /*39a00*/  PRMT R5, R14, 0x7632, R5 ;  /* 0x000076320e057816 */ /* 0x001fc40000000005 */
[----:B------:R-:W3:Y:S01]  /*39a10*/  LDL.LU R14, [R1+0x38] ;  /* 0x00003800010e7983 */ /* 0x000ee20000300800 */
[----:B------:R-:W-:-:S03]  /*39a20*/  IADD3 R4, P0, R12, R2, RZ ;  /* 0x000000020c047210 */ /* 0x000fc60007f1e0ff */
[----:B------:R0:W-:Y:S04]  /*39a30*/  STG.E.U16 [R6.64], R5 ;  /* 0x0000000506007986 */ /* 0x0001e8000c101506 */
[----:B--2---:R1:W-:Y:S01]  /*39a40*/  STG.E.U16 [R10.64], R29 ;  /* 0x0000001d0a007986 */ /* 0x0043e2000c101506 */
[-C--:B0-----:R-:W-:Y:S02]  /*39a50*/  LEA.HI.X.SX32 R5, R8, R3.reuse, 0x1, P0 ;  /* 0x0000000308057211 */ /* 0x081fe400000f0eff */
[-C--:B------:R-:W-:Y:S01]  /*39a60*/  IADD3 R8, P0, R9, R2.reuse, RZ ;  /* 0x0000000209087210 */ /* 0x080fe20007f1e0ff */
[----:B------:R-:W-:Y:S01]  /*39a70*/  IMAD R7, R23, 0x3f, RZ ;  /* 0x0000003f17077824 */ /* 0x000fe200078e02ff */
[----:B------:R-:W-:Y:S02]  /*39a80*/  PRMT R6, R29, 0x7632, R6 ;  /* 0x000076321d067816 */ /* 0x000fe40000000006 */
[----:B------:R-:W-:Y:S01]  /*39a90*/  LEA.HI.X.SX32 R9, R19, R3, 0x1, P0 ;  /* 0x0000000313097211 */ /* 0x000fe200000f0eff */
[----:B-1----:R-:W2:Y:S01]  /*39aa0*/  LDL.LU R29, [R1+0x28] ;  /* 0x00002800011d7983 */ /* 0x002ea20000300800 */
[----:B------:R-:W-:Y:S01]  /*39ab0*/  IADD3 R10, P0, R27, R2, RZ ;  /* 0x000000021b0a7210 */ /* 0x000fe20007f1e0ff */
[----:B------:R-:W-:-:S02]  /*39ac0*/  IMAD R19, R23, 0x82, RZ ;  /* 0x0000008217137824 */ /* 0x000fc400078e02ff */
[----:B------:R0:W-:Y:S01]  /*39ad0*/  STG.E.U16 [R4.64], R6 ;  /* 0x0000000604007986 */ /* 0x0001e2000c101506 */
[-C--:B------:R-:W-:Y:S01]  /*39ae0*/  LEA.HI.X.SX32 R11, R7, R3.reuse, 0x1, P0 ;  /* 0x00000003070b7211 */ /* 0x080fe200000f0eff */
[C---:B------:R-:W-:Y:S02]  /*39af0*/  IMAD R12, R23.reuse, 0x41, RZ ;  /* 0x00000041170c7824 */ /* 0x040fe400078e02ff */
[----:B------:R-:W5:Y:S01]  /*39b00*/  LDL.LU R15, [R1+0x18] ;  /* 0x00001800010f7983 */ /* 0x000f620000300800 */
[----:B----4-:R-:W-:Y:S02]  /*39b10*/  PRMT R7, R28, 0x7632, R7 ;  /* 0x000076321c077816 */ /* 0x010fe40000000007 */
[C---:B0-----:R-:W-:Y:S02]  /*39b20*/  SHF.L.U32 R5, R23.reuse, 0x6, RZ ;  /* 0x0000000617057819 */ /* 0x041fe400000006ff */
[----:B------:R-:W-:Y:S01]  /*39b30*/  LEA R4, P0, R23, R2, 0x7 ;  /* 0x0000000217047211 */ /* 0x000fe200078038ff */
[----:B------:R-:W-:Y:S03]  /*39b40*/  STG.E.U16 [R8.64], R28 ;  /* 0x0000001c08007986 */ /* 0x000fe6000c101506 */
[----:B------:R-:W-:-:S02]  /*39b50*/  LEA.HI.X.SX32 R5, R5, R3, 0x1, P0 ;  /* 0x0000000305057211 */ /* 0x000fc400000f0eff */
[-C--:B------:R-:W-:Y:S01]  /*39b60*/  IADD3 R6, P0, R19, R2.reuse, RZ ;  /* 0x0000000213067210 */ /* 0x080fe20007f1e0ff */
[----:B------:R0:W-:Y:S03]  /*39b70*/  STG.E.U16 [R10.64], R7 ;  /* 0x000000070a007986 */ /* 0x0001e6000c101506 */
[----:B0-----:R-:W-:Y:S02]  /*39b80*/  LEA.HI.X.SX32 R7, R12, R3, 0x1, P0 ;  /* 0x000000030c077211 */ /* 0x001fe400000f0eff */
[----:B------:R-:W-:Y:S02]  /*39b90*/  IADD3 R8, P0, R17, R2, RZ ;  /* 0x0000000211087210 */ /* 0x000fe40007f1e0ff */
[----:B------:R-:W4:Y:S01]  /*39ba0*/  LDL.LU R17, [R1+0x8] ;  /* 0x0000080001117983 */ /* 0x000f220000300800 */
[----:B------:R-:W-:Y:S02]  /*39bb0*/  IMAD.MOV.U32 R28, RZ, RZ, c[0x0][0x1c8] ;  /* 0x00007200ff1c7624 */ /* 0x000fe400078e00ff */
[----:B------:R-:W-:-:S02]  /*39bc0*/  IMAD R10, R23, 0x86, RZ ;  /* 0x00000086170a7824 */ /* 0x000fc400078e02ff */
[----:B------:R-:W-:Y:S02]  /*39bd0*/  IMAD R28, R28, 0x42, RZ ;  /* 0x000000421c1c7824 */ /* 0x000fe400078e02ff */
[----:B------:R-:W-:-:S03]  /*39be0*/  IMAD R12, R23, 0x43, RZ ;  /* 0x00000043170c7824 */ /* 0x000fc600078e02ff */
[-C--:B------:R-:W-:Y:S01]  /*39bf0*/  LEA.HI.X.SX32 R9, R28, R3.reuse, 0x1, P0 ;  /* 0x000000031c097211 */ /* 0x080fe200000f0eff */
[----:B------:R-:W-:Y:S01]  /*39c00*/  IMAD R28, R23, 0x88, RZ ;  /* 0x00000088171c7824 */ /* 0x000fe200078e02ff */
[----:B------:R-:W-:Y:S01]  /*39c10*/  IADD3 R10, P0, R10, R2, RZ ;  /* 0x000000020a0a7210 */ /* 0x000fe20007f1e0ff */
[----:B------:R-:W-:Y:S01]  /*39c20*/  IMAD R20, R20, 0x44, RZ ;  /* 0x0000004414147824 */ /* 0x000fe200078e02ff */
[----:B---3--:R-:W-:Y:S01]  /*39c30*/  PRMT R11, R14, 0x7632, R11 ;  /* 0x000076320e0b7816 */ /* 0x008fe2000000000b */
[----:B------:R-:W-:Y:S04]  /*39c40*/  STG.E.U16 [R4.64], R14 ;  /* 0x0000000e04007986 */ /* 0x000fe8000c101506 */
[----:B------:R0:W-:Y:S02]  /*39c50*/  STG.E.U16 [R6.64], R11 ;  /* 0x0000000b06007986 */ /* 0x0001e4000c101506 */
[----:B0-----:R-:W-:-:S02]  /*39c60*/  LEA.HI.X.SX32 R11, R12, R3, 0x1, P0 ;  /* 0x000000030c0b7211 */ /* 0x001fc400000f0eff */
[----:B------:R-:W-:Y:S01]  /*39c70*/  IADD3 R4, P0, R28, R2, RZ ;  /* 0x000000021c047210 */ /* 0x000fe20007f1e0ff */
[----:B------:R-:W-:-:S03]  /*39c80*/  IMAD R28, R23, 0x8a, RZ ;  /* 0x0000008a171c7824 */ /* 0x000fc600078e02ff */
[----:B------:R-:W-:Y:S02]  /*39c90*/  LEA.HI.X.SX32 R5, R20, R3, 0x1, P0 ;  /* 0x0000000314057211 */ /* 0x000fe400000f0eff */
[----:B------:R-:W3:Y:S01]  /*39ca0*/  LDL.LU R20, [R1+0x48] ;  /* 0x0000480001147983 */ /* 0x000ee20000300800 */
[----:B--2---:R-:W-:Y:S01]  /*39cb0*/  PRMT R7, R29, 0x7632, R7 ;  /* 0x000076321d077816 */ /* 0x004fe20000000007 */
[----:B------:R-:W-:Y:S02]  /*39cc0*/  IMAD R12, R23, 0x45, RZ ;  /* 0x00000045170c7824 */ /* 0x000fe400078e02ff */
[----:B------:R0:W-:Y:S01]  /*39cd0*/  STG.E.U16 [R8.64], R29 ;  /* 0x0000001d08007986 */ /* 0x0001e2000c101506 */
[----:B------:R-:W-:-:S03]  /*39ce0*/  IADD3 R6, P0, R28, R2, RZ ;  /* 0x000000021c067210 */ /* 0x000fc60007f1e0ff */
[----:B------:R1:W-:Y:S01]  /*39cf0*/  STG.E.U16 [R10.64], R7 ;  /* 0x000000070a007986 */ /* 0x0003e2000c101506 */
[----:B0-----:R-:W-:Y:S01]  /*39d00*/  MOV R29, c[0x0][0x1c8] ;  /* 0x00007200001d7a02 */ /* 0x001fe20000000f00 */
[----:B------:R-:W-:Y:S01]  /*39d10*/  IMAD R9, R23, 0x8c, RZ ;  /* 0x0000008c17097824 */ /* 0x000fe200078e02ff */
[----:B-1----:R-:W-:-:S03]  /*39d20*/  LEA.HI.X.SX32 R7, R12, R3, 0x1, P0 ;  /* 0x000000030c077211 */ /* 0x002fc600000f0eff */
[----:B------:R-:W-:Y:S01]  /*39d30*/  IMAD R29, R29, 0x46, RZ ;  /* 0x000000461d1d7824 */ /* 0x000fe200078e02ff */
[----:B------:R-:W-:Y:S01]  /*39d40*/  IADD3 R8, P0, R9, R2, RZ ;  /* 0x0000000209087210 */ /* 0x000fe20007f1e0ff */
[----:B-----5:R0:W-:Y:S01]  /*39d50*/  STG.E.U16 [R4.64], R15 ;  /* 0x0000000f04007986 */ /* 0x0201e2000c101506 */
[----:B------:R-:W-:Y:S02]  /*39d60*/  PRMT R11, R15, 0x7632, R11 ;  /* 0x000076320f0b7816 */ /* 0x000fe4000000000b */
[----:B------:R-:W-:-:S03]  /*39d70*/  LEA.HI.X.SX32 R9, R29, R3, 0x1, P0 ;  /* 0x000000031d097211 */ /* 0x000fc600000f0eff */
[----:B------:R1:W-:Y:S04]  /*39d80*/  STG.E.U16 [R6.64], R11 ;  /* 0x0000000b06007986 */ /* 0x0003e8000c101506 */
[----:B0-----:R-:W2:Y:S04]  /*39d90*/  LDL.LU R15, [R1+0x58] ;  /* 0x00005800010f7983 */ /* 0x001ea80000300800 */
[----:B----4-:R0:W-:Y:S01]  /*39da0*/  STG.E.U16 [R8.64], R17 ;  /* 0x0000001108007986 */ /* 0x0101e2000c101506 */
[----:B-1----:R-:W-:-:S03]  /*39db0*/  PRMT R7, R17, 0x7632, R7 ;  /* 0x0000763211077816 */ /* 0x002fc60000000007 */
[----:B0-----:R-:W4:Y:S01]  /*39dc0*/  LDL.LU R17, [R1+0x68] ;  /* 0x0000680001117983 */ /* 0x001f220000300800 */
[C---:B------:R-:W-:Y:S02]  /*39dd0*/  IMAD R10, R23.reuse, 0x8e, RZ ;  /* 0x0000008e170a7824 */ /* 0x040fe400078e02ff */
[C---:B------:R-:W-:Y:S02]  /*39de0*/  IMAD R12, R23.reuse, 0x47, RZ ;  /* 0x00000047170c7824 */ /* 0x040fe400078e02ff */
[----:B------:R-:W-:Y:S01]  /*39df0*/  IMAD R5, R23, 0x90, RZ ;  /* 0x0000009017057824 */ /* 0x000fe200078e02ff */
[----:B------:R-:W-:Y:S01]  /*39e00*/  IADD3 R10, P0, R10, R2, RZ ;  /* 0x000000020a0a7210 */ /* 0x000fe20007f1e0ff */
[----:B------:R-:W-:-:S03]  /*39e10*/  IMAD.MOV.U32 R29, RZ, RZ, c[0x0][0x1c8] ;  /* 0x00007200ff1d7624 */ /* 0x000fc600078e00ff */
[-C--:B------:R-:W-:Y:S01]  /*39e20*/  LEA.HI.X.SX32 R11, R12, R3.reuse, 0x1, P0 ;  /* 0x000000030c0b7211 */ /* 0x080fe200000f0eff */
[----:B------:R-:W-:Y:S01]  /*39e30*/  IMAD R6, R29, 0x48, RZ ;  /* 0x000000481d067824 */ /* 0x000fe200078e02ff */
[-C--:B------:R-:W-:Y:S01]  /*39e40*/  IADD3 R4, P0, R5, R2.reuse, RZ ;  /* 0x0000000205047210 */ /* 0x080fe20007f1e0ff */
[C---:B------:R-:W-:Y:S01]  /*39e50*/  IMAD R29, R23.reuse, 0x92, RZ ;  /* 0x00000092171d7824 */ /* 0x040fe200078e02ff */
[----:B------:R-:W-:Y:S01]  /*39e60*/  MOV R14, c[0x0][0x1c8] ;  /* 0x00007200000e7a02 */ /* 0x000fe20000000f00 */
[C---:B------:R-:W-:Y:S01]  /*39e70*/  IMAD R12, R23.reuse, 0x49, RZ ;  /* 0x00000049170c7824 */ /* 0x040fe200078e02ff */
[----:B------:R-:W-:Y:S01]  /*39e80*/  LEA.HI.X.SX32 R5, R6, R3, 0x1, P0 ;  /* 0x0000000306057211 */ /* 0x000fe200000f0eff */
[----:B------:R-:W-:Y:S01]  /*39e90*/  IMAD R9, R23, 0x94, RZ ;  /* 0x0000009417097824 */ /* 0x000fe200078e02ff */
[----:B------:R-:W-:Y:S01]  /*39ea0*/  IADD3 R6, P0, R29, R2, RZ ;  /* 0x000000021d067210 */ /* 0x000fe20007f1e0ff */
[----:B------:R0:W-:Y:S01]  /*39eb0*/  STG.E.U16 [R10.64], R7 ;  /* 0x000000070a007986 */ /* 0x0001e2000c101506 */
[----:B------:R-:W-:-:S02]  /*39ec0*/  IMAD R14, R14, 0x4a, RZ ;  /* 0x0000004a0e0e7824 */ /* 0x000fc400078e02ff */
[----:B0-----:R-:W-:Y:S01]  /*39ed0*/  LEA.HI.X.SX32 R7, R12, R3, 0x1, P0 ;  /* 0x000000030c077211 */ /* 0x001fe200000f0eff */
[----:B------:R-:W-:Y:S01]  /*39ee0*/  IMAD R10, R23, 0x96, RZ ;  /* 0x00000096170a7824 */ /* 0x000fe200078e02ff */
[----:B------:R-:W-:Y:S01]  /*39ef0*/  IADD3 R8, P0, R9, R2, RZ ;  /* 0x0000000209087210 */ /* 0x000fe20007f1e0ff */
[----:B------:R-:W-:-:S03]  /*39f00*/  IMAD R12, R23, 0x4b, RZ ;  /* 0x0000004b170c7824 */ /* 0x000fc600078e02ff */
[----:B------:R-:W-:Y:S02]  /*39f10*/  LEA.HI.X.SX32 R9, R14, R3, 0x1, P0 ;  /* 0x000000030e097211 */ /* 0x000fe400000f0eff */
[----:B------:R-:W-:Y:S02]  /*39f20*/  IADD3 R10, P0, R10, R2, RZ ;  /* 0x000000020a0a7210 */ /* 0x000fe40007f1e0ff */
[----:B------:R-:W-:Y:S02]  /*39f30*/  MOV R14, c[0x0][0x1c8] ;  /* 0x00007200000e7a02 */ /* 0x000fe40000000f00 */
[----:B---3--:R-:W-:Y:S01]  /*39f40*/  PRMT R11, R20, 0x7632, R11 ;  /* 0x00007632140b7816 */ /* 0x008fe2000000000b */
[----:B------:R0:W-:Y:S04]  /*39f50*/  STG.E.U16 [R4.64], R20 ;  /* 0x0000001404007986 */ /* 0x0001e8000c101506 */
[----:B------:R1:W-:Y:S01]  /*39f60*/  STG.E.U16 [R6.64], R11 ;  /* 0x0000000b06007986 */ /* 0x0003e2000c101506 */
[----:B0-----:R-:W-:-:S03]  /*39f70*/  IMAD R5, R23, 0x98, RZ ;  /* 0x0000009817057824 */ /* 0x001fc600078e02ff */
[----:B------:R-:W3:Y:S01]  /*39f80*/  LDL.LU R20, [R1+0x78] ;  /* 0x0000780001147983 */ /* 0x000ee20000300800 */
[----:B-1----:R-:W-:Y:S02]  /*39f90*/  MOV R6, c[0x0][0x1c8] ;  /* 0x0000720000067a02 */ /* 0x002fe40000000f00 */
[-C--:B------:R-:W-:Y:S02]  /*39fa0*/  LEA.HI.X.SX32 R11, R12, R3.reuse, 0x1, P0 ;  /* 0x000000030c0b7211 */ /* 0x080fe400000f0eff */
[----:B------:R-:W-:Y:S01]  /*39fb0*/  IADD3 R4, P0, R5, R2, RZ ;  /* 0x0000000205047210 */ /* 0x000fe20007f1e0ff */
[----:B------:R-:W-:Y:S02]  /*39fc0*/  IMAD R5, R6, 0x4c, RZ ;  /* 0x0000004c06057824 */ /* 0x000fe400078e02ff */
[C---:B------:R-:W-:Y:S02]  /*39fd0*/  IMAD R6, R14.reuse, 0x9a, RZ ;  /* 0x0000009a0e067824 */ /* 0x040fe400078e02ff */
[----:B------:R-:W-:Y:S01]  /*39fe0*/  IMAD R12, R14, 0x4d, RZ ;  /* 0x0000004d0e0c7824 */ /* 0x000fe200078e02ff */
[----:B------:R-:W-:-:S02]  /*39ff0*/  LEA.HI.X.SX32 R5, R5, R3, 0x1, P0 ;  /* 0x0000000305057211 */ /* 0x000fc400000f0eff */
[----:B------:R-:W-:Y:S02]  /*3a000*/  IADD3 R6, P0, R6, R2, RZ ;  /* 0x0000000206067210 */ /* 0x000fe40007f1e0ff */
[----:B--2---:R-:W-:Y:S01]  /*3a010*/  PRMT R7, R15, 0x7632, R7 ;  /* 0x000076320f077816 */ /* 0x004fe20000000007 */
[----:B------:R0:W-:Y:S04]  /*3a020*/  STG.E.U16 [R8.64], R15 ;  /* 0x0000000f08007986 */ /* 0x0001e8000c101506 */
[----:B------:R1:W-:Y:S04]  /*3a030*/  STG.E.U16 [R10.64], R7 ;  /* 0x000000070a007986 */ /* 0x0003e8000c101506 */
[----:B0-----:R-:W2:Y:S01]  /*3a040*/  LDL.LU R15, [R1+0x88] ;  /* 0x00008800010f7983 */ /* 0x001ea20000300800 */
[----:B------:R-:W-:Y:S01]  /*3a050*/  IMAD R9, R14, 0x9c, RZ ;  /* 0x0000009c0e097824 */ /* 0x000fe200078e02ff */
[----:B-1----:R-:W-:-:S02]  /*3a060*/  LEA.HI.X.SX32 R7, R12, R3, 0x1, P0 ;  /* 0x000000030c077211 */ /* 0x002fc400000f0eff */
[----:B----4-:R0:W-:Y:S01]  /*3a070*/  STG.E.U16 [R4.64], R17 ;  /* 0x0000001104007986 */ /* 0x0101e2000c101506 */
[----:B------:R-:W-:Y:S01]  /*3a080*/  PRMT R11, R17, 0x7632, R11 ;  /* 0x00007632110b7816 */ /* 0x000fe2000000000b */
[C---:B------:R-:W-:Y:S01]  /*3a090*/  IMAD R10, R14.reuse, 0x9e, RZ ;  /* 0x0000009e0e0a7824 */ /* 0x040fe200078e02ff */
[----:B------:R-:W-:Y:S01]  /*3a0a0*/  IADD3 R8, P0, R9, R2, RZ ;  /* 0x0000000209087210 */ /* 0x000fe20007f1e0ff */
[----:B------:R-:W-:-:S03]  /*3a0b0*/  IMAD R12, R14, 0x4f, RZ ;  /* 0x0000004f0e0c7824 */ /* 0x000fc600078e02ff */
[-C--:B------:R-:W-:Y:S01]  /*3a0c0*/  LEA.HI.X.SX32 R9, R21, R3.reuse, 0x1, P0 ;  /* 0x0000000315097211 */ /* 0x080fe200000f0eff */
[----:B0-----:R-:W4:Y:S01]  /*3a0d0*/  LDL.LU R17, [R1+0x98] ;  /* 0x0000980001117983 */ /* 0x001f220000300800 */
[-C--:B------:R-:W-:Y:S01]  /*3a0e0*/  IADD3 R10, P0, R10, R2.reuse, RZ ;  /* 0x000000020a0a7210 */ /* 0x080fe20007f1e0ff */
[----:B------:R-:W-:Y:S02]  /*3a0f0*/  IMAD R5, R14, 0xa0, RZ ;  /* 0x000000a00e057824 */ /* 0x000fe400078e02ff */
[----:B------:R0:W-:Y:S01]  /*3a100*/  STG.E.U16 [R6.64], R11 ;  /* 0x0000000b06007986 */ /* 0x0001e2000c101506 */
[----:B------:R-:W-:Y:S01]  /*3a110*/  IMAD R23, R23, 0x50, RZ ;  /* 0x0000005017177824 */ /* 0x000fe200078e02ff */
[----:B0-----:R-:W-:Y:S02]  /*3a120*/  LEA.HI.X.SX32 R11, R12, R3, 0x1, P0 ;  /* 0x000000030c0b7211 */ /* 0x001fe400000f0eff */
[----:B------:R-:W-:-:S04]  /*3a130*/  IADD3 R4, P0, R5, R2, RZ ;  /* 0x0000000205047210 */ /* 0x000fc80007f1e0ff */
[----:B------:R-:W-:Y:S02]  /*3a140*/  LEA.HI.X.SX32 R5, R23, R3, 0x1, P0 ;  /* 0x0000000317057211 */ /* 0x000fe400000f0eff */
[----:B------:R-:W5:Y:S01]  /*3a150*/  LDL.LU R23, [R1+0xa8] ;  /* 0x0000a80001177983 */ /* 0x000f620000300800 */
[----:B------:R-:W-:-:S04]  /*3a160*/  IMAD.MOV.U32 R21, RZ, RZ, c[0x0][0x1c8] ;  /* 0x00007200ff157624 */ /* 0x000fc800078e00ff */
[C---:B------:R-:W-:Y:S02]  /*3a170*/  IMAD R6, R21.reuse, 0xa2, RZ ;  /* 0x000000a215067824 */ /* 0x040fe400078e02ff */
[----:B------:R-:W-:-:S03]  /*3a180*/  IMAD R12, R21, 0x51, RZ ;  /* 0x00000051150c7824 */ /* 0x000fc600078e02ff */
[----:B------:R-:W-:Y:S02]  /*3a190*/  IADD3 R6, P0, R6, R2, RZ ;  /* 0x0000000206067210 */ /* 0x000fe40007f1e0ff */
[----:B---3--:R-:W-:Y:S01]  /*3a1a0*/  PRMT R7, R20, 0x7632, R7 ;  /* 0x0000763214077816 */ /* 0x008fe20000000007 */
[----:B------:R0:W-:Y:S04]  /*3a1b0*/  STG.E.U16 [R8.64], R20 ;  /* 0x0000001408007986 */ /* 0x0001e8000c101506 */
[----:B------:R1:W-:Y:S01]  /*3a1c0*/  STG.E.U16 [R10.64], R7 ;  /* 0x000000070a007986 */ /* 0x0003e2000c101506 */
[----:B0-----:R-:W-:Y:S01]  /*3a1d0*/  MOV R20, c[0x0][0x1c8] ;  /* 0x0000720000147a02 */ /* 0x001fe20000000f00 */
[----:B------:R-:W-:Y:S01]  /*3a1e0*/  IMAD R9, R21, 0xa4, RZ ;  /* 0x000000a415097824 */ /* 0x000fe200078e02ff */
[----:B-1----:R-:W-:-:S03]  /*3a1f0*/  LEA.HI.X.SX32 R7, R12, R3, 0x1, P0 ;  /* 0x000000030c077211 */ /* 0x002fc600000f0eff */
[----:B------:R-:W-:Y:S01]  /*3a200*/  IMAD R20, R20, 0x52, RZ ;  /* 0x0000005214147824 */ /* 0x000fe200078e02ff */
[----:B------:R-:W-:Y:S01]  /*3a210*/  IADD3 R8, P0, R9, R2, RZ ;  /* 0x0000000209087210 */ /* 0x000fe20007f1e0ff */
[----:B------:R-:W-:-:S03]  /*3a220*/  IMAD R10, R21, 0xa6, RZ ;  /* 0x000000a6150a7824 */ /* 0x000fc600078e02ff */
[----:B------:R-:W-:Y:S01]  /*3a230*/  LEA.HI.X.SX32 R9, R20, R3, 0x1, P0 ;  /* 0x0000000314097211 */ /* 0x000fe200000f0eff */
[----:B------:R-:W-:Y:S01]  /*3a240*/  IMAD R12, R21, 0x53, RZ ;  /* 0x00000053150c7824 */ /* 0x000fe200078e02ff */
[----:B------:R-:W-:Y:S02]  /*3a250*/  IADD3 R10, P0, R10, R2, RZ ;  /* 0x000000020a0a7210 */ /* 0x000fe40007f1e0ff */
[----:B------:R-:W-:Y:S02]  /*3a260*/  MOV R20, c[0x0][0x1c8] ;  /* 0x0000720000147a02 */ /* 0x000fe40000000f00 */
[----:B--2---:R-:W-:Y:S01]  /*3a270*/  PRMT R11, R15, 0x7632, R11 ;  /* 0x000076320f0b7816 */ /* 0x004fe2000000000b */
[----:B------:R0:W-:Y:S04]  /*3a280*/  STG.E.U16 [R4.64], R15 ;  /* 0x0000000f04007986 */ /* 0x0001e8000c101506 */
[----:B------:R4:W-:Y:S04]  /*3a290*/  STG.E.U16 [R6.64], R11 ;  /* 0x0000000b06007986 */ /* 0x0009e8000c101506 */
[----:B0-----:R-:W2:Y:S01]  /*3a2a0*/  LDL.LU R15, [R1+0xb8] ;  /* 0x0000b800010f7983 */ /* 0x001ea20000300800 */
[----:B------:R-:W-:Y:S01]  /*3a2b0*/  IMAD R5, R21, 0xa8, RZ ;  /* 0x000000a815057824 */ /* 0x000fe200078e02ff */
[----:B----4-:R-:W-:-:S02]  /*3a2c0*/  PRMT R7, R17, 0x7632, R7 ;  /* 0x0000763211077816 */ /* 0x010fc40000000007 */
[----:B------:R0:W-:Y:S01]  /*3a2d0*/  STG.E.U16 [R8.64], R17 ;  /* 0x0000001108007986 */ /* 0x0001e2000c101506 */
[-C--:B------:R-:W-:Y:S02]  /*3a2e0*/  LEA.HI.X.SX32 R11, R12, R3.reuse, 0x1, P0 ;  /* 0x000000030c0b7211 */ /* 0x080fe400000f0eff */
[----:B------:R-:W-:Y:S01]  /*3a2f0*/  IADD3 R4, P0, R5, R2, RZ ;  /* 0x0000000205047210 */ /* 0x000fe20007f1e0ff */
[----:B------:R-:W-:Y:S01]  /*3a300*/  IMAD R5, R20, 0x54, RZ ;  /* 0x0000005414057824 */ /* 0x000fe200078e02ff */
[----:B0-----:R-:W3:Y:S04]  /*3a310*/  LDL.LU R17, [R1+0xc8] ;  /* 0x0000c80001117983 */ /* 0x001ee80000300800 */
[----:B------:R-:W-:Y:S01]  /*3a320*/  LEA.HI.X.SX32 R5, R5, R3, 0x1, P0 ;  /* 0x0000000305057211 */ /* 0x000fe200000f0eff */
[----:B------:R0:W-:Y:S04]  /*3a330*/  STG.E.U16 [R10.64], R7 ;  /* 0x000000070a007986 */ /* 0x0001e8000c101506 */
[----:B-----5:R1:W-:Y:S01]  /*3a340*/  STG.E.U16 [R4.64], R23 ;  /* 0x0000001704007986 */ /* 0x0203e2000c101506 */
[----:B0-----:R-:W-:-:S03]  /*3a350*/  PRMT R11, R23, 0x7632, R11 ;  /* 0x00007632170b7816 */ /* 0x001fc6000000000b */
[----:B-1----:R-:W4:Y:S01]  /*3a360*/  LDL.LU R23, [R1+0xd8] ;  /* 0x0000d80001177983 */ /* 0x002f220000300800 */
[C---:B------:R-:W-:Y:S02]  /*3a370*/  IMAD R6, R21.reuse, 0xaa, RZ ;  /* 0x000000aa15067824 */ /* 0x040fe400078e02ff */
[C---:B------:R-:W-:Y:S02]  /*3a380*/  IMAD R12, R21.reuse, 0x55, RZ ;  /* 0x00000055150c7824 */ /* 0x040fe400078e02ff */
[C---:B------:R-:W-:Y:S01]  /*3a390*/  IMAD R20, R21.reuse, 0xac, RZ ;  /* 0x000000ac15147824 */ /* 0x040fe200078e02ff */
[----:B------:R-:W-:Y:S01]  /*3a3a0*/  IADD3 R6, P0, R6, R2, RZ ;  /* 0x0000000206067210 */ /* 0x000fe20007f1e0ff */
[----:B------:R-:W-:-:S03]  /*3a3b0*/  IMAD R10, R21, 0xae, RZ ;  /* 0x000000ae150a7824 */ /* 0x000fc600078e02ff */
[-C--:B------:R-:W-:Y:S02]  /*3a3c0*/  LEA.HI.X.SX32 R7, R12, R3.reuse, 0x1, P0 ;  /* 0x000000030c077211 */ /* 0x080fe400000f0eff */
[-C--:B------:R-:W-:Y:S01]  /*3a3d0*/  IADD3 R8, P0, R20, R2.reuse, RZ ;  /* 0x0000000214087210 */ /* 0x080fe20007f1e0ff */
[C---:B------:R-:W-:Y:S01]  /*3a3e0*/  IMAD R12, R21.reuse, 0x57, RZ ;  /* 0x00000057150c7824 */ /* 0x040fe200078e02ff */
[----:B------:R-:W-:Y:S01]  /*3a3f0*/  MOV R20, c[0x0][0x1c8] ;  /* 0x0000720000147a02 */ /* 0x000fe20000000f00 */
[----:B------:R-:W-:Y:S01]  /*3a400*/  IMAD R5, R21, 0xb0, RZ ;  /* 0x000000b015057824 */ /* 0x000fe200078e02ff */
[-C--:B------:R-:W-:Y:S02]  /*3a410*/  LEA.HI.X.SX32 R9, R22, R3.reuse, 0x1, P0 ;  /* 0x0000000316097211 */ /* 0x080fe400000f0eff */
[----:B------:R-:W-:Y:S01]  /*3a420*/  IADD3 R10, P0, R10, R2, RZ ;  /* 0x000000020a0a7210 */ /* 0x000fe20007f1e0ff */
[----:B------:R-:W-:Y:S01]  /*3a430*/  IMAD.MOV.U32 R22, RZ, RZ, c[0x0][0x1c8] ;  /* 0x00007200ff167624 */ /* 0x000fe200078e00ff */
[----:B------:R0:W-:Y:S02]  /*3a440*/  STG.E.U16 [R6.64], R11 ;  /* 0x0000000b06007986 */ /* 0x0001e4000c101506 */
[----:B0-----:R-:W-:-:S02]  /*3a450*/  LEA.HI.X.SX32 R11, R12, R3, 0x1, P0 ;  /* 0x000000030c0b7211 */ /* 0x001fc400000f0eff */
[-C--:B------:R-:W-:Y:S01]  /*3a460*/  IADD3 R4, P0, R5, R2.reuse, RZ ;  /* 0x0000000205047210 */ /* 0x080fe20007f1e0ff */
[----:B------:R-:W-:Y:S02]  /*3a470*/  IMAD R5, R20, 0x58, RZ ;  /* 0x0000005814057824 */ /* 0x000fe400078e02ff */
[C---:B------:R-:W-:Y:S02]  /*3a480*/  IMAD R6, R22.reuse, 0xb2, RZ ;  /* 0x000000b216067824 */ /* 0x040fe400078e02ff */
[C---:B------:R-:W-:Y:S01]  /*3a490*/  IMAD R12, R22.reuse, 0x59, RZ ;  /* 0x00000059160c7824 */ /* 0x040fe200078e02ff */
[----:B------:R-:W-:Y:S01]  /*3a4a0*/  LEA.HI.X.SX32 R5, R5, R3, 0x1, P0 ;  /* 0x0000000305057211 */ /* 0x000fe200000f0eff */
[----:B------:R-:W-:Y:S01]  /*3a4b0*/  IMAD R20, R22, 0xb4, RZ ;  /* 0x000000b416147824 */ /* 0x000fe200078e02ff */
[----:B------:R-:W-:Y:S02]  /*3a4c0*/  IADD3 R6, P0, R6, R2, RZ ;  /* 0x0000000206067210 */ /* 0x000fe40007f1e0ff */
[----:B--2---:R-:W-:Y:S01]  /*3a4d0*/  PRMT R7, R15, 0x7632, R7 ;  /* 0x000076320f077816 */ /* 0x004fe20000000007 */
[----:B------:R0:W-:Y:S04]  /*3a4e0*/  STG.E.U16 [R8.64], R15 ;  /* 0x0000000f08007986 */ /* 0x0001e8000c101506 */
[----:B------:R1:W-:Y:S01]  /*3a4f0*/  STG.E.U16 [R10.64], R7 ;  /* 0x000000070a007986 */ /* 0x0003e2000c101506 */
[----:B0-----:R-:W-:-:S02]  /*3a500*/  MOV R15, c[0x0][0x1c8] ;  /* 0x00007200000f7a02 */ /* 0x001fc40000000f00 */
[----:B-1----:R-:W-:-:S03]  /*3a510*/  LEA.HI.X.SX32 R7, R12, R3, 0x1, P0 ;  /* 0x000000030c077211 */ /* 0x002fc600000f0eff */
[----:B------:R-:W-:Y:S01]  /*3a520*/  IMAD R15, R15, 0x5a, RZ ;  /* 0x0000005a0f0f7824 */ /* 0x000fe200078e02ff */
[----:B---3--:R-:W-:Y:S01]  /*3a530*/  PRMT R11, R17, 0x7632, R11 ;  /* 0x00007632110b7816 */ /* 0x008fe2000000000b */
[----:B------:R-:W-:Y:S01]  /*3a540*/  IMAD R10, R22, 0xb6, RZ ;  /* 0x000000b6160a7824 */ /* 0x000fe200078e02ff */
[-C--:B------:R-:W-:Y:S01]  /*3a550*/  IADD3 R8, P0, R20, R2.reuse, RZ ;  /* 0x0000000214087210 */ /* 0x080fe20007f1e0ff */
[----:B------:R-:W-:Y:S01]  /*3a560*/  STG.E.U16 [R4.64], R17 ;  /* 0x0000001104007986 */ /* 0x000fe2000c101506 */
[C---:B------:R-:W-:Y:S02]  /*3a570*/  IMAD R12, R22.reuse, 0x5b, RZ ;  /* 0x0000005b160c7824 */ /* 0x040fe400078e02ff */
[----:B------:R-:W-:Y:S01]  /*3a580*/  LEA.HI.X.SX32 R9, R15, R3, 0x1, P0 ;  /* 0x000000030f097211 */ /* 0x000fe200000f0eff */
[----:B------:R0:W-:Y:S01]  /*3a590*/  STG.E.U16 [R6.64], R11 ;  /* 0x0000000b06007986 */ /* 0x0001e2000c101506 */
[----:B------:R-:W-:Y:S01]  /*3a5a0*/  IMAD R20, R22, 0xb8, RZ ;  /* 0x000000b816147824 */ /* 0x000fe200078e02ff */
[----:B------:R-:W-:-:S02]  /*3a5b0*/  IADD3 R10, P0, R10, R2, RZ ;  /* 0x000000020a0a7210 */ /* 0x000fc40007f1e0ff */
[----:B------:R-:W2:Y:S01]  /*3a5c0*/  LDL.LU R15, [R1+0xe8] ;  /* 0x0000e800010f7983 */ /* 0x000ea20000300800 */
[----:B0-----:R-:W-:Y:S02]  /*3a5d0*/  MOV R6, c[0x0][0x1c8] ;  /* 0x0000720000067a02 */ /* 0x001fe40000000f00 */
[-C--:B------:R-:W-:Y:S02]  /*3a5e0*/  LEA.HI.X.SX32 R11, R12, R3.reuse, 0x1, P0 ;  /* 0x000000030c0b7211 */ /* 0x080fe400000f0eff */
[----:B------:R-:W-:Y:S01]  /*3a5f0*/  IADD3 R4, P0, R20, R2, RZ ;  /* 0x0000000214047210 */ /* 0x000fe20007f1e0ff */
[----:B------:R-:W-:Y:S01]  /*3a600*/  IMAD R5, R6, 0x5c, RZ ;  /* 0x0000005c06057824 */ /* 0x000fe200078e02ff */
[----:B----4-:R-:W-:Y:S01]  /*3a610*/  PRMT R7, R23, 0x7632, R7 ;  /* 0x0000763217077816 */ /* 0x010fe20000000007 */
[C---:B------:R-:W-:Y:S01]  /*3a620*/  IMAD R6, R22.reuse, 0xba, RZ ;  /* 0x000000ba16067824 */ /* 0x040fe200078e02ff */
[----:B------:R-:W-:Y:S01]  /*3a630*/  STG.E.U16 [R8.64], R23 ;  /* 0x0000001708007986 */ /* 0x000fe2000c101506 */
[----:B------:R-:W-:Y:S01]  /*3a640*/  IMAD R12, R22, 0x5d, RZ ;  /* 0x0000005d160c7824 */ /* 0x000fe200078e02ff */
[----:B------:R-:W-:-:S02]  /*3a650*/  LEA.HI.X.SX32 R5, R5, R3, 0x1, P0 ;  /* 0x0000000305057211 */ /* 0x000fc400000f0eff */
[----:B------:R-:W-:Y:S01]  /*3a660*/  IADD3 R6, P0, R6, R2, RZ ;  /* 0x0000000206067210 */ /* 0x000fe20007f1e0ff */
[----:B------:R0:W-:Y:S04]  /*3a670*/  STG.E.U16 [R10.64], R7 ;  /* 0x000000070a007986 */ /* 0x0001e8000c101506 */
[----:B------:R-:W3:Y:S01]  /*3a680*/  LDL.LU R20, [R1+0x3c] ;  /* 0x00003c0001147983 */ /* 0x000ee20000300800 */
[----:B0-----:R-:W-:-:S03]  /*3a690*/  LEA.HI.X.SX32 R7, R12, R3, 0x1, P0 ;  /* 0x000000030c077211 */ /* 0x001fc600000f0eff */
[----:B------:R-:W4:Y:S01]  /*3a6a0*/  LDL.LU R12, [R1+0xf8] ;  /* 0x0000f800010c7983 */ /* 0x000f220000300800 */
[----:B------:R-:W-:Y:S01]  /*3a6b0*/  MOV R23, c[0x0][0x1c8] ;  /* 0x0000720000177a02 */ /* 0x000fe20000000f00 */
[----:B------:R-:W-:-:S04]  /*3a6c0*/  IMAD R9, R22, 0xbc, RZ ;  /* 0x000000bc16097824 */ /* 0x000fc800078e02ff */
[----:B------:R-:W-:Y:S01]  /*3a6d0*/  IMAD R23, R23, 0x5e, RZ ;  /* 0x0000005e17177824 */ /* 0x000fe200078e02ff */
[----:B------:R-:W-:-:S04]  /*3a6e0*/  IADD3 R8, P0, R9, R2, RZ ;  /* 0x0000000209087210 */ /* 0x000fc80007f1e0ff */
[----:B------:R-:W-:Y:S01]  /*3a6f0*/  LEA.HI.X.SX32 R9, R23, R3, 0x1, P0 ;  /* 0x0000000317097211 */ /* 0x000fe200000f0eff */
[----:B------:R-:W-:Y:S02]  /*3a700*/  IMAD R23, R22, 0xc0, RZ ;  /* 0x000000c016177824 */ /* 0x000fe400078e02ff */
[----:B------:R-:W-:-:S04]  /*3a710*/  IMAD.MOV.U32 R17, RZ, RZ, c[0x0][0x1c8] ;  /* 0x00007200ff117624 */ /* 0x000fc800078e00ff */
[----:B------:R-:W-:Y:S01]  /*3a720*/  IMAD R17, R17, 0x62, RZ ;  /* 0x0000006211117824 */ /* 0x000fe200078e02ff */
[----:B--2---:R-:W-:Y:S01]  /*3a730*/  PRMT R10, R15, 0x7632, R10 ;  /* 0x000076320f0a7816 */ /* 0x004fe2000000000a */
[----:B------:R0:W-:Y:S04]  /*3a740*/  STG.E.U16 [R4.64], R15 ;  /* 0x0000000f04007986 */ /* 0x0001e8000c101506 */
[----:B------:R1:W-:Y:S01]  /*3a750*/  STG.E.U16 [R6.64], R10 ;  /* 0x0000000a06007986 */ /* 0x0003e2000c101506 */
[C---:B0-----:R-:W-:Y:S02]  /*3a760*/  IMAD R15, R22.reuse, 0xbe, RZ ;  /* 0x000000be160f7824 */ /* 0x041fe400078e02ff */
[----:B------:R-:W-:-:S03]  /*3a770*/  IMAD R5, R22, 0x5f, RZ ;  /* 0x0000005f16057824 */ /* 0x000fc600078e02ff */
[-C--:B------:R-:W-:Y:S01]  /*3a780*/  IADD3 R4, P0, R15, R2.reuse, RZ ;  /* 0x000000020f047210 */ /* 0x080fe20007f1e0ff */
[----:B------:R-:W-:Y:S02]  /*3a790*/  IMAD.MOV.U32 R15, RZ, RZ, c[0x0][0x1c8] ;  /* 0x00007200ff0f7624 */ /* 0x000fe400078e00ff */
[C---:B-1----:R-:W-:Y:S01]  /*3a7a0*/  IMAD R6, R22.reuse, 0xc2, RZ ;  /* 0x000000c216067824 */ /* 0x042fe200078e02ff */
[----:B------:R-:W-:Y:S01]  /*3a7b0*/  LEA.HI.X.SX32 R5, R5, R3, 0x1, P0 ;  /* 0x0000000305057211 */ /* 0x000fe200000f0eff */
[----:B------:R-:W-:Y:S01]  /*3a7c0*/  IMAD R10, R22, 0x61, RZ ;  /* 0x00000061160a7824 */ /* 0x000fe200078e02ff */
[----:B----4-:R0:W-:Y:S01]  /*3a7d0*/  STG.E.U16 [R8.64], R12 ;  /* 0x0000000c08007986 */ /* 0x0101e2000c101506 */
[----:B------:R-:W-:Y:S01]  /*3a7e0*/  PRMT R7, R12, 0x7632, R7 ;  /* 0x000076320c077816 */ /* 0x000fe20000000007 */
[----:B0-----:R-:W-:Y:S01]  /*3a7f0*/  IMAD R12, R15, 0x60, RZ ;  /* 0x000000600f0c7824 */ /* 0x001fe200078e02ff */
[----:B------:R-:W-:Y:S01]  /*3a800*/  IADD3 R8, P0, R23, R2, RZ ;  /* 0x0000000217087210 */ /* 0x000fe20007f1e0ff */
[----:B------:R-:W-:-:S02]  /*3a810*/  IMAD R23, R22, 0xc4, RZ ;  /* 0x000000c416177824 */ /* 0x000fc400078e02ff */
[----:B------:R0:W-:Y:S01]  /*3a820*/  STG.E.U16 [R4.64], R7 ;  /* 0x0000000704007986 */ /* 0x0001e2000c101506 */
[-C--:B------:R-:W-:Y:S02]  /*3a830*/  LEA.HI.X.SX32 R9, R12, R3.reuse, 0x1, P0 ;  /* 0x000000030c097211 */ /* 0x080fe400000f0eff */
[-C--:B------:R-:W-:Y:S01]  /*3a840*/  IADD3 R6, P0, R6, R2.reuse, RZ ;  /* 0x0000000206067210 */ /* 0x080fe20007f1e0ff */
[----:B------:R-:W2:Y:S03]  /*3a850*/  LDL.LU R15, [R1+0x1c] ;  /* 0x00001c00010f7983 */ /* 0x000ea60000300800 */
[-C--:B0-----:R-:W-:Y:S02]  /*3a860*/  LEA.HI.X.SX32 R7, R10, R3.reuse, 0x1, P0 ;  /* 0x000000030a077211 */ /* 0x081fe400000f0eff */
[----:B------:R-:W-:Y:S02]  /*3a870*/  IADD3 R4, P0, R23, R2, RZ ;  /* 0x0000000217047210 */ /* 0x000fe40007f1e0ff */
[----:B------:R-:W4:Y:S02]  /*3a880*/  LDL.LU R23, [R1+0xc] ;  /* 0x00000c0001177983 */ /* 0x000f240000300800 */
[----:B------:R-:W-:-:S02]  /*3a890*/  LEA.HI.X.SX32 R5, R17, R3, 0x1, P0 ;  /* 0x0000000311057211 */ /* 0x000fc400000f0eff */
[----:B------:R-:W5:Y:S01]  /*3a8a0*/  LDL.LU R17, [R1+0x2c] ;  /* 0x00002c0001117983 */ /* 0x000f620000300800 */
[----:B---3--:R-:W-:Y:S01]  /*3a8b0*/  PRMT R10, R20, 0x7632, R10 ;  /* 0x00007632140a7816 */ /* 0x008fe2000000000a */
[C---:B------:R-:W-:Y:S02]  /*3a8c0*/  IMAD R12, R22.reuse, 0xc6, RZ ;  /* 0x000000c6160c7824 */ /* 0x040fe400078e02ff */
[----:B------:R0:W-:Y:S04]  /*3a8d0*/  STG.E.U16 [R8.64], R20 ;  /* 0x0000001408007986 */ /* 0x0001e8000c101506 */
[----:B------:R1:W-:Y:S01]  /*3a8e0*/  STG.E.U16 [R6.64], R10 ;  /* 0x0000000a06007986 */ /* 0x0003e2000c101506 */
[----:B0-----:R-:W-:Y:S01]  /*3a8f0*/  IMAD R9, R22, 0x63, RZ ;  /* 0x0000006316097824 */ /* 0x001fe200078e02ff */
[----:B------:R-:W-:-:S02]  /*3a900*/  IADD3 R8, P0, R12, R2, RZ ;  /* 0x000000020c087210 */ /* 0x000fc40007f1e0ff */
[----:B------:R-:W-:Y:S01]  /*3a910*/  MOV R20, c[0x0][0x1c8] ;  /* 0x0000720000147a02 */ /* 0x000fe20000000f00 */
[----:B-1----:R-:W-:Y:S01]  /*3a920*/  IMAD R7, R22, 0xc8, RZ ;  /* 0x000000c816077824 */ /* 0x002fe200078e02ff */
[----:B------:R-:W-:-:S04]  /*3a930*/  LEA.HI.X.SX32 R9, R9, R3, 0x1, P0 ;  /* 0x0000000309097211 */ /* 0x000fc800000f0eff */
[----:B------:R-:W-:Y:S01]  /*3a940*/  IADD3 R6, P0, R7, R2, RZ ;  /* 0x0000000207067210 */ /* 0x000fe20007f1e0ff */
[----:B------:R-:W-:Y:S02]  /*3a950*/  IMAD R7, R20, 0x64, RZ ;  /* 0x0000006414077824 */ /* 0x000fe400078e02ff */
[----:B------:R-:W3:Y:S03]  /*3a960*/  LDL.LU R20, [R1+0x4c] ;  /* 0x00004c0001147983 */ /* 0x000ee60000300800 */
[----:B------:R-:W-:Y:S01]  /*3a970*/  LEA.HI.X.SX32 R7, R7, R3, 0x1, P0 ;  /* 0x0000000307077211 */ /* 0x000fe200000f0eff */
[----:B------:R-:W-:Y:S01]  /*3a980*/  IMAD R12, R22, 0xca, RZ ;  /* 0x000000ca160c7824 */ /* 0x000fe200078e02ff */
[----:B-----5:R-:W-:Y:S01]  /*3a990*/  PRMT R10, R17, 0x7632, R10 ;  /* 0x00007632110a7816 */ /* 0x020fe2000000000a */
[----:B------:R-:W-:Y:S04]  /*3a9a0*/  STG.E.U16 [R4.64], R17 ;  /* 0x0000001104007986 */ /* 0x000fe8000c101506 */
[----:B------:R0:W-:Y:S04]  /*3a9b0*/  STG.E.U16 [R8.64], R10 ;  /* 0x0000000a08007986 */ /* 0x0001e8000c101506 */
[----:B--2---:R1:W-:Y:S01]  /*3a9c0*/  STG.E.U16 [R6.64], R15 ;  /* 0x0000000f06007986 */ /* 0x0043e2000c101506 */
[----:B0-----:R-:W-:-:S03]  /*3a9d0*/  PRMT R10, R15, 0x7632, R10 ;  /* 0x000076320f0a7816 */ /* 0x001fc6000000000a */
[----:B-1----:R-:W2:Y:S01]  /*3a9e0*/  LDL.LU R15, [R1+0x5c] ;  /* 0x00005c00010f7983 */ /* 0x002ea20000300800 */
[----:B------:R-:W-:Y:S01]  /*3a9f0*/  IMAD R5, R22, 0x65, RZ ;  /* 0x0000006516057824 */ /* 0x000fe200078e02ff */
[----:B------:R-:W-:Y:S01]  /*3aa00*/  IADD3 R4, P0, R12, R2, RZ ;  /* 0x000000020c047210 */ /* 0x000fe20007f1e0ff */
[----:B------:R-:W-:-:S03]  /*3aa10*/  IMAD R17, R22, 0xcc, RZ ;  /* 0x000000cc16117824 */ /* 0x000fc600078e02ff */
[----:B------:R-:W-:Y:S02]  /*3aa20*/  LEA.HI.X.SX32 R5, R5, R3, 0x1, P0 ;  /* 0x0000000305057211 */ /* 0x000fe400000f0eff */
[----:B------:R-:W-:-:S04]  /*3aa30*/  IADD3 R8, P0, R17, R2, RZ ;  /* 0x0000000211087210 */ /* 0x000fc80007f1e0ff */
[----:B------:R-:W-:Y:S01]  /*3aa40*/  LEA.HI.X.SX32 R9, R24, R3, 0x1, P0 ;  /* 0x0000000318097211 */ /* 0x000fe200000f0eff */
[----:B------:R0:W-:Y:S04]  /*3aa50*/  STG.E.U16 [R4.64], R10 ;  /* 0x0000000a04007986 */ /* 0x0001e8000c101506 */
[----:B----4-:R1:W-:Y:S01]  /*3aa60*/  STG.E.U16 [R8.64], R23 ;  /* 0x0000001708007986 */ /* 0x0103e2000c101506 */
[----:B0-----:R-:W-:Y:S01]  /*3aa70*/  PRMT R10, R23, 0x7632, R10 ;  /* 0x00007632170a7816 */ /* 0x001fe2000000000a */
[----:B-1----:R-:W-:Y:S02]  /*3aa80*/  IMAD R23, R14, 0x68, RZ ;  /* 0x000000680e177824 */ /* 0x002fe400078e02ff */
[----:B------:R-:W4:Y:S01]  /*3aa90*/  LDL.LU R14, [R1+0x6c] ;  /* 0x00006c00010e7983 */ /* 0x000f220000300800 */
[----:B------:R-:W-:-:S02]  /*3aaa0*/  IMAD R12, R22, 0xce, RZ ;  /* 0x000000ce160c7824 */ /* 0x000fc400078e02ff */
[C---:B------:R-:W-:Y:S02]  /*3aab0*/  IMAD R7, R22.reuse, 0x67, RZ ;  /* 0x0000006716077824 */ /* 0x040fe400078e02ff */
[----:B------:R-:W-:Y:S01]  /*3aac0*/  IMAD R17, R22, 0xd0, RZ ;  /* 0x000000d016117824 */ /* 0x000fe200078e02ff */
[----:B------:R-:W-:Y:S01]  /*3aad0*/  IADD3 R6, P0, R12, R2, RZ ;  /* 0x000000020c067210 */ /* 0x000fe20007f1e0ff */
[----:B------:R-:W-:-:S03]  /*3aae0*/  IMAD R12, R22, 0xd2, RZ ;  /* 0x000000d2160c7824 */ /* 0x000fc600078e02ff */
[-C--:B------:R-:W-:Y:S02]  /*3aaf0*/  LEA.HI.X.SX32 R7, R7, R3.reuse, 0x1, P0 ;  /* 0x0000000307077211 */ /* 0x080fe400000f0eff */
[-C--:B------:R-:W-:Y:S01]  /*3ab00*/  IADD3 R4, P0, R17, R2.reuse, RZ ;  /* 0x0000000211047210 */ /* 0x080fe20007f1e0ff */
[C---:B------:R-:W-:Y:S02]  /*3ab10*/  IMAD R9, R22.reuse, 0x69, RZ ;  /* 0x0000006916097824 */ /* 0x040fe400078e02ff */
[----:B------:R-:W-:Y:S01]  /*3ab20*/  IMAD R17, R22, 0xd4, RZ ;  /* 0x000000d416117824 */ /* 0x000fe200078e02ff */
[----:B------:R-:W-:Y:S02]  /*3ab30*/  LEA.HI.X.SX32 R5, R23, R3, 0x1, P0 ;  /* 0x0000000317057211 */ /* 0x000fe400000f0eff */
[----:B------:R-:W-:Y:S01]  /*3ab40*/  IADD3 R8, P0, R12, R2, RZ ;  /* 0x000000020c087210 */ /* 0x000fe20007f1e0ff */
[----:B------:R0:W-:Y:S01]  /*3ab50*/  STG.E.U16 [R6.64], R10 ;  /* 0x0000000a06007986 */ /* 0x0001e2000c101506 */
[----:B------:R-:W-:-:S02]  /*3ab60*/  IMAD R12, R22, 0xd6, RZ ;  /* 0x000000d6160c7824 */ /* 0x000fc400078e02ff */
[-C--:B------:R-:W-:Y:S01]  /*3ab70*/  LEA.HI.X.SX32 R9, R9, R3.reuse, 0x1, P0 ;  /* 0x0000000309097211 */ /* 0x080fe200000f0eff */
[----:B---3--:R1:W-:Y:S01]  /*3ab80*/  STG.E.U16 [R4.64], R20 ;  /* 0x0000001404007986 */ /* 0x0083e2000c101506 */
[----:B------:R-:W-:Y:S01]  /*3ab90*/  IMAD R23, R22, 0xd8, RZ ;  /* 0x000000d816177824 */ /* 0x000fe200078e02ff */
[-C--:B0-----:R-:W-:Y:S02]  /*3aba0*/  IADD3 R6, P0, R17, R2.reuse, RZ ;  /* 0x0000000211067210 */ /* 0x081fe40007f1e0ff */
[----:B------:R-:W-:Y:S01]  /*3abb0*/  PRMT R10, R20, 0x7632, R10 ;  /* 0x00007632140a7816 */ /* 0x000fe2000000000a */
[----:B------:R-:W3:Y:S01]  /*3abc0*/  LDL.LU R17, [R1+0x7c] ;  /* 0x00007c0001117983 */ /* 0x000ee20000300800 */
[----:B-1----:R-:W-:Y:S01]  /*3abd0*/  IMAD R5, R22, 0x6b, RZ ;  /* 0x0000006b16057824 */ /* 0x002fe200078e02ff */
[----:B------:R-:W-:Y:S02]  /*3abe0*/  LEA.HI.X.SX32 R7, R16, R3, 0x1, P0 ;  /* 0x0000000310077211 */ /* 0x000fe400000f0eff */
[----:B------:R-:W-:-:S02]  /*3abf0*/  IADD3 R4, P0, R12, R2, RZ ;  /* 0x000000020c047210 */ /* 0x000fc40007f1e0ff */
[----:B------:R-:W-:Y:S01]  /*3ac00*/  MOV R20, c[0x0][0x1c8] ;  /* 0x0000720000147a02 */ /* 0x000fe20000000f00 */
[----:B------:R0:W-:Y:S01]  /*3ac10*/  STG.E.U16 [R8.64], R10 ;  /* 0x0000000a08007986 */ /* 0x0001e2000c101506 */
[-C--:B------:R-:W-:Y:S01]  /*3ac20*/  LEA.HI.X.SX32 R5, R5, R3.reuse, 0x1, P0 ;  /* 0x0000000305057211 */ /* 0x080fe200000f0eff */
[----:B------:R-:W-:Y:S01]  /*3ac30*/  IMAD R12, R22, 0xda, RZ ;  /* 0x000000da160c7824 */ /* 0x000fe200078e02ff */
[----:B0-----:R-:W-:Y:S01]  /*3ac40*/  IADD3 R8, P0, R23, R2, RZ ;  /* 0x0000000217087210 */ /* 0x001fe20007f1e0ff */
[----:B------:R-:W-:Y:S02]  /*3ac50*/  IMAD R23, R20, 0x6c, RZ ;  /* 0x0000006c14177824 */ /* 0x000fe400078e02ff */
[----:B------:R-:W5:Y:S03]  /*3ac60*/  LDL.LU R20, [R1+0x8c] ;  /* 0x00008c0001147983 */ /* 0x000f660000300800 */
[----:B------:R-:W-:Y:S01]  /*3ac70*/  LEA.HI.X.SX32 R9, R23, R3, 0x1, P0 ;  /* 0x0000000317097211 */ /* 0x000fe200000f0eff */
[----:B--2---:R0:W-:Y:S01]  /*3ac80*/  STG.E.U16 [R6.64], R15 ;  /* 0x0000000f06007986 */ /* 0x0041e2000c101506 */
[----:B------:R-:W-:-:S05]  /*3ac90*/  PRMT R10, R15, 0x7632, R10 ;  /* 0x000076320f0a7816 */ /* 0x000fca000000000a */
[----:B------:R1:W-:Y:S01]  /*3aca0*/  STG.E.U16 [R4.64], R10 ;  /* 0x0000000a04007986 */ /* 0x0003e2000c101506 */
[----:B0-----:R-:W-:Y:S01]  /*3acb0*/  IMAD R7, R22, 0x6d, RZ ;  /* 0x0000006d16077824 */ /* 0x001fe200078e02ff */
[----:B------:R-:W-:Y:S01]  /*3acc0*/  IADD3 R6, P0, R12, R2, RZ ;  /* 0x000000020c067210 */ /* 0x000fe20007f1e0ff */
[----:B------:R-:W-:-:S03]  /*3acd0*/  IMAD R15, R22, 0xdc, RZ ;  /* 0x000000dc160f7824 */ /* 0x000fc600078e02ff */
[-C--:B------:R-:W-:Y:S02]  /*3ace0*/  LEA.HI.X.SX32 R7, R7, R3.reuse, 0x1, P0 ;  /* 0x0000000307077211 */ /* 0x080fe400000f0eff */
[----:B-1----:R-:W-:Y:S02]  /*3acf0*/  IADD3 R4, P0, R15, R2, RZ ;  /* 0x000000020f047210 */ /* 0x002fe40007f1e0ff */
[----:B------:R-:W2:Y:S01]  /*3ad00*/  LDL.LU R15, [R1+0x9c] ;  /* 0x00009c00010f7983 */ /* 0x000ea20000300800 */
[----:B------:R-:W-:Y:S01]  /*3ad10*/  IMAD R12, R22, 0xde, RZ ;  /* 0x000000de160c7824 */ /* 0x000fe200078e02ff */
[----:B------:R-:W-:Y:S02]  /*3ad20*/  LEA.HI.X.SX32 R5, R25, R3, 0x1, P0 ;  /* 0x0000000319057211 */ /* 0x000fe400000f0eff */
[----:B----4-:R0:W-:Y:S01]  /*3ad30*/  STG.E.U16 [R8.64], R14 ;  /* 0x0000000e08007986 */ /* 0x0101e2000c101506 */
[----:B------:R-:W-:-:S05]  /*3ad40*/  PRMT R10, R14, 0x7632, R10 ;  /* 0x000076320e0a7816 */ /* 0x000fca000000000a */
[----:B------:R1:W-:Y:S01]  /*3ad50*/  STG.E.U16 [R6.64], R10 ;  /* 0x0000000a06007986 */ /* 0x0003e2000c101506 */
[----:B0-----:R-:W-:Y:S01]  /*3ad60*/  IMAD R9, R22, 0x6f, RZ ;  /* 0x0000006f16097824 */ /* 0x001fe200078e02ff */
[----:B------:R-:W-:Y:S01]  /*3ad70*/  IADD3 R8, P0, R12, R2, RZ ;  /* 0x000000020c087210 */ /* 0x000fe20007f1e0ff */
[----:B------:R-:W-:-:S03]  /*3ad80*/  IMAD R14, R22, 0xe0, RZ ;  /* 0x000000e0160e7824 */ /* 0x000fc600078e02ff */
[----:B------:R-:W-:Y:S02]  /*3ad90*/  LEA.HI.X.SX32 R9, R9, R3, 0x1, P0 ;  /* 0x0000000309097211 */ /* 0x000fe400000f0eff */
[----:B-1----:R-:W-:Y:S02]  /*3ada0*/  IADD3 R6, P0, R14, R2, RZ ;  /* 0x000000020e067210 */ /* 0x002fe40007f1e0ff */
[----:B------:R-:W4:Y:S01]  /*3adb0*/  LDL.LU R14, [R1+0xac] ;  /* 0x0000ac00010e7983 */ /* 0x000f220000300800 */
[----:B------:R-:W-:Y:S02]  /*3adc0*/  IMAD.MOV.U32 R23, RZ, RZ, c[0x0][0x1c8] ;  /* 0x00007200ff177624 */ /* 0x000fe400078e00ff */
[C---:B------:R-:W-:Y:S02]  /*3add0*/  IMAD R12, R22.reuse, 0xe2, RZ ;  /* 0x000000e2160c7824 */ /* 0x040fe400078e02ff */
[----:B------:R-:W-:Y:S02]  /*3ade0*/  IMAD R23, R23, 0x70, RZ ;  /* 0x0000007017177824 */ /* 0x000fe400078e02ff */
[----:B------:R-:W-:-:S03]  /*3adf0*/  IMAD R16, R22, 0xe4, RZ ;  /* 0x000000e416107824 */ /* 0x000fc600078e02ff */
[----:B------:R-:W-:Y:S01]  /*3ae00*/  LEA.HI.X.SX32 R7, R23, R3, 0x1, P0 ;  /* 0x0000000317077211 */ /* 0x000fe200000f0eff */
[----:B---3--:R0:W-:Y:S01]  /*3ae10*/  STG.E.U16 [R4.64], R17 ;  /* 0x0000001104007986 */ /* 0x0081e2000c101506 */
[----:B------:R-:W-:-:S05]  /*3ae20*/  PRMT R10, R17, 0x7632, R10 ;  /* 0x00007632110a7816 */ /* 0x000fca000000000a */
[----:B------:R1:W-:Y:S01]  /*3ae30*/  STG.E.U16 [R8.64], R10 ;  /* 0x0000000a08007986 */ /* 0x0003e2000c101506 */
[----:B0-----:R-:W-:Y:S01]  /*3ae40*/  IMAD R5, R22, 0x71, RZ ;  /* 0x0000007116057824 */ /* 0x001fe200078e02ff */
[----:B------:R-:W-:-:S04]  /*3ae50*/  IADD3 R4, P0, R12, R2, RZ ;  /* 0x000000020c047210 */ /* 0x000fc80007f1e0ff */
[-C--:B------:R-:W-:Y:S02]  /*3ae60*/  LEA.HI.X.SX32 R5, R5, R3.reuse, 0x1, P0 ;  /* 0x0000000305057211 */ /* 0x080fe400000f0eff */
[----:B-1----:R-:W-:Y:S02]  /*3ae70*/  IADD3 R8, P0, R16, R2, RZ ;  /* 0x0000000210087210 */ /* 0x002fe40007f1e0ff */
[----:B-----5:R-:W-:Y:S01]  /*3ae80*/  PRMT R10, R20, 0x7632, R10 ;  /* 0x00007632140a7816 */ /* 0x020fe2000000000a */
[----:B------:R0:W-:Y:S01]  /*3ae90*/  STG.E.U16 [R6.64], R20 ;  /* 0x0000001406007986 */ /* 0x0001e2000c101506 */
[----:B------:R-:W-:-:S03]  /*3aea0*/  LEA.HI.X.SX32 R9, R13, R3, 0x1, P0 ;  /* 0x000000030d097211 */ /* 0x000fc600000f0eff */
[----:B------:R1:W-:Y:S01]  /*3aeb0*/  STG.E.U16 [R4.64], R10 ;  /* 0x0000000a04007986 */ /* 0x0003e2000c101506 */
[----:B0-----:R-:W-:Y:S01]  /*3aec0*/  MOV R20, c[0x0][0x1c8] ;  /* 0x0000720000147a02 */ /* 0x001fe20000000f00 */
[C---:B------:R-:W-:Y:S02]  /*3aed0*/  IMAD R12, R22.reuse, 0xe6, RZ ;  /* 0x000000e6160c7824 */ /* 0x040fe400078e02ff */
[C---:B------:R-:W-:Y:S02]  /*3aee0*/  IMAD R7, R22.reuse, 0x73, RZ ;  /* 0x0000007316077824 */ /* 0x040fe400078e02ff */
[----:B------:R-:W-:Y:S01]  /*3aef0*/  IMAD R16, R22, 0xe8, RZ ;  /* 0x000000e816107824 */ /* 0x000fe200078e02ff */
[----:B------:R-:W-:Y:S01]  /*3af00*/  IADD3 R6, P0, R12, R2, RZ ;  /* 0x000000020c067210 */ /* 0x000fe20007f1e0ff */
[----:B------:R-:W-:-:S03]  /*3af10*/  IMAD R12, R22, 0xea, RZ ;  /* 0x000000ea160c7824 */ /* 0x000fc600078e02ff */
[----:B------:R-:W-:Y:S02]  /*3af20*/  LEA.HI.X.SX32 R7, R7, R3, 0x1, P0 ;  /* 0x0000000307077211 */ /* 0x000fe400000f0eff */
[----:B-1----:R-:W-:Y:S01]  /*3af30*/  IADD3 R4, P0, R16, R2, RZ ;  /* 0x0000000210047210 */ /* 0x002fe20007f1e0ff */
[----:B------:R-:W-:Y:S01]  /*3af40*/  IMAD R13, R22, 0xec, RZ ;  /* 0x000000ec160d7824 */ /* 0x000fe200078e02ff */
[----:B--2---:R-:W-:Y:S01]  /*3af50*/  PRMT R10, R15, 0x7632, R10 ;  /* 0x000076320f0a7816 */ /* 0x004fe2000000000a */
[----:B------:R0:W-:Y:S02]  /*3af60*/  STG.E.U16 [R8.64], R15 ;  /* 0x0000000f08007986 */ /* 0x0001e4000c101506 */
[----:B0-----:R-:W-:Y:S02]  /*3af70*/  IMAD R15, R20, 0x74, RZ ;  /* 0x00000074140f7824 */ /* 0x001fe400078e02ff */
[----:B------:R-:W2:Y:S01]  /*3af80*/  LDL.LU R20, [R1+0xcc] ;  /* 0x0000cc0001147983 */ /* 0x000ea20000300800 */
[----:B------:R-:W-:-:S02]  /*3af90*/  IMAD R9, R22, 0x75, RZ ;  /* 0x0000007516097824 */ /* 0x000fc400078e02ff */
[----:B------:R-:W-:Y:S01]  /*3afa0*/  LEA.HI.X.SX32 R5, R15, R3, 0x1, P0 ;  /* 0x000000030f057211 */ /* 0x000fe200000f0eff */
[----:B------:R0:W-:Y:S01]  /*3afb0*/  STG.E.U16 [R6.64], R10 ;  /* 0x0000000a06007986 */ /* 0x0001e2000c101506 */
[----:B------:R-:W-:-:S03]  /*3afc0*/  IADD3 R8, P0, R12, R2, RZ ;  /* 0x000000020c087210 */ /* 0x000fc60007f1e0ff */
[----:B------:R-:W3:Y:S01]  /*3afd0*/  LDL.LU R23, [R1+0xdc] ;  /* 0x0000dc0001177983 */ /* 0x000ee20000300800 */
[-C--:B------:R-:W-:Y:S02]  /*3afe0*/  LEA.HI.X.SX32 R9, R9, R3.reuse, 0x1, P0 ;  /* 0x0000000309097211 */ /* 0x080fe400000f0eff */
[----:B0-----:R-:W-:Y:S02]  /*3aff0*/  IADD3 R6, P0, R13, R2, RZ ;  /* 0x000000020d067210 */ /* 0x001fe40007f1e0ff */
[----:B----4-:R-:W-:Y:S02]  /*3b000*/  PRMT R10, R14, 0x7632, R10 ;  /* 0x000076320e0a7816 */ /* 0x010fe4000000000a */
[----:B------:R-:W-:Y:S01]  /*3b010*/  LEA.HI.X.SX32 R7, R18, R3, 0x1, P0 ;  /* 0x0000000312077211 */ /* 0x000fe200000f0eff */
[----:B------:R-:W-:Y:S04]  /*3b020*/  STG.E.U16 [R4.64], R14 ;  /* 0x0000000e04007986 */ /* 0x000fe8000c101506 */
[----:B------:R0:W-:Y:S04]  /*3b030*/  STG.E.U16 [R8.64], R10 ;  /* 0x0000000a08007986 */ /* 0x0001e8000c101506 */
[----:B------:R1:W-:Y:S01]  /*3b040*/  STG.E.U16 [R6.64], R0 ;  /* 0x0000000006007986 */ /* 0x0003e2000c101506 */
[----:B0-----:R-:W-:-:S03]  /*3b050*/  PRMT R10, R0, 0x7632, R10 ;  /* 0x00007632000a7816 */ /* 0x001fc6000000000a */
[----:B-1----:R-:W4:Y:S01]  /*3b060*/  LDL.LU R0, [R1+0xf40] ;  /* 0x000f400001007983 */ /* 0x002f220000300800 */
[C---:B------:R-:W-:Y:S02]  /*3b070*/  IMAD R12, R22.reuse, 0xee, RZ ;  /* 0x000000ee160c7824 */ /* 0x040fe400078e02ff */
[C---:B------:R-:W-:Y:S02]  /*3b080*/  IMAD R5, R22.reuse, 0x77, RZ ;  /* 0x0000007716057824 */ /* 0x040fe400078e02ff */
[----:B------:R-:W-:Y:S01]  /*3b090*/  IMAD R13, R22, 0xf0, RZ ;  /* 0x000000f0160d7824 */ /* 0x000fe200078e02ff */
[----:B------:R-:W-:-:S04]  /*3b0a0*/  IADD3 R4, P0, R12, R2, RZ ;  /* 0x000000020c047210 */ /* 0x000fc80007f1e0ff */
[----:B------:R-:W-:Y:S02]  /*3b0b0*/  LEA.HI.X.SX32 R5, R5, R3, 0x1, P0 ;  /* 0x0000000305057211 */ /* 0x000fe400000f0eff */
[----:B------:R-:W-:-:S04]  /*3b0c0*/  IADD3 R8, P0, R13, R2, RZ ;  /* 0x000000020d087210 */ /* 0x000fc80007f1e0ff */
[----:B------:R-:W-:Y:S01]  /*3b0d0*/  LEA.HI.X.SX32 R9, R26, R3, 0x1, P0 ;  /* 0x000000031a097211 */ /* 0x000fe200000f0eff */
[----:B------:R0:W-:Y:S01]  /*3b0e0*/  STG.E.U16 [R4.64], R10 ;  /* 0x0000000a04007986 */ /* 0x0001e2000c101506 */
[C---:B------:R-:W-:Y:S02]  /*3b0f0*/  IMAD R12, R22.reuse, 0xf2, RZ ;  /* 0x000000f2160c7824 */ /* 0x040fe400078e02ff */
[C---:B------:R-:W-:Y:S02]  /*3b100*/  IMAD R7, R22.reuse, 0x79, RZ ;  /* 0x0000007916077824 */ /* 0x040fe400078e02ff */
[----:B------:R-:W-:Y:S01]  /*3b110*/  IMAD R13, R22, 0xf4, RZ ;  /* 0x000000f4160d7824 */ /* 0x000fe200078e02ff */
[----:B------:R-:W-:Y:S01]  /*3b120*/  IADD3 R6, P0, R12, R2, RZ ;  /* 0x000000020c067210 */ /* 0x000fe20007f1e0ff */
[----:B------:R-:W-:-:S03]  /*3b130*/  IMAD R21, R21, 0x7a, RZ ;  /* 0x0000007a15157824 */ /* 0x000fc600078e02ff */
[----:B------:R-:W-:Y:S02]  /*3b140*/  LEA.HI.X.SX32 R7, R7, R3, 0x1, P0 ;  /* 0x0000000307077211 */ /* 0x000fe400000f0eff */
[----:B0-----:R-:W-:Y:S01]  /*3b150*/  IADD3 R4, P0, R13, R2, RZ ;  /* 0x000000020d047210 */ /* 0x001fe20007f1e0ff */
[----:B------:R-:W-:-:S03]  /*3b160*/  IMAD R12, R22, 0xf6, RZ ;  /* 0x000000f6160c7824 */ /* 0x000fc600078e02ff */
[----:B------:R-:W-:Y:S01]  /*3b170*/  LEA.HI.X.SX32 R5, R21, R3, 0x1, P0 ;  /* 0x0000000315057211 */ /* 0x000fe200000f0eff */
[----:B------:R-:W-:Y:S01]  /*3b180*/  STL [R1+0xf3c], R27 ;  /* 0x000f3c1b01007387 */ /* 0x000fe20000100800 */
[----:B------:R-:W-:-:S03]  /*3b190*/  IMAD R15, R22, 0xf8, RZ ;  /* 0x000000f8160f7824 */ /* 0x000fc600078e02ff */
[----:B------:R-:W5:Y:S04]  /*3b1a0*/  LDL.LU R14, [R1+0xec] ;  /* 0x0000ec00010e7983 */ /* 0x000f680000300800 */
[----:B------:R-:W4:Y:S01]  /*3b1b0*/  LDL.LU R17, [R1+0xfc] ;  /* 0x0000fc0001117983 */ /* 0x000f220000300800 */
[----:B--2---:R-:W-:-:S03]  /*3b1c0*/  PRMT R10, R20, 0x7632, R10 ;  /* 0x00007632140a7816 */ /* 0x004fc6000000000a */
[----:B------:R0:W-:Y:S04]  /*3b1d0*/  STG.E.U16 [R8.64], R20 ;  /* 0x0000001408007986 */ /* 0x0001e8000c101506 */
[----:B0-----:R-:W0:Y:S01]  /*3b1e0*/  S2R R20, SR_TID.X ;  /* 0x0000000000147919 */ /* 0x001e220000002100 */
[----:B------:R-:W-:Y:S02]  /*3b1f0*/  IADD3 R8, P0, R12, R2, RZ ;  /* 0x000000020c087210 */ /* 0x000fe40007f1e0ff */
[C---:B0-----:R-:W-:Y:S02]  /*3b200*/  SHF.L.U32 R21, R20.reuse, 0xc, RZ ;  /* 0x0000000c14157819 */ /* 0x041fe400000006ff */
[----:B------:R-:W-:Y:S02]  /*3b210*/  LOP3.LUT R12, R20, 0x7f, RZ, 0xc0, !PT ;  /* 0x0000007f140c7812 */ /* 0x000fe400078ec0ff */
[----:B------:R-:W-:-:S05]  /*3b220*/  LOP3.LUT R21, R21, 0x6000, RZ, 0xc0, !PT ;  /* 0x0000600015157812 */ /* 0x000fca00078ec0ff */
[----:B------:R-:W-:-:S05]  /*3b230*/  IMAD R21, R12, 0x10, R21 ;  /* 0x000000100c157824 */ /* 0x000fca00078e0215 */
[----:B------:R-:W0:Y:S01]  /*3b240*/  LDS.128 R24, [R21] ;  /* 0x0000000015187984 */ /* 0x000e220000000c00 */
[----:B------:R-:W-:-:S03]  /*3b250*/  IMAD R9, R22, 0x7b, RZ ;  /* 0x0000007b16097824 */ /* 0x000fc600078e02ff */
[----:B------:R1:W-:Y:S02]  /*3b260*/  STG.E.U16 [R6.64], R10 ;  /* 0x0000000a06007986 */ /* 0x0003e4000c101506 */
[----:B------:R-:W-:Y:S02]  /*3b270*/  LEA.HI.X.SX32 R9, R9, R3, 0x1, P0 ;  /* 0x0000000309097211 */ /* 0x000fe400000f0eff */
[----:B---3--:R2:W-:Y:S01]  /*3b280*/  STG.E.U16 [R4.64], R23 ;  /* 0x0000001704007986 */ /* 0x0085e2000c101506 */
[----:B-1----:R-:W-:Y:S02]  /*3b290*/  IADD3 R6, P0, R15, R2, RZ ;  /* 0x000000020f067210 */ /* 0x002fe40007f1e0ff */
[----:B------:R-:W-:Y:S02]  /*3b2a0*/  MOV R15, c[0x0][0x1c8] ;  /* 0x00007200000f7a02 */ /* 0x000fe40000000f00 */
[----:B------:R-:W-:-:S03]  /*3b2b0*/  PRMT R10, R23, 0x7632, R10 ;  /* 0x00007632170a7816 */ /* 0x000fc6000000000a */
[----:B--2---:R-:W-:Y:S01]  /*3b2c0*/  IMAD R23, R15, 0x7c, RZ ;  /* 0x0000007c0f177824 */ /* 0x004fe200078e02ff */
[----:B0-----:R-:W-:Y:S01]  /*3b2d0*/  STL [R1+0x94], R25 ;  /* 0x0000941901007387 */ /* 0x001fe20000100800 */
[----:B------:R-:W-:-:S03]  /*3b2e0*/  MOV R15, R24 ;  /* 0x00000018000f7202 */ /* 0x000fc60000000f00 */
[----:B------:R-:W-:Y:S04]  /*3b2f0*/  STL.64 [R1+0x98], R26 ;  /* 0x0000981a01007387 */ /* 0x000fe80000100a00 */
[----:B----4-:R-:W0:Y:S04]  /*3b300*/  LDS.128 R24, [R0] ;  /* 0x0000000000187984 */ /* 0x010e280000000c00 */
[----:B0-----:R-:W-:Y:S04]  /*3b310*/  STL [R1+0x54], R25 ;  /* 0x0000541901007387 */ /* 0x001fe80000100800 */
[----:B------:R0:W-:Y:S04]  /*3b320*/  STL.64 [R1+0x58], R26 ;  /* 0x0000581a01007387 */ /* 0x0001e80000100a00 */
[----:B0-----:R-:W2:Y:S01]  /*3b330*/  LDL.LU R27, [R1+0xf3c] ;  /* 0x000f3c00011b7983 */ /* 0x001ea20000300800 */
[----:B------:R-:W-:Y:S01]  /*3b340*/  LEA.HI.X.SX32 R7, R23, R3, 0x1, P0 ;  /* 0x0000000317077211 */ /* 0x000fe200000f0eff */
[----:B------:R-:W-:Y:S01]  /*3b350*/  IMAD R13, R22, 0xfa, RZ ;  /* 0x000000fa160d7824 */ /* 0x000fe200078e02ff */
[----:B------:R-:W-:Y:S01]  /*3b360*/  SHF.L.U32 R23, R20, 0xc, RZ ;  /* 0x0000000c14177819 */ /* 0x000fe200000006ff */
[----:B------:R-:W-:-:S03]  /*3b370*/  IMAD R5, R22, 0x7d, RZ ;  /* 0x0000007d16057824 */ /* 0x000fc600078e02ff */
[----:B------:R-:W-:Y:S02]  /*3b380*/  LOP3.LUT R23, R23, 0x6000, RZ, 0xc0, !PT ;  /* 0x0000600017177812 */ /* 0x000fe400078ec0ff */
[----:B------:R-:W-:Y:S01]  /*3b390*/  IADD3 R4, P0, R13, R2, RZ ;  /* 0x000000020d047210 */ /* 0x000fe20007f1e0ff */
[----:B------:R-:W-:Y:S01]  /*3b3a0*/  IMAD R13, R22, 0xfc, RZ ;  /* 0x000000fc160d7824 */ /* 0x000fe200078e02ff */
[----:B------:R-:W-:Y:S01]  /*3b3b0*/  LEA R23, R12, R23, 0x4 ;  /* 0x000000170c177211 */ /* 0x000fe200078e20ff */
[----:B------:R0:W-:Y:S01]  /*3b3c0*/  STG.E.U16 [R8.64], R10 ;  /* 0x0000000a08007986 */ /* 0x0001e2000c101506 */
[----:B------:R-:W-:Y:S02]  /*3b3d0*/  LEA.HI.X.SX32 R5, R5, R3, 0x1, P0 ;  /* 0x0000000305057211 */ /* 0x000fe400000f0eff */
[----:B------:R-:W-:Y:S01]  /*3b3e0*/  LOP3.LUT R23, R23, 0x40, RZ, 0x3c, !PT ;  /* 0x0000004017177812 */ /* 0x000fe200078e3cff */
[----:B-----5:R-:W-:Y:S01]  /*3b3f0*/  STG.E.U16 [R6.64], R14 ;  /* 0x0000000e06007986 */ /* 0x020fe2000c101506 */
[----:B------:R-:W-:Y:S01]  /*3b400*/  IMAD.MOV.U32 R16, RZ, RZ, R24 ;  /* 0x000000ffff107224 */ /* 0x000fe200078e0018 */
[----:B0-----:R-:W-:-:S02]  /*3b410*/  PRMT R9, R14, 0x7632, R9 ;  /* 0x000076320e097816 */ /* 0x001fc40000000009 */
[----:B------:R-:W-:-:S03]  /*3b420*/  IADD3 R8, P0, R13, R2, RZ ;  /* 0x000000020d087210 */ /* 0x000fc60007f1e0ff */
[----:B------:R0:W-:Y:S01]  /*3b430*/  STG.E.U16 [R4.64], R9 ;  /* 0x0000000904007986 */ /* 0x0001e2000c101506 */
[----:B------:R-:W-:-:S04]  /*3b440*/  SHF.L.U32 R20, R20, 0xc, RZ ;  /* 0x0000000c14147819 */ /* 0x000fc800000006ff */
[----:B------:R-:W-:-:S05]  /*3b450*/  LOP3.LUT R20, R20, 0x6000, RZ, 0xc0, !PT ;  /* 0x0000600014147812 */ /* 0x000fca00078ec0ff */
[----:B------:R-:W-:-:S05]  /*3b460*/  IMAD R20, R12, 0x10, R20 ;  /* 0x000000100c147824 */ /* 0x000fca00078e0214 */
[----:B------:R-:W-:Y:S01]  /*3b470*/  LOP3.LUT R20, R20, 0x60, RZ, 0x3c, !PT ;  /* 0x0000006014147812 */ /* 0x000fe200078e3cff */
[C---:B------:R-:W-:Y:S02]  /*3b480*/  IMAD R10, R22.reuse, 0xfe, RZ ;  /* 0x000000fe160a7824 */ /* 0x040fe400078e02ff */
[C---:B0-----:R-:W-:Y:S02]  /*3b490*/  IMAD R5, R22.reuse, 0x7f, RZ ;  /* 0x0000007f16057824 */ /* 0x041fe400078e02ff */
[----:B------:R-:W-:Y:S01]  /*3b4a0*/  IMAD.SHL.U32 R7, R22, 0x80, RZ ;  /* 0x0000008016077824 */ /* 0x000fe200078e00ff */
[----:B------:R-:W-:Y:S02]  /*3b4b0*/  PRMT R11, R17, 0x7632, R11 ;  /* 0x00007632110b7816 */ /* 0x000fe4000000000b */
[----:B--2---:R-:W-:Y:S02]  /*3b4c0*/  LEA.HI.X.SX32 R9, R27, R3, 0x1, P0 ;  /* 0x000000031b097211 */ /* 0x004fe400000f0eff */
[----:B------:R-:W0:Y:S01]  /*3b4d0*/  LDS.128 R24, [R23] ;  /* 0x0000000017187984 */ /* 0x000e220000000c00 */
[----:B------:R-:W-:Y:S01]  /*3b4e0*/  IADD3 R4, P0, R10, R2, RZ ;  /* 0x000000020a047210 */ /* 0x000fe20007f1e0ff */
[----:B------:R-:W-:-:S03]  /*3b4f0*/  IMAD R10, R22, 0x102, RZ ;  /* 0x00000102160a7824 */ /* 0x000fc600078e02ff */
[-C--:B------:R-:W-:Y:S02]  /*3b500*/  LEA.HI.X.SX32 R5, R5, R3.reuse, 0x1, P0 ;  /* 0x0000000305057211 */ /* 0x080fe400000f0eff */
[-C--:B------:R-:W-:Y:S01]  /*3b510*/  LEA R6, P0, R22, R2.reuse, 0x8 ;  /* 0x0000000216067211 */ /* 0x080fe200078040ff */
[----:B------:R1:W-:Y:S03]  /*3b520*/  STG.E.U16 [R8.64], R17 ;  /* 0x0000001108007986 */ /* 0x0003e6000c101506 */
[----:B------:R-:W-:Y:S02]  /*3b530*/  LEA.HI.X.SX32 R7, R7, R3, 0x1, P0 ;  /* 0x0000000307077211 */ /* 0x000fe400000f0eff */
[----:B------:R-:W-:Y:S01]  /*3b540*/  IADD3 R10, P0, R10, R2, RZ ;  /* 0x000000020a0a7210 */ /* 0x000fe20007f1e0ff */
[----:B0-----:R-:W-:Y:S01]  /*3b550*/  STL [R1+0x24], R25 ;  /* 0x0000241901007387 */ /* 0x001fe20000100800 */
[----:B------:R-:W-:-:S03]  /*3b560*/  MOV R14, R24 ;  /* 0x00000018000e7202 */ /* 0x000fc60000000f00 */
[----:B------:R-:W-:Y:S04]  /*3b570*/  STL.64 [R1+0x28], R26 ;  /* 0x0000281a01007387 */ /* 0x000fe80000100a00 */
[----:B------:R-:W0:Y:S01]  /*3b580*/  LDS.128 R24, [R20] ;  /* 0x0000000014187984 */ /* 0x000e220000000c00 */
[C---:B-1----:R-:W-:Y:S02]  /*3b590*/  IMAD R9, R22.reuse, 0x81, RZ ;  /* 0x0000008116097824 */ /* 0x042fe400078e02ff */
[----:B------:R-:W-:Y:S01]  /*3b5a0*/  IMAD R8, R22, 0x104, RZ ;  /* 0x0000010416087824 */ /* 0x000fe200078e02ff */
[----:B------:R1:W-:Y:S04]  /*3b5b0*/  STG.E.U16 [R4.64], R11 ;  /* 0x0000000b04007986 */ /* 0x0003e8000c101506 */
[----:B------:R-:W-:Y:S01]  /*3b5c0*/  STG.E.U16 [R6.64], R15 ;  /* 0x0000000f06007986 */ /* 0x000fe2000c101506 */
[----:B-1----:R-:W-:-:S02]  /*3b5d0*/  LEA.HI.X.SX32 R11, R9, R3, 0x1, P0 ;  /* 0x00000003090b7211 */ /* 0x002fc400000f0eff */
[----:B------:R-:W-:Y:S02]  /*3b5e0*/  IADD3 R8, P0, R8, R2, RZ ;  /* 0x0000000208087210 */ /* 0x000fe40007f1e0ff */
[----:B------:R-:W-:Y:S02]  /*3b5f0*/  PRMT R5, R15, 0x7632, R5 ;  /* 0x000076320f057816 */ /* 0x000fe40000000005 */
[----:B------:R-:W-:-:S03]  /*3b600*/  LEA.HI.X.SX32 R9, R19, R3, 0x1, P0 ;  /* 0x0000000313097211 */ /* 0x000fc600000f0eff */
[----:B------:R-:W-:Y:S04]  /*3b610*/  STG.E.U16 [R10.64], R5 ;  /* 0x000000050a007986 */ /* 0x000fe8000c101506 */
[----:B------:R1:W-:Y:S04]  /*3b620*/  STG.E.U16 [R8.64], R16 ;  /* 0x0000001008007986 */ /* 0x0003e8000c101506 */
[----:B0-----:R-:W-:Y:S01]  /*3b630*/  STL [R1+0xde0], R27 ;  /* 0x000de01b01007387 */ /* 0x001fe20000100800 */
[----:B-1----:R-:W-:-:S03]  /*3b640*/  PRMT R8, R16, 0x7632, R8 ;  /* 0x0000763210087816 */ /* 0x002fc60000000008 */
[----:B------:R-:W-:Y:S04]  /*3b650*/  STL [R1+0xf38], R26 ;  /* 0x000f381a01007387 */ /* 0x000fe80000100800 */
[----:B------:R-:W0:Y:S04]  /*3b660*/  LDS.128 R16, [R21+0x800] ;  /* 0x0008000015107984 */ /* 0x000e280000000c00 */
[----:B------:R-:W-:Y:S04]  /*3b670*/  STL.64 [R1+0xf30], R24 ;  /* 0x000f301801007387 */ /* 0x000fe80000100a00 */
[----:B------:R-:W1:Y:S04]  /*3b680*/  LDS.128 R24, [R0+0x800] ;  /* 0x0008000000187984 */ /* 0x000e680000000c00 */
[----:B0-----:R-:W-:Y:S04]  /*3b690*/  STL [R1+0x84], R17 ;  /* 0x0000841101007387 */ /* 0x001fe80000100800 */
[----:B------:R-:W-:Y:S04]  /*3b6a0*/  STL.64 [R1+0x88], R18 ;  /* 0x0000881201007387 */ /* 0x000fe80000100a00 */
[----:B-1----:R-:W-:Y:S04]  /*3b6b0*/  STL [R1+0x44], R25 ;  /* 0x0000441901007387 */ /* 0x002fe80000100800 */
[----:B------:R0:W-:Y:S02]  /*3b6c0*/  STL.64 [R1+0x48], R26 ;  /* 0x0000481a01007387 */ /* 0x0001e40000100a00 */
[----:B0-----:R-:W-:-:S02]  /*3b6d0*/  MOV R27, R24 ;  /* 0x00000018001b7202 */ /* 0x001fc40000000f00 */
[----:B------:R-:W2:Y:S04]  /*3b6e0*/  LDL.LU R26, [R1+0xf38] ;  /* 0x000f3800011a7983 */ /* 0x000ea80000300800 */
[----:B------:R-:W3:Y:S01]  /*3b6f0*/  LDL.LU.64 R24, [R1+0xf30] ;  /* 0x000f300001187983 */ /* 0x000ee20000300a00 */
[C---:B------:R-:W-:Y:S01]  /*3b700*/  IMAD R4, R22.reuse, 0x106, RZ ;  /* 0x0000010616047824 */ /* 0x040fe200078e02ff */
[----:B------:R-:W-:Y:S01]  /*3b710*/  MOV R15, c[0x0][0x1c8] ;  /* 0x00007200000f7a02 */ /* 0x000fe20000000f00 */
[C---:B------:R-:W-:Y:S02]  /*3b720*/  IMAD R13, R22.reuse, 0x83, RZ ;  /* 0x00000083160d7824 */ /* 0x040fe400078e02ff */
[----:B------:R-:W-:Y:S01]  /*3b730*/  IMAD R12, R22, 0x108, RZ ;  /* 0x00000108160c7824 */ /* 0x000fe200078e02ff */
[----:B------:R-:W-:Y:S01]  /*3b740*/  IADD3 R4, P0, R4, R2, RZ ;  /* 0x0000000204047210 */ /* 0x000fe20007f1e0ff */
[----:B------:R-:W-:-:S03]  /*3b750*/  IMAD R15, R15, 0x84, RZ ;  /* 0x000000840f0f7824 */ /* 0x000fc600078e02ff */
[-C--:B------:R-:W-:Y:S01]  /*3b760*/  LEA.HI.X.SX32 R5, R13, R3.reuse, 0x1, P0 ;  /* 0x000000030d057211 */ /* 0x080fe200000f0eff */
[----:B------:R-:W-:Y:S01]  /*3b770*/  IMAD R10, R22, 0x10a, RZ ;  /* 0x0000010a160a7824 */ /* 0x000fe200078e02ff */
[----:B------:R-:W-:Y:S01]  /*3b780*/  IADD3 R6, P0, R12, R2, RZ ;  /* 0x000000020c067210 */ /* 0x000fe20007f1e0ff */
[----:B------:R-:W-:Y:S02]  /*3b790*/  IMAD R9, R22, 0x10c, RZ ;  /* 0x0000010c16097824 */ /* 0x000fe400078e02ff */
[----:B------:R0:W-:Y:S01]  /*3b7a0*/  STG.E.U16 [R4.64], R8 ;  /* 0x0000000804007986 */ /* 0x0001e2000c101506 */
[----:B------:R-:W-:Y:S01]  /*3b7b0*/  LEA.HI.X.SX32 R7, R15, R3, 0x1, P0 ;  /* 0x000000030f077211 */ /* 0x000fe200000f0eff */
[----:B------:R-:W-:-:S04]  /*3b7c0*/  IMAD.MOV.U32 R15, RZ, RZ, c[0x0][0x1c8] ;  /* 0x00007200ff0f7624 */ /* 0x000fc800078e00ff */
[----:B------:R1:W-:Y:S01]  /*3b7d0*/  STG.E.U16 [R6.64], R14 ;  /* 0x0000000e06007986 */ /* 0x0003e2000c101506 */
[----:B------:R-:W-:Y:S02]  /*3b7e0*/  IMAD R15, R15, 0x86, RZ ;  /* 0x000000860f0f7824 */ /* 0x000fe400078e02ff */
[----:B0-----:R-:W-:Y:S01]  /*3b7f0*/  IMAD R5, R22, 0x85, RZ ;  /* 0x0000008516057824 */ /* 0x001fe200078e02ff */
[-C--:B------:R-:W-:Y:S02]  /*3b800*/  IADD3 R4, P0, R10, R2.reuse, RZ ;  /* 0x000000020a047210 */ /* 0x080fe40007f1e0ff */
[----:B------:R-:W-:Y:S02]  /*3b810*/  PRMT R8, R14, 0x7632, R8 ;  /* 0x000076320e087816 */ /* 0x000fe40000000008 */
[----:B------:R-:W-:Y:S01]  /*3b820*/  LEA.HI.X.SX32 R5, R5, R3, 0x1, P0 ;  /* 0x0000000305057211 */ /* 0x000fe200000f0eff */
[C---:B-1----:R-:W-:Y:S01]  /*3b830*/  IMAD R14, R22.reuse, 0x10e, RZ ;  /* 0x0000010e160e7824 */ /* 0x042fe200078e02ff */
[----:B------:R-:W-:Y:S01]  /*3b840*/  IADD3 R6, P0, R9, R2, RZ ;  /* 0x0000000209067210 */ /* 0x000fe20007f1e0ff */
[----:B------:R-:W-:-:S03]  /*3b850*/  IMAD R9, R22, 0x87, RZ ;  /* 0x0000008716097824 */ /* 0x000fc600078e02ff */
[-C--:B------:R-:W-:Y:S02]  /*3b860*/  LEA.HI.X.SX32 R7, R15, R3.reuse, 0x1, P0 ;  /* 0x000000030f077211 */ /* 0x080fe400000f0eff */
[----:B------:R-:W-:Y:S01]  /*3b870*/  IADD3 R14, P0, R14, R2, RZ ;  /* 0x000000020e0e7210 */ /* 0x000fe20007f1e0ff */
[----:B------:R-:W-:Y:S03]  /*3b880*/  STG.E.U16 [R4.64], R8 ;  /* 0x0000000804007986 */ /* 0x000fe6000c101506 */
[----:B------:R-:W-:Y:S02]  /*3b890*/  LEA.HI.X.SX32 R15, R9, R3, 0x1, P0 ;  /* 0x00000003090f7211 */ /* 0x000fe400000f0eff */
[----:B------:R-:W0:Y:S04]  /*3b8a0*/  LDS.128 R8, [R23+0x800] ;  /* 0x0008000017087984 */ /* 0x000e280000000c00 */
[----:B0-----:R-:W-:Y:S01]  /*3b8b0*/  STL [R1+0x14], R9 ;  /* 0x0000140901007387 */ /* 0x001fe20000100800 */
[----:B------:R-:W-:-:S03]  /*3b8c0*/  IMAD.MOV.U32 R19, RZ, RZ, R8 ;  /* 0x000000ffff137224 */ /* 0x000fc600078e0008 */
[----:B------:R-:W-:Y:S04]  /*3b8d0*/  STL.64 [R1+0x18], R10 ;  /* 0x0000180a01007387 */ /* 0x000fe80000100a00 */
[----:B------:R-:W0:Y:S01]  /*3b8e0*/  LDS.128 R8, [R20+0x800] ;  /* 0x0008000014087984 */ /* 0x000e220000000c00 */
[----:B------:R-:W-:Y:S01]  /*3b8f0*/  MOV R17, c[0x0][0x1c8] ;  /* 0x0000720000117a02 */ /* 0x000fe20000000f00 */
[C---:B------:R-:W-:Y:S02]  /*3b900*/  IMAD R12, R22.reuse, 0x110, RZ ;  /* 0x00000110160c7824 */ /* 0x040fe400078e02ff */
[----:B------:R-:W-:Y:S02]  /*3b910*/  IMAD R4, R22, 0x112, RZ ;  /* 0x0000011216047824 */ /* 0x000fe400078e02ff */
[----:B------:R-:W-:Y:S01]  /*3b920*/  IMAD R17, R17, 0x88, RZ ;  /* 0x0000008811117824 */ /* 0x000fe200078e02ff */
[----:B------:R-:W-:Y:S01]  /*3b930*/  IADD3 R12, P0, R12, R2, RZ ;  /* 0x000000020c0c7210 */ /* 0x000fe20007f1e0ff */
[C---:B------:R-:W-:Y:S01]  /*3b940*/  IMAD R5, R22.reuse, 0x89, RZ ;  /* 0x0000008916057824 */ /* 0x040fe200078e02ff */
[----:B------:R-:W-:Y:S01]  /*3b950*/  MOV R18, R16 ;  /* 0x0000001000127202 */ /* 0x000fe20000000f00 */
[----:B------:R-:W-:Y:S01]  /*3b960*/  IMAD R16, R22, 0x114, RZ ;  /* 0x0000011416107824 */ /* 0x000fe200078e02ff */
[----:B------:R-:W-:-:S02]  /*3b970*/  LEA.HI.X.SX32 R13, R17, R3, 0x1, P0 ;  /* 0x00000003110d7211 */ /* 0x000fc400000f0eff */
[----:B------:R-:W-:Y:S01]  /*3b980*/  IADD3 R4, P0, R4, R2, RZ ;  /* 0x0000000204047210 */ /* 0x000fe20007f1e0ff */
[----:B0-----:R-:W-:Y:S04]  /*3b990*/  STL [R1+0xe08], R11 ;  /* 0x000e080b01007387 */ /* 0x001fe80000100800 */
[----:B------:R-:W-:Y:S04]  /*3b9a0*/  STL [R1+0xf28], R10 ;  /* 0x000f280a01007387 */ /* 0x000fe80000100800 */
[----:B------:R-:W-:Y:S04]  /*3b9b0*/  STL.64 [R1+0xf20], R8 ;  /* 0x000f200801007387 */ /* 0x000fe80000100a00 */
[----:B------:R-:W0:Y:S01]  /*3b9c0*/  LDS.128 R8, [R21+0x1000] ;  /* 0x0010000015087984 */ /* 0x000e220000000c00 */
[----:B------:R-:W-:-:S02]  /*3b9d0*/  LEA.HI.X.SX32 R5, R5, R3, 0x1, P0 ;  /* 0x0000000305057211 */ /* 0x000fc400000f0eff */
[----:B------:R-:W-:-:S04]  /*3b9e0*/  IADD3 R16, P0, R16, R2, RZ ;  /* 0x0000000210107210 */ /* 0x000fc80007f1e0ff */
[----:B------:R-:W-:Y:S01]  /*3b9f0*/  LEA.HI.X.SX32 R17, R28, R3, 0x1, P0 ;  /* 0x000000031c117211 */ /* 0x000fe200000f0eff */
[----:B0-----:R-:W-:Y:S04]  /*3ba00*/  STL [R1+0x74], R9 ;  /* 0x0000740901007387 */ /* 0x001fe80000100800 */
[----:B------:R-:W-:Y:S04]  /*3ba10*/  STL.64 [R1+0x78], R10 ;  /* 0x0000780a01007387 */ /* 0x000fe80000100a00 */
[----:B---3--:R0:W-:Y:S02]  /*3ba20*/  STG.E.U16 [R6.64], R24 ;  /* 0x0000001806007986 */ /* 0x0081e4000c101506 */
[----:B0-----:R-:W-:Y:S01]  /*3ba30*/  PRMT R24, R24, 0x7632, R24 ;  /* 0x0000763218187816 */ /* 0x001fe20000000018 */
[----:B------:R-:W-:-:S04]  /*3ba40*/  IMAD R7, R22, 0x116, RZ ;  /* 0x0000011616077824 */ /* 0x000fc800078e02ff */
[----:B------:R0:W-:Y:S04]  /*3ba50*/  STG.E.U16 [R14.64], R24 ;  /* 0x000000180e007986 */ /* 0x0001e8000c101506 */
[----:B------:R1:W-:Y:S01]  /*3ba60*/  STG.E.U16 [R12.64], R18 ;  /* 0x000000120c007986 */ /* 0x0003e2000c101506 */
[----:B0-----:R-:W-:Y:S02]  /*3ba70*/  MOV R24, c[0x0][0x1c8] ;  /* 0x0000720000187a02 */ /* 0x001fe40000000f00 */
[----:B------:R-:W-:Y:S02]  /*3ba80*/  IADD3 R14, P0, R7, R2, RZ ;  /* 0x00000002070e7210 */ /* 0x000fe40007f1e0ff */
[----:B------:R-:W-:Y:S01]  /*3ba90*/  PRMT R7, R18, 0x7632, R7 ;  /* 0x0000763212077816 */ /* 0x000fe20000000007 */
[C---:B------:R-:W-:Y:S01]  /*3baa0*/  IMAD R15, R24.reuse, 0x8b, RZ ;  /* 0x0000008b180f7824 */ /* 0x040fe200078e02ff */
[----:B-1----:R-:W-:Y:S01]  /*3bab0*/  MOV R18, c[0x0][0x1c8] ;  /* 0x0000720000127a02 */ /* 0x002fe20000000f00 */
[----:B------:R-:W-:-:S03]  /*3bac0*/  IMAD R6, R24, 0x118, RZ ;  /* 0x0000011818067824 */ /* 0x000fc600078e02ff */
[-C--:B------:R-:W-:Y:S01]  /*3bad0*/  LEA.HI.X.SX32 R15, R15, R3.reuse, 0x1, P0 ;  /* 0x000000030f0f7211 */ /* 0x080fe200000f0eff */
[----:B------:R-:W-:Y:S01]  /*3bae0*/  IMAD R18, R18, 0x8c, RZ ;  /* 0x0000008c12127824 */ /* 0x000fe200078e02ff */
[----:B------:R-:W-:Y:S01]  /*3baf0*/  IADD3 R6, P0, R6, R2, RZ ;  /* 0x0000000206067210 */ /* 0x000fe20007f1e0ff */
[----:B------:R0:W-:Y:S03]  /*3bb00*/  STG.E.U16 [R4.64], R7 ;  /* 0x0000000704007986 */ /* 0x0001e6000c101506 */
[----:B0-----:R-:W-:Y:S01]  /*3bb10*/  LEA.HI.X.SX32 R7, R18, R3, 0x1, P0 ;  /* 0x0000000312077211 */ /* 0x001fe200000f0eff */
[----:B------:R-:W-:Y:S02]  /*3bb20*/  IMAD.MOV.U32 R18, RZ, RZ, R8 ;  /* 0x000000ffff127224 */ /* 0x000fe400078e0008 */
[----:B------:R-:W0:Y:S04]  /*3bb30*/  LDS.128 R8, [R0+0x1000] ;  /* 0x0010000000087984 */ /* 0x000e280000000c00 */
[----:B0-----:R-:W-:Y:S01]  /*3bb40*/  STL [R1+0x34], R9 ;  /* 0x0000340901007387 */ /* 0x001fe20000100800 */
[----:B------:R-:W-:-:S03]  /*3bb50*/  MOV R0, R8 ;  /* 0x0000000800007202 */ /* 0x000fc60000000f00 */
[----:B------:R0:W-:Y:S04]  /*3bb60*/  STL.64 [R1+0x38], R10 ;  /* 0x0000380a01007387 */ /* 0x0001e80000100a00 */
[----:B0-----:R-:W3:Y:S04]  /*3bb70*/  LDL.LU R10, [R1+0xf28] ;  /* 0x000f2800010a7983 */ /* 0x001ee80000300800 */
[----:B------:R-:W4:Y:S01]  /*3bb80*/  LDL.LU.64 R8, [R1+0xf20] ;  /* 0x000f200001087983 */ /* 0x000f220000300a00 */
[C---:B------:R-:W-:Y:S01]  /*3bb90*/  IMAD R12, R24.reuse, 0x11a, RZ ;  /* 0x0000011a180c7824 */ /* 0x040fe200078e02ff */
[----:B------:R-:W-:Y:S01]  /*3bba0*/  PRMT R4, R27, 0x7632, R4 ;  /* 0x000076321b047816 */ /* 0x000fe20000000004 */
[C---:B------:R-:W-:Y:S01]  /*3bbb0*/  IMAD R13, R24.reuse, 0x8d, RZ ;  /* 0x0000008d180d7824 */ /* 0x040fe200078e02ff */
[----:B------:R0:W-:Y:S01]  /*3bbc0*/  STG.E.U16 [R16.64], R27 ;  /* 0x0000001b10007986 */ /* 0x0001e2000c101506 */
[----:B------:R-:W-:Y:S01]  /*3bbd0*/  IMAD R5, R24, 0x11c, RZ ;  /* 0x0000011c18057824 */ /* 0x000fe200078e02ff */
[----:B------:R-:W-:-:S02]  /*3bbe0*/  IADD3 R12, P0, R12, R2, RZ ;  /* 0x000000020c0c7210 */ /* 0x000fc40007f1e0ff */
[----:B------:R1:W-:Y:S02]  /*3bbf0*/  STG.E.U16 [R14.64], R4 ;  /* 0x000000040e007986 */ /* 0x0003e4000c101506 */
[----:B------:R-:W-:Y:S02]  /*3bc00*/  LEA.HI.X.SX32 R13, R13, R3, 0x1, P0 ;  /* 0x000000030d0d7211 */ /* 0x000fe400000f0eff */
[----:B0-----:R-:W-:Y:S01]  /*3bc10*/  MOV R27, c[0x0][0x1c8] ;  /* 0x00007200001b7a02 */ /* 0x001fe20000000f00 */
[----:B------:R0:W-:Y:S01]  /*3bc20*/  STG.E.U16 [R6.64], R19 ;  /* 0x0000001306007986 */ /* 0x0001e2000c101506 */
[----:B-1----:R-:W-:-:S03]  /*3bc30*/  IADD3 R4, P0, R5, R2, RZ ;  /* 0x0000000205047210 */ /* 0x002fc60007f1e0ff */
[----:B------:R-:W-:-:S05]  /*3bc40*/  IMAD R27, R27, 0x8e, RZ ;  /* 0x0000008e1b1b7824 */ /* 0x000fca00078e02ff */
[----:B------:R-:W-:Y:S02]  /*3bc50*/  LEA.HI.X.SX32 R5, R27, R3, 0x1, P0 ;  /* 0x000000031b057211 */ /* 0x000fe400000f0eff */
[----:B0-----:R-:W-:-:S05]  /*3bc60*/  PRMT R6, R19, 0x7632, R6 ;  /* 0x0000763213067816 */ /* 0x001fca0000000006 */
[----:B------:R-:W-:Y:S04]  /*3bc70*/  STG.E.U16 [R12.64], R6 ;  /* 0x000000060c007986 */ /* 0x000fe8000c101506 */
[----:B----4-:R0:W-:Y:S04]  /*3bc80*/  STG.E.U16 [R4.64], R8 ;  /* 0x0000000804007986 */ /* 0x0101e8000c101506 */
[----:B---3--:R-:W-:Y:S01]  /*3bc90*/  STL [R1+0xf18], R10 ;  /* 0x000f180a01007387 */ /* 0x008fe20000100800 */
[----:B0-----:R-:W-:-:S05]  /*3bca0*/  PRMT R8, R8, 0x7632, R8 ;  /* 0x0000763208087816 */ /* 0x001fca0000000008 */
[----:B------:R-:W-:Y:S04]  /*3bcb0*/  STL.64 [R1+0xf10], R8 ;  /* 0x000f100801007387 */ /* 0x000fe80000100a00 */
[----:B------:R-:W0:Y:S04]  /*3bcc0*/  LDS.128 R8, [R23+0x1000] ;  /* 0x0010000017087984 */ /* 0x000e280000000c00 */
[----:B0-----:R-:W-:Y:S01]  /*3bcd0*/  STL [R1+0x4], R9 ;  /* 0x0000040901007387 */ /* 0x001fe20000100800 */
[----:B------:R-:W-:-:S03]  /*3bce0*/  IMAD.MOV.U32 R28, RZ, RZ, R8 ;  /* 0x000000ffff1c7224 */ /* 0x000fc600078e0008 */
[----:B------:R0:W-:Y:S02]  /*3bcf0*/  STL [R1+0xc], R11 ;  /* 0x00000c0b01007387 */ /* 0x0001e40000100800 */
[----:B0-----:R-:W-:Y:S02]  /*3bd00*/  MOV R11, R10 ;  /* 0x0000000a000b7202 */ /* 0x001fe40000000f00 */
[----:B------:R-:W3:Y:S04]  /*3bd10*/  LDL.LU R10, [R1+0xf18] ;  /* 0x000f1800010a7983 */ /* 0x000ee80000300800 */
[----:B------:R-:W4:Y:S01]  /*3bd20*/  LDL.LU.64 R8, [R1+0xf10] ;  /* 0x000f100001087983 */ /* 0x000f220000300a00 */
[C---:B------:R-:W-:Y:S02]  /*3bd30*/  IMAD R7, R24.reuse, 0x11e, RZ ;  /* 0x0000011e18077824 */ /* 0x040fe400078e02ff */
[----:B------:R-:W-:-:S03]  /*3bd40*/  IMAD R12, R24, 0x8f, RZ ;  /* 0x0000008f180c7824 */ /* 0x000fc600078e02ff */
[----:B------:R-:W-:-:S04]  /*3bd50*/  IADD3 R6, P0, R7, R2, RZ ;  /* 0x0000000207067210 */ /* 0x000fc80007f1e0ff */
[----:B------:R-:W-:Y:S01]  /*3bd60*/  LEA.HI.X.SX32 R7, R12, R3, 0x1, P0 ;  /* 0x000000030c077211 */ /* 0x000fe200000f0eff */
[----:B---3--:R-:W-:Y:S04]  /*3bd70*/  STL.64 [R1+0xe38], R10 ;  /* 0x000e380a01007387 */ /* 0x008fe80000100a00 */
[----:B----4-:R-:W-:Y:S04]  /*3bd80*/  STG.E.U16 [R6.64], R8 ;  /* 0x0000000806007986 */ /* 0x010fe8000c101506 */
[----:B------:R-:W0:Y:S04]  /*3bd90*/  LDS.128 R4, [R20+0x1000] ;  /* 0x0010000014047984 */ /* 0x000e280000000c00 */
[----:B------:R-:W-:Y:S04]  /*3bda0*/  STL.64 [R1+0xf08], R8 ;  /* 0x000f080801007387 */ /* 0x000fe80000100a00 */
[----:B------:R-:W1:Y:S04]  /*3bdb0*/  LDS.128 R8, [R21+0x1800] ;  /* 0x0018000015087984 */ /* 0x000e680000000c00 */
[----:B0-----:R-:W-:Y:S04]  /*3bdc0*/  STL [R1+0xd90], R7 ;  /* 0x000d900701007387 */ /* 0x001fe80000100800 */
[----:B------:R0:W-:Y:S04]  /*3bdd0*/  STL [R1+0xe7c], R6 ;  /* 0x000e7c0601007387 */ /* 0x0001e80000100800 */
[----:B-1----:R1:W-:Y:S04]  /*3bde0*/  STL.64 [R1+0x60], R8 ;  /* 0x0000600801007387 */ /* 0x0023e80000100a00 */
[----:B------:R3:W-:Y:S01]  /*3bdf0*/  STL [R1+0x6c], R11 ;  /* 0x00006c0b01007387 */ /* 0x0007e20000100800 */
[----:B0-----:R-:W-:-:S03]  /*3be00*/  MOV R6, R8 ;  /* 0x0000000800067202 */ /* 0x001fc60000000f00 */
[----:B-1----:R-:W4:Y:S01]  /*3be10*/  LDL.LU.64 R8, [R1+0xf08] ;  /* 0x000f080001087983 */ /* 0x002f220000300a00 */
[----:B------:R-:W-:Y:S02]  /*3be20*/  IMAD R16, R24, 0x120, RZ ;  /* 0x0000012018107824 */ /* 0x000fe400078e02ff */
[----:B------:R-:W-:Y:S02]  /*3be30*/  IMAD R22, R22, 0x90, RZ ;  /* 0x0000009016167824 */ /* 0x000fe400078e02ff */
[----:B------:R-:W-:Y:S01]  /*3be40*/  IMAD R14, R24, 0x122, RZ ;  /* 0x00000122180e7824 */ /* 0x000fe200078e02ff */
[----:B------:R-:W-:Y:S01]  /*3be50*/  IADD3 R16, P0, R16, R2, RZ ;  /* 0x0000000210107210 */ /* 0x000fe20007f1e0ff */
[C---:B------:R-:W-:Y:S02]  /*3be60*/  IMAD R13, R24.reuse, 0x91, RZ ;  /* 0x00000091180d7824 */ /* 0x040fe400078e02ff */
[----:B------:R-:W-:Y:S01]  /*3be70*/  IMAD R12, R24, 0x124, RZ ;  /* 0x00000124180c7824 */ /* 0x000fe200078e02ff */
[----:B------:R-:W-:-:S02]  /*3be80*/  LEA.HI.X.SX32 R17, R22, R3, 0x1, P0 ;  /* 0x0000000316117211 */ /* 0x000fc400000f0eff */
[-C--:B------:R-:W-:Y:S01]  /*3be90*/  IADD3 R14, P0, R14, R2.reuse, RZ ;  /* 0x000000020e0e7210 */ /* 0x080fe20007f1e0ff */
[----:B------:R-:W-:Y:S02]  /*3bea0*/  IMAD.MOV.U32 R27, RZ, RZ, R10 ;  /* 0x000000ffff1b7224 */ /* 0x000fe400078e000a */
[----:B------:R-:W-:Y:S01]  /*3beb0*/  IMAD R22, R24, 0x126, RZ ;  /* 0x0000012618167824 */ /* 0x000fe200078e02ff */
[-C--:B------:R-:W-:Y:S02]  /*3bec0*/  LEA.HI.X.SX32 R15, R13, R3.reuse, 0x1, P0 ;  /* 0x000000030d0f7211 */ /* 0x080fe400000f0eff */
[----:B------:R-:W-:Y:S01]  /*3bed0*/  IADD3 R12, P0, R12, R2, RZ ;  /* 0x000000020c0c7210 */ /* 0x000fe20007f1e0ff */
[C---:B------:R-:W-:Y:S01]  /*3bee0*/  IMAD R19, R24.reuse, 0x93, RZ ;  /* 0x0000009318137824 */ /* 0x040fe200078e02ff */
[----:B--2---:R0:W-:Y:S01]  /*3bef0*/  STL.64 [R1+0xe40], R26 ;  /* 0x000e401a01007387 */ /* 0x0041e20000100a00 */
[----:B---3--:R-:W-:Y:S01]  /*3bf00*/  MOV R11, c[0x0][0x1c8] ;  /* 0x00007200000b7a02 */ /* 0x008fe20000000f00 */
[----:B------:R-:W-:Y:S01]  /*3bf10*/  IMAD R20, R24, 0x128, RZ ;  /* 0x0000012818147824 */ /* 0x000fe200078e02ff */
[----:B------:R-:W-:-:S02]  /*3bf20*/  LEA.HI.X.SX32 R13, R29, R3, 0x1, P0 ;  /* 0x000000031d0d7211 */ /* 0x000fc400000f0eff */
[-C--:B------:R-:W-:Y:S01]  /*3bf30*/  IADD3 R22, P0, R22, R2.reuse, RZ ;  /* 0x0000000216167210 */ /* 0x080fe20007f1e0ff */
[----:B------:R1:W-:Y:S01]  /*3bf40*/  STG.E.U16 [R16.64], R18 ;  /* 0x0000001210007986 */ /* 0x0003e2000c101506 */
[----:B------:R-:W-:Y:S01]  /*3bf50*/  IMAD R11, R11, 0x94, RZ ;  /* 0x000000940b0b7824 */ /* 0x000fe200078e02ff */
[----:B0-----:R-:W-:Y:S02]  /*3bf60*/  MOV R27, c[0x0][0x1c8] ;  /* 0x00007200001b7a02 */ /* 0x001fe40000000f00 */
[----:B------:R-:W-:Y:S02]  /*3bf70*/  LEA.HI.X.SX32 R23, R19, R3, 0x1, P0 ;  /* 0x0000000313177211 */ /* 0x000fe400000f0eff */
[----:B------:R-:W-:Y:S01]  /*3bf80*/  IADD3 R20, P0, R20, R2, RZ ;  /* 0x0000000214147210 */ /* 0x000fe20007f1e0ff */
[----:B-1----:R-:W-:-:S03]  /*3bf90*/  IMAD R16, R27, 0x12c, RZ ;  /* 0x0000012c1b107824 */ /* 0x002fc600078e02ff */
[----:B------:R-:W-:Y:S01]  /*3bfa0*/  LEA.HI.X.SX32 R21, R11, R3, 0x1, P0 ;  /* 0x000000030b157211 */ /* 0x000fe200000f0eff */
[----:B------:R-:W-:-:S04]  /*3bfb0*/  IMAD.MOV.U32 R11, RZ, RZ, c[0x0][0x1c8] ;  /* 0x00007200ff0b7624 */ /* 0x000fc800078e00ff */
[----:B------:R-:W-:Y:S02]  /*3bfc0*/  IMAD R11, R11, 0x96, RZ ;  /* 0x000000960b0b7824 */ /* 0x000fe400078e02ff */
[----:B------:R-:W-:Y:S01]  /*3bfd0*/  IMAD R24, R24, 0x98, RZ ;  /* 0x0000009818187824 */ /* 0x000fe200078e02ff */
[----:B----4-:R-:W-:Y:S01]  /*3bfe0*/  PRMT R8, R18, 0x7632, R8 ;  /* 0x0000763212087816 */ /* 0x010fe20000000008 */
[----:B------:R-:W-:-:S04]  /*3bff0*/  IMAD R18, R27, 0x12a, RZ ;  /* 0x0000012a1b127824 */ /* 0x000fc800078e02ff */
[----:B------:R0:W-:Y:S01]  /*3c000*/  STG.E.U16 [R14.64], R8 ;  /* 0x000000080e007986 */ /* 0x0001e2000c101506 */
[----:B------:R-:W-:-:S03]  /*3c010*/  IADD3 R18, P0, R18, R2, RZ ;  /* 0x0000000212127210 */ /* 0x000fc60007f1e0ff */
[----:B------:R1:W-:Y:S01]  /*3c020*/  STG.E.U16 [R12.64], R0 ;  /* 0x000000000c007986 */ /* 0x0003e2000c101506 */
[C---:B0-----:R-:W-:Y:S01]  /*3c030*/  IMAD R15, R27.reuse, 0x95, RZ ;  /* 0x000000951b0f7824 */ /* 0x041fe200078e02ff */
[----:B------:R-:W-:Y:S01]  /*3c040*/  PRMT R8, R0, 0x7632, R8 ;  /* 0x0000763200087816 */ /* 0x000fe20000000008 */
[C---:B------:R-:W-:Y:S02]  /*3c050*/  IMAD R14, R27.reuse, 0x12e, RZ ;  /* 0x0000012e1b0e7824 */ /* 0x040fe400078e02ff */
[----:B-1----:R-:W-:Y:S01]  /*3c060*/  IMAD R13, R27, 0x97, RZ ;  /* 0x000000971b0d7824 */ /* 0x002fe200078e02ff */
[-C--:B------:R-:W-:Y:S01]  /*3c070*/  LEA.HI.X.SX32 R19, R15, R3.reuse, 0x1, P0 ;  /* 0x000000030f137211 */ /* 0x080fe200000f0eff */
[----:B------:R-:W-:Y:S01]  /*3c080*/  IMAD R12, R27, 0x130, RZ ;  /* 0x000001301b0c7824 */ /* 0x000fe200078e02ff */
[-C--:B------:R-:W-:Y:S01]  /*3c090*/  IADD3 R16, P0, R16, R2.reuse, RZ ;  /* 0x0000000210107210 */ /* 0x080fe20007f1e0ff */
[----:B------:R0:W-:Y:S03]  /*3c0a0*/  STG.E.U16 [R22.64], R8 ;  /* 0x0000000816007986 */ /* 0x0001e6000c101506 */
[----:B------:R-:W-:Y:S01]  /*3c0b0*/  LEA.HI.X.SX32 R17, R11, R3, 0x1, P0 ;  /* 0x000000030b117211 */ /* 0x000fe200000f0eff */
[----:B------:R-:W2:Y:S01]  /*3c0c0*/  LDL.LU R0, [R1+0xf00] ;  /* 0x000f000001007983 */ /* 0x000ea20000300800 */
[----:B------:R-:W-:-:S03]  /*3c0d0*/  IADD3 R14, P0, R14, R2, RZ ;  /* 0x000000020e0e7210 */ /* 0x000fc60007f1e0ff */
[----:B------:R-:W-:Y:S01]  /*3c0e0*/  STG.E.U16 [R20.64], R28 ;  /* 0x0000001c14007986 */ /* 0x000fe2000c101506 */
[----:B0-----:R-:W-:Y:S02]  /*3c0f0*/  PRMT R8, R28, 0x7632, R8 ;  /* 0x000076321c087816 */ /* 0x001fe40000000008 */
[----:B------:R-:W-:-:S03]  /*3c100*/  LEA.HI.X.SX32 R15, R13, R3, 0x1, P0 ;  /* 0x000000030d0f7211 */ /* 0x000fc600000f0eff */
[----:B------:R0:W-:Y:S01]  /*3c110*/  STG.E.U16 [R18.64], R8 ;  /* 0x0000000812007986 */ /* 0x0001e2000c101506 */
[----:B------:R-:W-:-:S04]  /*3c120*/  IADD3 R12, P0, R12, R2, RZ ;  /* 0x000000020c0c7210 */ /* 0x000fc80007f1e0ff */
[----:B------:R-:W-:Y:S01]  /*3c130*/  LEA.HI.X.SX32 R13, R24, R3, 0x1, P0 ;  /* 0x00000003180d7211 */ /* 0x000fe200000f0eff */
[C---:B0-----:R-:W-:Y:S02]  /*3c140*/  IMAD R19, R27.reuse, 0x9d, RZ ;  /* 0x0000009d1b137824 */ /* 0x041fe400078e02ff */
[----:B------:R-:W-:-:S05]  /*3c150*/  IMAD R18, R27, 0x13e, RZ ;  /* 0x0000013e1b127824 */ /* 0x000fca00078e02ff */
[----:B------:R-:W-:Y:S04]  /*3c160*/  STL.64 [R1+0xef8], R18 ;  /* 0x000ef81201007387 */ /* 0x000fe80000100a00 */
[----:B------:R-:W3:Y:S01]  /*3c170*/  LDL.LU R24, [R1+0x78c] ;  /* 0x00078c0001187983 */ /* 0x000ee20000300800 */
[----:B------:R-:W-:Y:S01]  /*3c180*/  PRMT R8, R4, 0x7632, R8 ;  /* 0x0000763204087816 */ /* 0x000fe20000000008 */
[C---:B------:R-:W-:Y:S02]  /*3c190*/  IMAD R11, R27.reuse, 0xc7, RZ ;  /* 0x000000c71b0b7824 */ /* 0x040fe400078e02ff */
[----:B------:R0:W-:Y:S01]  /*3c1a0*/  STG.E.U16 [R16.64], R4 ;  /* 0x0000000410007986 */ /* 0x0001e2000c101506 */
[----:B------:R-:W-:-:S03]  /*3c1b0*/  IMAD R10, R27, 0x192, RZ ;  /* 0x000001921b0a7824 */ /* 0x000fc600078e02ff */
[----:B------:R1:W-:Y:S04]  /*3c1c0*/  STG.E.U16 [R14.64], R8 ;  /* 0x000000080e007986 */ /* 0x0003e8000c101506 */
[----:B------:R4:W-:Y:S01]  /*3c1d0*/  STG.E.U16 [R12.64], R6 ;  /* 0x000000060c007986 */ /* 0x0009e2000c101506 */
[----:B0-----:R-:W-:-:S03]  /*3c1e0*/  IMAD R4, R27, 0x132, RZ ;  /* 0x000001321b047824 */ /* 0x001fc600078e02ff */
[----:B------:R-:W-:Y:S01]  /*3c1f0*/  STL.64 [R1+0xee8], R10 ;  /* 0x000ee80a01007387 */ /* 0x000fe20000100a00 */
[C---:B-1----:R-:W-:Y:S01]  /*3c200*/  IMAD R8, R27.reuse, 0x134, RZ ;  /* 0x000001341b087824 */ /* 0x042fe200078e02ff */
[----:B------:R-:W-:Y:S01]  /*3c210*/  IADD3 R18, P0, R4, R2, RZ ;  /* 0x0000000204127210 */ /* 0x000fe20007f1e0ff */
[----:B----4-:R-:W-:-:S05]  /*3c220*/  IMAD R13, R27, 0x99, RZ ;  /* 0x000000991b0d7824 */ /* 0x010fca00078e02ff */
[----:B------:R-:W-:Y:S02]  /*3c230*/  LEA.HI.X.SX32 R19, R13, R3, 0x1, P0 ;  /* 0x000000030d137211 */ /* 0x000fe400000f0eff */
[----:B---3--:R-:W-:-:S05]  /*3c240*/  FSEL R24, R24, -INF , P1 ;  /* 0xff80000018187808 */ /* 0x008fca0000800000 */
[----:B------:R0:W-:Y:S04]  /*3c250*/  STL [R1+0xd2c], R24 ;  /* 0x000d2c1801007387 */ /* 0x0001e80000100800 */
[----:B------:R-:W-:Y:S01]  /*3c260*/  STL [R1+0xeb8], R25 ;  /* 0x000eb81901007387 */ /* 0x000fe20000100800 */
[----:B0-----:R-:W-:Y:S02]  /*3c270*/  IADD3 R24, P1, R8, R2, RZ ;  /* 0x0000000208187210 */ /* 0x001fe40007f3e0ff */
[----:B------:R-:W-:-:S05]  /*3c280*/  MOV R8, c[0x0][0x1c8] ;  /* 0x0000720000087a02 */ /* 0x000fca0000000f00 */
[----:B------:R-:W-:Y:S04]  /*3c290*/  STL.64 [R1+0xef0], R8 ;  /* 0x000ef00801007387 */ /* 0x000fe80000100a00 */
[----:B------:R0:W-:Y:S04]  /*3c2a0*/  STL.64 [R1+0x308], R18 ;  /* 0x0003081201007387 */ /* 0x0001e80000100a00 */
[----:B0-----:R-:W3:Y:S01]  /*3c2b0*/  LDL.LU.64 R18, [R1+0xef8] ;  /* 0x000ef80001127983 */ /* 0x001ee20000300a00 */
[----:B------:R-:W-:-:S04]  /*3c2c0*/  IMAD.MOV.U32 R10, RZ, RZ, c[0x0][0x1c8] ;  /* 0x00007200ff0a7624 */ /* 0x000fc800078e00ff */
[----:B------:R-:W-:Y:S02]  /*3c2d0*/  IMAD R4, R10, 0x9a, RZ ;  /* 0x0000009a0a047824 */ /* 0x000fe400078e02ff */
[----:B------:R-:W-:-:S03]  /*3c2e0*/  IMAD R14, R27, 0x138, RZ ;  /* 0x000001381b0e7824 */ /* 0x000fc600078e02ff */
[-C--:B------:R-:W-:Y:S01]  /*3c2f0*/  LEA.HI.X.SX32 R25, R4, R3.reuse, 0x1, P1 ;  /* 0x0000000304197211 */ /* 0x080fe200008f0eff */
[C---:B------:R-:W-:Y:S02]  /*3c300*/  IMAD R12, R27.reuse, 0x136, RZ ;  /* 0x000001361b0c7824 */ /* 0x040fe400078e02ff */
[----:B------:R-:W-:Y:S02]  /*3c310*/  IMAD R10, R10, 0x9c, RZ ;  /* 0x0000009c0a0a7824 */ /* 0x000fe400078e02ff */
[----:B------:R0:W-:Y:S01]  /*3c320*/  STL.64 [R1+0x300], R24 ;  /* 0x0003001801007387 */ /* 0x0001e20000100a00 */
[C---:B------:R-:W-:Y:S01]  /*3c330*/  IMAD R16, R27.reuse, 0x9b, RZ ;  /* 0x0000009b1b107824 */ /* 0x040fe200078e02ff */
[----:B------:R-:W-:Y:S01]  /*3c340*/  IADD3 R8, P0, R12, R2, RZ ;  /* 0x000000020c087210 */ /* 0x000fe20007f1e0ff */
[C---:B------:R-:W-:Y:S02]  /*3c350*/  IMAD R15, R27.reuse, 0x13a, RZ ;  /* 0x0000013a1b0f7824 */ /* 0x040fe400078e02ff */
[----:B------:R-:W-:Y:S01]  /*3c360*/  IMAD R17, R27, 0x13c, RZ ;  /* 0x0000013c1b117824 */ /* 0x000fe200078e02ff */
[----:B------:R-:W-:-:S02]  /*3c370*/  LEA.HI.X.SX32 R9, R16, R3, 0x1, P0 ;  /* 0x0000000310097211 */ /* 0x000fc400000f0eff */
[----:B0-----:R-:W-:-:S04]  /*3c380*/  IADD3 R24, P1, R14, R2, RZ ;  /* 0x000000020e187210 */ /* 0x001fc80007f3e0ff */
[----:B------:R-:W-:Y:S02]  /*3c390*/  LEA.HI.X.SX32 R25, R10, R3, 0x1, P1 ;  /* 0x000000030a197211 */ /* 0x000fe400008f0eff */
[----:B------:R-:W-:Y:S02]  /*3c3a0*/  MOV R10, c[0x0][0x1c8] ;  /* 0x00007200000a7a02 */ /* 0x000fe40000000f00 */
[----:B------:R-:W-:Y:S01]  /*3c3b0*/  IADD3 R14, P0, R15, R2, RZ ;  /* 0x000000020f0e7210 */ /* 0x000fe20007f1e0ff */
[----:B------:R-:W-:Y:S02]  /*3c3c0*/  STL.64 [R1+0xec0], R24 ;  /* 0x000ec01801007387 */ /* 0x000fe40000100a00 */
[----:B------:R-:W-:Y:S02]  /*3c3d0*/  IMAD R4, R10, 0x9e, RZ ;  /* 0x0000009e0a047824 */ /* 0x000fe400078e02ff */
[----:B------:R0:W-:Y:S01]  /*3c3e0*/  STL.64 [R1+0x2f8], R8 ;  /* 0x0002f80801007387 */ /* 0x0001e20000100a00 */
[----:B------:R-:W-:-:S02]  /*3c3f0*/  IMAD R20, R27, 0x140, RZ ;  /* 0x000001401b147824 */ /* 0x000fc400078e02ff */
[----:B------:R-:W-:Y:S01]  /*3c400*/  IMAD R22, R27, 0x9f, RZ ;  /* 0x0000009f1b167824 */ /* 0x000fe200078e02ff */
[----:B0-----:R-:W-:-:S04]  /*3c410*/  IADD3 R8, P1, R17, R2, RZ ;  /* 0x0000000211087210 */ /* 0x001fc80007f3e0ff */
[----:B------:R-:W-:Y:S01]  /*3c420*/  LEA.HI.X.SX32 R9, R4, R3, 0x1, P1 ;  /* 0x0000000304097211 */ /* 0x000fe200008f0eff */
[----:B------:R-:W-:Y:S02]  /*3c430*/  IMAD R4, R10, 0xa0, RZ ;  /* 0x000000a00a047824 */ /* 0x000fe400078e02ff */
[C---:B------:R-:W-:Y:S02]  /*3c440*/  IMAD R21, R27.reuse, 0x142, RZ ;  /* 0x000001421b157824 */ /* 0x040fe400078e02ff */
[C---:B------:R-:W-:Y:S02]  /*3c450*/  IMAD R23, R27.reuse, 0x144, RZ ;  /* 0x000001441b177824 */ /* 0x040fe400078e02ff */
[C---:B------:R-:W-:Y:S02]  /*3c460*/  IMAD R29, R27.reuse, 0xa1, RZ ;  /* 0x000000a11b1d7824 */ /* 0x040fe400078e02ff */
[C---:B------:R-:W-:Y:S02]  /*3c470*/  IMAD R28, R27.reuse, 0x146, RZ ;  /* 0x000001461b1c7824 */ /* 0x040fe400078e02ff */
[----:B------:R-:W-:-:S02]  /*3c480*/  IMAD R16, R27, 0xa3, RZ ;  /* 0x000000a31b107824 */ /* 0x000fc400078e02ff */
[C---:B------:R-:W-:Y:S02]  /*3c490*/  IMAD R12, R27.reuse, 0x14a, RZ ;  /* 0x0000014a1b0c7824 */ /* 0x040fe400078e02ff */
[C---:B------:R-:W-:Y:S02]  /*3c4a0*/  IMAD R7, R27.reuse, 0xb1, RZ ;  /* 0x000000b11b077824 */ /* 0x040fe400078e02ff */
[----:B------:R-:W-:Y:S01]  /*3c4b0*/  IMAD R6, R27, 0x166, RZ ;  /* 0x000001661b067824 */ /* 0x000fe200078e02ff */
[----:B---3--:R-:W-:-:S05]  /*3c4c0*/  LEA.HI.X.SX32 R15, R19, R3, 0x1, P0 ;  /* 0x00000003130f7211 */ /* 0x008fca00000f0eff */
[----:B------:R0:W-:Y:S04]  /*3c4d0*/  STL.64 [R1+0x2e8], R14 ;  /* 0x0002e80e01007387 */ /* 0x0001e80000100a00 */
[----:B------:R1:W-:Y:S01]  /*3c4e0*/  STL.64 [R1+0x2e0], R8 ;  /* 0x0002e00801007387 */ /* 0x0003e20000100a00 */
[-C--:B0-----:R-:W-:Y:S02]  /*3c4f0*/  IADD3 R14, P0, R18, R2.reuse, RZ ;  /* 0x00000002120e7210 */ /* 0x081fe40007f1e0ff */
[----:B-1----:R-:W-:Y:S02]  /*3c500*/  IADD3 R8, P1, R20, R2, RZ ;  /* 0x0000000214087210 */ /* 0x002fe40007f3e0ff */
[-C--:B------:R-:W-:Y:S02]  /*3c510*/  LEA.HI.X.SX32 R15, R22, R3.reuse, 0x1, P0 ;  /* 0x00000003160f7211 */ /* 0x080fe400000f0eff */
[----:B------:R-:W-:Y:S01]  /*3c520*/  LEA.HI.X.SX32 R9, R4, R3, 0x1, P1 ;  /* 0x0000000304097211 */ /* 0x000fe200008f0eff */
[----:B------:R-:W-:-:S02]  /*3c530*/  IMAD R4, R10, 0xa2, RZ ;  /* 0x000000a20a047824 */ /* 0x000fc400078e02ff */
[----:B------:R0:W-:Y:S04]  /*3c540*/  STL.64 [R1+0x2d8], R14 ;  /* 0x0002d80e01007387 */ /* 0x0001e80000100a00 */
[----:B------:R1:W-:Y:S01]  /*3c550*/  STL.64 [R1+0x2d0], R8 ;  /* 0x0002d00801007387 */ /* 0x0003e20000100a00 */
[----:B------:R-:W-:Y:S01]  /*3c560*/  IMAD R10, R27, 0x148, RZ ;  /* 0x000001481b0a7824 */ /* 0x000fe200078e02ff */
[-C--:B0-----:R-:W-:Y:S02]  /*3c570*/  IADD3 R14, P0, R21, R2.reuse, RZ ;  /* 0x00000002150e7210 */ /* 0x081fe40007f1e0ff */
[----:B-1----:R-:W-:Y:S02]  /*3c580*/  IADD3 R8, P1, R23, R2, RZ ;  /* 0x0000000217087210 */ /* 0x002fe40007f3e0ff */
[----:B------:R-:W-:-:S02]  /*3c590*/  LEA.HI.X.SX32 R15, R29, R3, 0x1, P0 ;  /* 0x000000031d0f7211 */ /* 0x000fc400000f0eff */
[----:B------:R-:W-:-:S03]  /*3c5a0*/  LEA.HI.X.SX32 R9, R4, R3, 0x1, P1 ;  /* 0x0000000304097211 */ /* 0x000fc600008f0eff */
[----:B------:R-:W-:Y:S04]  /*3c5b0*/  STL.64 [R1+0x2c8], R14 ;  /* 0x0002c80e01007387 */ /* 0x000fe80000100a00 */
[----:B------:R0:W-:Y:S02]  /*3c5c0*/  STL.64 [R1+0x2c0], R8 ;  /* 0x0002c00801007387 */ /* 0x0001e40000100a00 */
[-C--:B0-----:R-:W-:Y:S02]  /*3c5d0*/  IADD3 R8, P1, R10, R2.reuse, RZ ;  /* 0x000000020a087210 */ /* 0x081fe40007f3e0ff */
[----:B------:R-:W-:Y:S02]  /*3c5e0*/  MOV R10, c[0x0][0x1c8] ;  /* 0x00007200000a7a02 */ /* 0x000fe40000000f00 */
[----:B------:R-:W-:-:S03]  /*3c5f0*/  IADD3 R14, P0, R28, R2, RZ ;  /* 0x000000021c0e7210 */ /* 0x000fc60007f1e0ff */
[----:B------:R-:W-:Y:S01]  /*3c600*/  IMAD R4, R10, 0xa4, RZ ;  /* 0x000000a40a047824 */ /* 0x000fe200078e02ff */
[----:B------:R-:W-:Y:S01]  /*3c610*/  LEA.HI.X.SX32 R15, R16, R3, 0x1, P0 ;  /* 0x00000003100f7211 */ /* 0x000fe200000f0eff */
[----:B------:R-:W-:-:S03]  /*3c620*/  IMAD R10, R27, 0x14c, RZ ;  /* 0x0000014c1b0a7824 */ /* 0x000fc600078e02ff */
[----:B------:R-:W-:Y:S01]  /*3c630*/  LEA.HI.X.SX32 R9, R4, R3, 0x1, P1 ;  /* 0x0000000304097211 */ /* 0x000fe200008f0eff */
[----:B------:R-:W-:Y:S04]  /*3c640*/  STL.64 [R1+0x2b8], R14 ;  /* 0x0002b80e01007387 */ /* 0x000fe80000100a00 */
[----:B------:R0:W-:Y:S01]  /*3c650*/  STL.64 [R1+0x2b0], R8 ;  /* 0x0002b00801007387 */ /* 0x0001e20000100a00 */
[----:B------:R-:W-:Y:S01]  /*3c660*/  IMAD R16, R27, 0xa5, RZ ;  /* 0x000000a51b107824 */ /* 0x000fe200078e02ff */
[-C--:B0-----:R-:W-:Y:S02]  /*3c670*/  IADD3 R8, P1, R10, R2.reuse, RZ ;  /* 0x000000020a087210 */ /* 0x081fe40007f3e0ff */
[----:B------:R-:W-:Y:S02]  /*3c680*/  MOV R10, c[0x0][0x1c8] ;  /* 0x00007200000a7a02 */ /* 0x000fe40000000f00 */
[----:B------:R-:W-:-:S03]  /*3c690*/  IADD3 R14, P0, R12, R2, RZ ;  /* 0x000000020c0e7210 */ /* 0x000fc60007f1e0ff */
[----:B------:R-:W-:Y:S01]  /*3c6a0*/  IMAD R4, R10, 0xa6, RZ ;  /* 0x000000a60a047824 */ /* 0x000fe200078e02ff */
[----:B------:R-:W-:Y:S01]  /*3c6b0*/  LEA.HI.X.SX32 R15, R16, R3, 0x1, P0 ;  /* 0x00000003100f7211 */ /* 0x000fe200000f0eff */
[----:B------:R-:W-:-:S03]  /*3c6c0*/  IMAD R10, R27, 0x150, RZ ;  /* 0x000001501b0a7824 */ /* 0x000fc600078e02ff */
[----:B------:R-:W-:Y:S01]  /*3c6d0*/  LEA.HI.X.SX32 R9, R4, R3, 0x1, P1 ;  /* 0x0000000304097211 */ /* 0x000fe200008f0eff */
[----:B------:R-:W-:Y:S01]  /*3c6e0*/  STL.64 [R1+0x2a8], R14 ;  /* 0x0002a80e01007387 */ /* 0x000fe20000100a00 */
[----:B------:R-:W-:-:S03]  /*3c6f0*/  IMAD R12, R27, 0x14e, RZ ;  /* 0x0000014e1b0c7824 */ /* 0x000fc600078e02ff */
[----:B------:R0:W-:Y:S01]  /*3c700*/  STL.64 [R1+0x2a0], R8 ;  /* 0x0002a00801007387 */ /* 0x0001e20000100a00 */
[----:B------:R-:W-:Y:S01]  /*3c710*/  IMAD R16, R27, 0xa7, RZ ;  /* 0x000000a71b107824 */ /* 0x000fe200078e02ff */
[-C--:B0-----:R-:W-:Y:S01]  /*3c720*/  IADD3 R8, P1, R10, R2.reuse, RZ ;  /* 0x000000020a087210 */ /* 0x081fe20007f3e0ff */
[----:B------:R-:W-:Y:S01]  /*3c730*/  IMAD.MOV.U32 R10, RZ, RZ, c[0x0][0x1c8] ;  /* 0x00007200ff0a7624 */ /* 0x000fe200078e00ff */
        /* <DEDUP_REMOVED lines=24> */
[-C--:B------:R-:W-:Y:S01]  /*3c8c0*/  LEA.HI.X.SX32 R15, R16, R3.reuse, 0x1, P0 ;  /* 0x00000003100f7211 */ /* 0x080fe200000f0eff */
[C---:B------:R-:W-:Y:S02]  /*3c8d0*/  IMAD R12, R27.reuse, 0x15a, RZ ;  /* 0x0000015a1b0c7824 */ /* 0x040fe400078e02ff */
[C---:B------:R-:W-:Y:S01]  /*3c8e0*/  IMAD R10, R27.reuse, 0x15c, RZ ;  /* 0x0000015c1b0a7824 */ /* 0x040fe200078e02ff */
[----:B------:R-:W-:Y:S01]  /*3c8f0*/  LEA.HI.X.SX32 R9, R4, R3, 0x1, P1 ;  /* 0x0000000304097211 */ /* 0x000fe200008f0eff */
[----:B------:R0:W-:Y:S01]  /*3c900*/  STL.64 [R1+0x278], R14 ;  /* 0x0002780e01007387 */ /* 0x0001e20000100a00 */
[----:B------:R-:W-:-:S03]  /*3c910*/  IMAD R16, R27, 0xad, RZ ;  /* 0x000000ad1b107824 */ /* 0x000fc600078e02ff */
[----:B------:R1:W-:Y:S01]  /*3c920*/  STL.64 [R1+0x270], R8 ;  /* 0x0002700801007387 */ /* 0x0003e20000100a00 */
[-C--:B0-----:R-:W-:Y:S02]  /*3c930*/  IADD3 R14, P0, R12, R2.reuse, RZ ;  /* 0x000000020c0e7210 */ /* 0x081fe40007f1e0ff */
[----:B-1----:R-:W-:Y:S01]  /*3c940*/  IADD3 R8, P1, R10, R2, RZ ;  /* 0x000000020a087210 */ /* 0x002fe20007f3e0ff */
[----:B------:R-:W-:Y:S01]  /*3c950*/  IMAD.MOV.U32 R10, RZ, RZ, c[0x0][0x1c8] ;  /* 0x00007200ff0a7624 */ /* 0x000fe200078e00ff */
[----:B------:R-:W-:Y:S01]  /*3c960*/  LEA.HI.X.SX32 R15, R16, R3, 0x1, P0 ;  /* 0x00000003100f7211 */ /* 0x000fe200000f0eff */
[C---:B------:R-:W-:Y:S02]  /*3c970*/  IMAD R12, R27.reuse, 0x15e, RZ ;  /* 0x0000015e1b0c7824 */ /* 0x040fe400078e02ff */
[----:B------:R-:W-:Y:S02]  /*3c980*/  IMAD R4, R10, 0xae, RZ ;  /* 0x000000ae0a047824 */ /* 0x000fe400078e02ff */
[----:B------:R0:W-:Y:S01]  /*3c990*/  STL.64 [R1+0x268], R14 ;  /* 0x0002680e01007387 */ /* 0x0001e20000100a00 */
[----:B------:R-:W-:-:S02]  /*3c9a0*/  IMAD R10, R27, 0x160, RZ ;  /* 0x000001601b0a7824 */ /* 0x000fc400078e02ff */
[-C--:B------:R-:W-:Y:S02]  /*3c9b0*/  LEA.HI.X.SX32 R9, R4, R3.reuse, 0x1, P1 ;  /* 0x0000000304097211 */ /* 0x080fe400008f0eff */
[----:B------:R-:W-:Y:S02]  /*3c9c0*/  MOV R4, c[0x0][0x1c8] ;  /* 0x0000720000047a02 */ /* 0x000fe40000000f00 */
[-C--:B0-----:R-:W-:Y:S01]  /*3c9d0*/  IADD3 R14, P0, R12, R2.reuse, RZ ;  /* 0x000000020c0e7210 */ /* 0x081fe20007f1e0ff */
[C---:B------:R-:W-:Y:S01]  /*3c9e0*/  IMAD R12, R27.reuse, 0xaf, RZ ;  /* 0x000000af1b0c7824 */ /* 0x040fe200078e02ff */
[----:B------:R0:W-:Y:S04]  /*3c9f0*/  STL.64 [R1+0x260], R8 ;  /* 0x0002600801007387 */ /* 0x0001e80000100a00 */
[----:B------:R-:W-:Y:S01]  /*3ca00*/  LEA.HI.X.SX32 R15, R12, R3, 0x1, P0 ;  /* 0x000000030c0f7211 */ /* 0x000fe200000f0eff */
[----:B------:R-:W-:Y:S01]  /*3ca10*/  IMAD R12, R4, 0xb0, RZ ;  /* 0x000000b0040c7824 */ /* 0x000fe200078e02ff */
[----:B0-----:R-:W-:Y:S01]  /*3ca20*/  IADD3 R8, P1, R10, R2, RZ ;  /* 0x000000020a087210 */ /* 0x001fe20007f3e0ff */
[----:B------:R-:W-:-:S02]  /*3ca30*/  IMAD R10, R27, 0x162, RZ ;  /* 0x000001621b0a7824 */ /* 0x000fc400078e02ff */
[----:B------:R0:W-:Y:S01]  /*3ca40*/  STL.64 [R1+0x258], R14 ;  /* 0x0002580e01007387 */ /* 0x0001e20000100a00 */
[----:B------:R-:W-:Y:S01]  /*3ca50*/  IMAD R4, R27, 0x164, RZ ;  /* 0x000001641b047824 */ /* 0x000fe200078e02ff */
[----:B------:R-:W-:-:S05]  /*3ca60*/  LEA.HI.X.SX32 R9, R12, R3, 0x1, P1 ;  /* 0x000000030c097211 */ /* 0x000fca00008f0eff */
[----:B------:R1:W-:Y:S01]  /*3ca70*/  STL.64 [R1+0x250], R8 ;  /* 0x0002500801007387 */ /* 0x0003e20000100a00 */
[-C--:B0-----:R-:W-:Y:S02]  /*3ca80*/  IADD3 R14, P0, R10, R2.reuse, RZ ;  /* 0x000000020a0e7210 */ /* 0x081fe40007f1e0ff */
[----:B------:R-:W-:Y:S02]  /*3ca90*/  MOV R10, c[0x0][0x1c8] ;  /* 0x00007200000a7a02 */ /* 0x000fe40000000f00 */
[----:B-1----:R-:W-:-:S03]  /*3caa0*/  IADD3 R8, P1, R4, R2, RZ ;  /* 0x0000000204087210 */ /* 0x002fc60007f3e0ff */
[----:B------:R-:W-:Y:S01]  /*3cab0*/  IMAD R4, R10, 0xb2, RZ ;  /* 0x000000b20a047824 */ /* 0x000fe200078e02ff */
[----:B------:R-:W-:Y:S01]  /*3cac0*/  LEA.HI.X.SX32 R15, R7, R3, 0x1, P0 ;  /* 0x00000003070f7211 */ /* 0x000fe200000f0eff */
[----:B------:R-:W-:-:S03]  /*3cad0*/  IMAD R10, R27, 0x168, RZ ;  /* 0x000001681b0a7824 */ /* 0x000fc600078e02ff */
[-C--:B------:R-:W-:Y:S01]  /*3cae0*/  LEA.HI.X.SX32 R9, R4, R3.reuse, 0x1, P1 ;  /* 0x0000000304097211 */ /* 0x080fe200008f0eff */
[----:B------:R-:W-:Y:S01]  /*3caf0*/  STL.64 [R1+0x248], R14 ;  /* 0x0002480e01007387 */ /* 0x000fe20000100a00 */
[----:B------:R-:W-:Y:S01]  /*3cb00*/  IMAD R4, R27, 0xb3, RZ ;  /* 0x000000b31b047824 */ /* 0x000fe200078e02ff */
[-C--:B------:R-:W-:Y:S02]  /*3cb10*/  IADD3 R6, P0, R6, R2.reuse, RZ ;  /* 0x0000000206067210 */ /* 0x080fe40007f1e0ff */
[----:B------:R0:W-:Y:S02]  /*3cb20*/  STL.64 [R1+0x240], R8 ;  /* 0x0002400801007387 */ /* 0x0001e40000100a00 */
[----:B------:R-:W-:Y:S02]  /*3cb30*/  LEA.HI.X.SX32 R7, R4, R3, 0x1, P0 ;  /* 0x0000000304077211 */ /* 0x000fe400000f0eff */
[----:B0-----:R-:W-:Y:S01]  /*3cb40*/  IADD3 R8, P1, R10, R2, RZ ;  /* 0x000000020a087210 */ /* 0x001fe20007f3e0ff */
[----:B------:R-:W-:-:S04]  /*3cb50*/  IMAD.MOV.U32 R10, RZ, RZ, c[0x0][0x1c8] ;  /* 0x00007200ff0a7624 */ /* 0x000fc800078e00ff */
[----:B------:R-:W-:Y:S02]  /*3cb60*/  IMAD R4, R10, 0xb4, RZ ;  /* 0x000000b40a047824 */ /* 0x000fe400078e02ff */
[----:B------:R-:W-:-:S03]  /*3cb70*/  IMAD R10, R27, 0x16c, RZ ;  /* 0x0000016c1b0a7824 */ /* 0x000fc600078e02ff */
[----:B------:R-:W-:Y:S01]  /*3cb80*/  LEA.HI.X.SX32 R9, R4, R3, 0x1, P1 ;  /* 0x0000000304097211 */ /* 0x000fe200008f0eff */
[C---:B------:R-:W-:Y:S01]  /*3cb90*/  IMAD R12, R27.reuse, 0x16a, RZ ;  /* 0x0000016a1b0c7824 */ /* 0x040fe200078e02ff */
[----:B------:R-:W-:Y:S01]  /*3cba0*/  STL.64 [R1+0xe80], R6 ;  /* 0x000e800601007387 */ /* 0x000fe20000100a00 */
[----:B------:R-:W-:-:S03]  /*3cbb0*/  IMAD R16, R27, 0xb5, RZ ;  /* 0x000000b51b107824 */ /* 0x000fc600078e02ff */
[----:B------:R0:W-:Y:S01]  /*3cbc0*/  STL.64 [R1+0x230], R8 ;  /* 0x0002300801007387 */ /* 0x0001e20000100a00 */
[----:B------:R-:W-:-:S04]  /*3cbd0*/  IADD3 R14, P0, R12, R2, RZ ;  /* 0x000000020c0e7210 */ /* 0x000fc80007f1e0ff */
[----:B------:R-:W-:Y:S02]  /*3cbe0*/  LEA.HI.X.SX32 R15, R16, R3, 0x1, P0 ;  /* 0x00000003100f7211 */ /* 0x000fe400000f0eff */
[----:B0-----:R-:W-:Y:S02]  /*3cbf0*/  IADD3 R8, P1, R10, R2, RZ ;  /* 0x000000020a087210 */ /* 0x001fe40007f3e0ff */
[----:B------:R-:W-:-:S05]  /*3cc00*/  MOV R10, c[0x0][0x1c8] ;  /* 0x00007200000a7a02 */ /* 0x000fca0000000f00 */
[----:B------:R-:W-:Y:S02]  /*3cc10*/  IMAD R4, R10, 0xb6, RZ ;  /* 0x000000b60a047824 */ /* 0x000fe400078e02ff */
[C---:B------:R-:W-:Y:S01]  /*3cc20*/  IMAD R10, R27.reuse, 0x170, RZ ;  /* 0x000001701b0a7824 */ /* 0x040fe200078e02ff */
[----:B------:R0:W-:Y:S02]  /*3cc30*/  STL.64 [R1+0x228], R14 ;  /* 0x0002280e01007387 */ /* 0x0001e40000100a00 */
[----:B------:R-:W-:Y:S01]  /*3cc40*/  LEA.HI.X.SX32 R9, R4, R3, 0x1, P1 ;  /* 0x0000000304097211 */ /* 0x000fe200008f0eff */
[C---:B------:R-:W-:Y:S01]  /*3cc50*/  IMAD R12, R27.reuse, 0x16e, RZ ;  /* 0x0000016e1b0c7824 */ /* 0x040fe200078e02ff */
[-C--:B0-----:R-:W-:Y:S01]  /*3cc60*/  IADD3 R14, P1, R10, R2.reuse, RZ ;  /* 0x000000020a0e7210 */ /* 0x081fe20007f3e0ff */
[----:B------:R-:W-:Y:S02]  /*3cc70*/  IMAD.MOV.U32 R10, RZ, RZ, c[0x0][0x1c8] ;  /* 0x00007200ff0a7624 */ /* 0x000fe400078e00ff */
[----:B------:R0:W-:Y:S02]  /*3cc80*/  STL.64 [R1+0x220], R8 ;  /* 0x0002200801007387 */ /* 0x0001e40000100a00 */
[----:B------:R-:W-:Y:S01]  /*3cc90*/  IMAD R4, R10, 0xb8, RZ ;  /* 0x000000b80a047824 */ /* 0x000fe200078e02ff */
[----:B------:R-:W-:Y:S01]  /*3cca0*/  IADD3 R28, P0, R12, R2, RZ ;  /* 0x000000020c1c7210 */ /* 0x000fe20007f1e0ff */
[----:B------:R-:W-:-:S03]  /*3ccb0*/  IMAD R10, R27, 0x174, RZ ;  /* 0x000001741b0a7824 */ /* 0x000fc600078e02ff */
[-C--:B------:R-:W-:Y:S02]  /*3ccc0*/  LEA.HI.X.SX32 R15, R4, R3.reuse, 0x1, P1 ;  /* 0x00000003040f7211 */ /* 0x080fe400008f0eff */
[----:B------:R-:W-:Y:S01]  /*3ccd0*/  MOV R4, c[0x0][0x1c8] ;  /* 0x0000720000047a02 */ /* 0x000fe20000000f00 */
[C---:B0-----:R-:W-:Y:S02]  /*3cce0*/  IMAD R8, R27.reuse, 0xb7, RZ ;  /* 0x000000b71b087824 */ /* 0x041fe400078e02ff */
[C---:B------:R-:W-:Y:S01]  /*3ccf0*/  IMAD R9, R27.reuse, 0x172, RZ ;  /* 0x000001721b097824 */ /* 0x040fe200078e02ff */
[----:B------:R0:W-:Y:S01]  /*3cd00*/  STL.64 [R1+0x210], R14 ;  /* 0x0002100e01007387 */ /* 0x0001e20000100a00 */
[----:B------:R-:W-:Y:S01]  /*3cd10*/  IMAD R16, R27, 0xb9, RZ ;  /* 0x000000b91b107824 */ /* 0x000fe200078e02ff */
[----:B------:R-:W-:Y:S01]  /*3cd20*/  LEA.HI.X.SX32 R29, R8, R3, 0x1, P0 ;  /* 0x00000003081d7211 */ /* 0x000fe200000f0eff */
[----:B------:R-:W-:Y:S01]  /*3cd30*/  IMAD R12, R4, 0xba, RZ ;  /* 0x000000ba040c7824 */ /* 0x000fe200078e02ff */
[----:B------:R-:W-:-:S02]  /*3cd40*/  IADD3 R8, P0, R9, R2, RZ ;  /* 0x0000000209087210 */ /* 0x000fc40007f1e0ff */
[----:B------:R-:W-:Y:S02]  /*3cd50*/  MOV R7, c[0x0][0x1c8] ;  /* 0x0000720000077a02 */ /* 0x000fe40000000f00 */
[-C--:B------:R-:W-:Y:S02]  /*3cd60*/  LEA.HI.X.SX32 R9, R16, R3.reuse, 0x1, P0 ;  /* 0x0000000310097211 */ /* 0x080fe400000f0eff */
[-C--:B0-----:R-:W-:Y:S01]  /*3cd70*/  IADD3 R14, P1, R10, R2.reuse, RZ ;  /* 0x000000020a0e7210 */ /* 0x081fe20007f3e0ff */
[----:B------:R-:W-:Y:S01]  /*3cd80*/  IMAD R10, R27, 0x176, RZ ;  /* 0x000001761b0a7824 */ /* 0x000fe200078e02ff */
[----:B------:R0:W-:Y:S02]  /*3cd90*/  STL.64 [R1+0x218], R28 ;  /* 0x0002181c01007387 */ /* 0x0001e40000100a00 */
[----:B------:R-:W-:Y:S02]  /*3cda0*/  LEA.HI.X.SX32 R15, R12, R3, 0x1, P1 ;  /* 0x000000030c0f7211 */ /* 0x000fe400008f0eff */
[----:B------:R-:W-:Y:S01]  /*3cdb0*/  IADD3 R10, P0, R10, R2, RZ ;  /* 0x000000020a0a7210 */ /* 0x000fe20007f1e0ff */
[----:B------:R1:W-:Y:S01]  /*3cdc0*/  STL.64 [R1+0x208], R8 ;  /* 0x0002080801007387 */ /* 0x0003e20000100a00 */
[----:B0-----:R-:W-:-:S02]  /*3cdd0*/  IMAD R28, R7, 0x1ce, RZ ;  /* 0x000001ce071c7824 */ /* 0x001fc400078e02ff */
[----:B------:R-:W-:Y:S01]  /*3cde0*/  IMAD R29, R7, 0x1d0, RZ ;  /* 0x000001d0071d7824 */ /* 0x000fe200078e02ff */
[----:B-1----:R-:W3:Y:S04]  /*3cdf0*/  LDL.LU.64 R8, [R1+0xef0] ;  /* 0x000ef00001087983 */ /* 0x002ee80000300a00 */
[----:B------:R-:W-:Y:S04]  /*3ce00*/  STL.64 [R1+0x200], R14 ;  /* 0x0002000e01007387 */ /* 0x000fe80000100a00 */
[----:B------:R-:W-:Y:S04]  /*3ce10*/  STL [R1+0x1f8], R10 ;  /* 0x0001f80a01007387 */ /* 0x000fe80000100800 */
[----:B------:R0:W-:Y:S02]  /*3ce20*/  STL.64 [R1+0xed8], R28 ;  /* 0x000ed81c01007387 */ /* 0x0001e40000100a00 */
[----:B0-----:R-:W-:Y:S01]  /*3ce30*/  MOV R28, R10 ;  /* 0x0000000a001c7202 */ /* 0x001fe20000000f00 */
[----:B------:R-:W-:-:S02]  /*3ce40*/  IMAD.MOV.U32 R29, RZ, RZ, R11 ;  /* 0x000000ffff1d7224 */ /* 0x000fc400078e000b */
[----:B------:R-:W4:Y:S01]  /*3ce50*/  LDL.LU.64 R10, [R1+0xee8] ;  /* 0x000ee800010a7983 */ /* 0x000f220000300a00 */
[----:B------:R-:W-:-:S05]  /*3ce60*/  IMAD R4, R27, 0x178, RZ ;  /* 0x000001781b047824 */ /* 0x000fca00078e02ff */
[----:B------:R-:W-:Y:S02]  /*3ce70*/  IADD3 R14, P1, R4, R2, RZ ;  /* 0x00000002040e7210 */ /* 0x000fe40007f3e0ff */
[----:B------:R-:W-:Y:S01]  /*3ce80*/  MOV R4, c[0x0][0x1c8] ;  /* 0x0000720000047a02 */ /* 0x000fe20000000f00 */
[----:B------:R-:W-:-:S04]  /*3ce90*/  IMAD R25, R27, 0xbb, RZ ;  /* 0x000000bb1b197824 */ /* 0x000fc800078e02ff */
[----:B------:R-:W-:Y:S01]  /*3cea0*/  IMAD R12, R4, 0xbc, RZ ;  /* 0x000000bc040c7824 */ /* 0x000fe200078e02ff */
[-C--:B------:R-:W-:Y:S01]  /*3ceb0*/  LEA.HI.X.SX32 R29, R25, R3.reuse, 0x1, P0 ;  /* 0x00000003191d7211 */ /* 0x080fe200000f0eff */
[C---:B------:R-:W-:Y:S02]  /*3cec0*/  IMAD R16, R27.reuse, 0x17a, RZ ;  /* 0x0000017a1b107824 */ /* 0x040fe400078e02ff */
[C---:B------:R-:W-:Y:S01]  /*3ced0*/  IMAD R4, R27.reuse, 0x17c, RZ ;  /* 0x0000017c1b047824 */ /* 0x040fe200078e02ff */
[-C--:B------:R-:W-:Y:S01]  /*3cee0*/  LEA.HI.X.SX32 R15, R12, R3.reuse, 0x1, P1 ;  /* 0x000000030c0f7211 */ /* 0x080fe200008f0eff */
[----:B------:R0:W-:Y:S01]  /*3cef0*/  STL [R1+0x1fc], R29 ;  /* 0x0001fc1d01007387 */ /* 0x0001e20000100800 */
[C---:B------:R-:W-:Y:S01]  /*3cf00*/  IMAD R12, R27.reuse, 0xbd, RZ ;  /* 0x000000bd1b0c7824 */ /* 0x040fe200078e02ff */
[----:B------:R-:W-:Y:S02]  /*3cf10*/  IADD3 R28, P0, R16, R2, RZ ;  /* 0x00000002101c7210 */ /* 0x000fe40007f1e0ff */
[----:B------:R1:W-:Y:S01]  /*3cf20*/  STL.64 [R1+0x1f0], R14 ;  /* 0x0001f00e01007387 */ /* 0x0003e20000100a00 */
[----:B------:R-:W-:Y:S01]  /*3cf30*/  IMAD R26, R27, 0x180, RZ ;  /* 0x000001801b1a7824 */ /* 0x000fe200078e02ff */
[----:B0-----:R-:W-:-:S02]  /*3cf40*/  LEA.HI.X.SX32 R29, R12, R3, 0x1, P0 ;  /* 0x000000030c1d7211 */ /* 0x001fc400000f0eff */
[-C--:B-1----:R-:W-:Y:S01]  /*3cf50*/  IADD3 R14, P1, R4, R2.reuse, RZ ;  /* 0x00000002040e7210 */ /* 0x082fe20007f3e0ff */
[C---:B------:R-:W-:Y:S02]  /*3cf60*/  IMAD R4, R27.reuse, 0x17e, RZ ;  /* 0x0000017e1b047824 */ /* 0x040fe400078e02ff */
[----:B------:R-:W-:Y:S01]  /*3cf70*/  IMAD R27, R27, 0xbe, RZ ;  /* 0x000000be1b1b7824 */ /* 0x000fe200078e02ff */
[----:B------:R-:W-:Y:S01]  /*3cf80*/  MOV R12, c[0x0][0x1c8] ;  /* 0x00007200000c7a02 */ /* 0x000fe20000000f00 */
[----:B------:R0:W-:Y:S03]  /*3cf90*/  STL.64 [R1+0x1e8], R28 ;  /* 0x0001e81c01007387 */ /* 0x0001e60000100a00 */
[----:B------:R-:W-:Y:S01]  /*3cfa0*/  LEA.HI.X.SX32 R15, R27, R3, 0x1, P1 ;  /* 0x000000031b0f7211 */ /* 0x000fe200008f0eff */
[C---:B------:R-:W-:Y:S01]  /*3cfb0*/  IMAD R23, R7.reuse, 0x1cc, RZ ;  /* 0x000001cc07177824 */ /* 0x040fe200078e02ff */
[----:B------:R-:W-:Y:S01]  /*3cfc0*/  IADD3 R26, P1, R26, R2, RZ ;  /* 0x000000021a1a7210 */ /* 0x000fe20007f3e0ff */
[----:B------:R-:W-:-:S02]  /*3cfd0*/  IMAD R22, R7, 0x1d2, RZ ;  /* 0x000001d207167824 */ /* 0x000fc400078e02ff */
[----:B------:R1:W-:Y:S01]  /*3cfe0*/  STL.64 [R1+0x1e0], R14 ;  /* 0x0001e00e01007387 */ /* 0x0003e20000100a00 */
[----:B0-----:R-:W-:Y:S01]  /*3cff0*/  IADD3 R28, P0, R4, R2, RZ ;  /* 0x00000002041c7210 */ /* 0x001fe20007f1e0ff */
[----:B------:R-:W-:Y:S02]  /*3d000*/  IMAD R4, R12, 0xbf, RZ ;  /* 0x000000bf0c047824 */ /* 0x000fe400078e02ff */
[----:B------:R0:W-:Y:S03]  /*3d010*/  STL.64 [R1+0xee0], R22 ;  /* 0x000ee01601007387 */ /* 0x0001e60000100a00 */
[----:B------:R-:W-:Y:S01]  /*3d020*/  LEA.HI.X.SX32 R29, R4, R3, 0x1, P0 ;  /* 0x00000003041d7211 */ /* 0x000fe200000f0eff */
[C---:B-1----:R-:W-:Y:S02]  /*3d030*/  IMAD R14, R12.reuse, 0x182, RZ ;  /* 0x000001820c0e7824 */ /* 0x042fe400078e02ff */
[----:B------:R-:W-:-:S02]  /*3d040*/  IMAD R12, R12, 0xc0, RZ ;  /* 0x000000c00c0c7824 */ /* 0x000fc400078e02ff */
[----:B------:R-:W-:Y:S01]  /*3d050*/  IMAD.MOV.U32 R4, RZ, RZ, c[0x0][0x1c8] ;  /* 0x00007200ff047624 */ /* 0x000fe200078e00ff */
[----:B0-----:R-:W-:Y:S02]  /*3d060*/  IADD3 R22, P0, R14, R2, RZ ;  /* 0x000000020e167210 */ /* 0x001fe40007f1e0ff */
[----:B------:R-:W-:Y:S01]  /*3d070*/  LEA.HI.X.SX32 R27, R12, R3, 0x1, P1 ;  /* 0x000000030c1b7211 */ /* 0x000fe200008f0eff */
[C---:B------:R-:W-:Y:S01]  /*3d080*/  IMAD R12, R4.reuse, 0x184, RZ ;  /* 0x00000184040c7824 */ /* 0x040fe200078e02ff */
[----:B------:R-:W-:Y:S01]  /*3d090*/  MOV R14, c[0x0][0x1c8] ;  /* 0x00007200000e7a02 */ /* 0x000fe20000000f00 */
[----:B------:R-:W-:Y:S01]  /*3d0a0*/  IMAD R15, R4, 0xc1, RZ ;  /* 0x000000c1040f7824 */ /* 0x000fe200078e02ff */
[----:B------:R0:W-:Y:S01]  /*3d0b0*/  STL.64 [R1+0x1d8], R28 ;  /* 0x0001d81c01007387 */ /* 0x0001e20000100a00 */
[----:B------:R-:W-:-:S03]  /*3d0c0*/  IMAD.MOV.U32 R16, RZ, RZ, c[0x0][0x1c8] ;  /* 0x00007200ff107624 */ /* 0x000fc600078e00ff */
[-C--:B------:R-:W-:Y:S01]  /*3d0d0*/  LEA.HI.X.SX32 R23, R15, R3.reuse, 0x1, P0 ;  /* 0x000000030f177211 */ /* 0x080fe200000f0eff */
[----:B------:R-:W-:Y:S01]  /*3d0e0*/  IMAD R15, R14, 0xc2, RZ ;  /* 0x000000c20e0f7824 */ /* 0x000fe200078e02ff */
[----:B------:R-:W-:Y:S01]  /*3d0f0*/  STL.64 [R1+0xe48], R26 ;  /* 0x000e481a01007387 */ /* 0x000fe20000100a00 */
[-C--:B0-----:R-:W-:Y:S01]  /*3d100*/  IADD3 R28, P1, R12, R2.reuse, RZ ;  /* 0x000000020c1c7210 */ /* 0x081fe20007f3e0ff */
[----:B------:R-:W-:Y:S02]  /*3d110*/  IMAD R12, R14, 0x186, RZ ;  /* 0x000001860e0c7824 */ /* 0x000fe400078e02ff */
[----:B------:R0:W-:Y:S01]  /*3d120*/  STL.64 [R1+0x1c8], R22 ;  /* 0x0001c81601007387 */ /* 0x0001e20000100a00 */
[----:B------:R-:W-:Y:S02]  /*3d130*/  LEA.HI.X.SX32 R29, R15, R3, 0x1, P1 ;  /* 0x000000030f1d7211 */ /* 0x000fe400008f0eff */
[----:B0-----:R-:W-:Y:S01]  /*3d140*/  IADD3 R22, P0, R12, R2, RZ ;  /* 0x000000020c167210 */ /* 0x001fe20007f1e0ff */
[----:B------:R-:W-:-:S02]  /*3d150*/  IMAD R12, R16, 0x188, RZ ;  /* 0x00000188100c7824 */ /* 0x000fc400078e02ff */
[----:B------:R-:W-:Y:S01]  /*3d160*/  IMAD R16, R16, 0xc3, RZ ;  /* 0x000000c310107824 */ /* 0x000fe200078e02ff */
[----:B------:R0:W-:Y:S04]  /*3d170*/  STL.64 [R1+0x1c0], R28 ;  /* 0x0001c01c01007387 */ /* 0x0001e80000100a00 */
[----:B------:R-:W-:Y:S01]  /*3d180*/  LEA.HI.X.SX32 R23, R16, R3, 0x1, P0 ;  /* 0x0000000310177211 */ /* 0x000fe200000f0eff */
[----:B------:R-:W-:Y:S01]  /*3d190*/  IMAD R16, R14, 0xc4, RZ ;  /* 0x000000c40e107824 */ /* 0x000fe200078e02ff */
[----:B--2---:R-:W-:Y:S02]  /*3d1a0*/  LOP3.LUT P6, RZ, R0, 0x100000, RZ, 0xc0, !PT ;  /* 0x0010000000ff7812 */ /* 0x004fe400078cc0ff */
[----:B0-----:R-:W-:Y:S01]  /*3d1b0*/  IADD3 R28, P1, R12, R2, RZ ;  /* 0x000000020c1c7210 */ /* 0x001fe20007f3e0ff */
[----:B------:R-:W-:Y:S01]  /*3d1c0*/  IMAD R12, R14, 0x18a, RZ ;  /* 0x0000018a0e0c7824 */ /* 0x000fe200078e02ff */
[C---:B------:R-:W-:Y:S01]  /*3d1d0*/  LOP3.LUT P5, RZ, R0.reuse, 0x20000, RZ, 0xc0, !PT ;  /* 0x0002000000ff7812 */ /* 0x040fe200078ac0ff */
[----:B------:R0:W-:Y:S01]  /*3d1e0*/  STL.64 [R1+0x1b8], R22 ;  /* 0x0001b81601007387 */ /* 0x0001e20000100a00 */
[----:B------:R-:W-:-:S02]  /*3d1f0*/  LOP3.LUT P4, RZ, R0, 0x40000, RZ, 0xc0, !PT ;  /* 0x0004000000ff7812 */ /* 0x000fc4000788c0ff */
[C---:B------:R-:W-:Y:S02]  /*3d200*/  LOP3.LUT P3, RZ, R0.reuse, 0x4000, RZ, 0xc0, !PT ;  /* 0x0000400000ff7812 */ /* 0x040fe4000786c0ff */
[----:B------:R-:W-:Y:S02]  /*3d210*/  LOP3.LUT P2, RZ, R0, 0x8000, RZ, 0xc0, !PT ;  /* 0x0000800000ff7812 */ /* 0x000fe4000784c0ff */
[----:B------:R-:W-:Y:S01]  /*3d220*/  MOV R0, c[0x0][0x1c8] ;  /* 0x0000720000007a02 */ /* 0x000fe20000000f00 */
[----:B------:R-:W-:Y:S01]  /*3d230*/  IMAD R14, R14, 0x18c, RZ ;  /* 0x0000018c0e0e7824 */ /* 0x000fe200078e02ff */
[----:B0-----:R-:W-:Y:S02]  /*3d240*/  IADD3 R22, P0, R12, R2, RZ ;  /* 0x000000020c167210 */ /* 0x001fe40007f1e0ff */
[----:B------:R-:W-:Y:S01]  /*3d250*/  MOV R12, c[0x0][0x1c8] ;  /* 0x00007200000c7a02 */ /* 0x000fe20000000f00 */
[----:B------:R-:W-:Y:S01]  /*3d260*/  IMAD R18, R0, 0xc5, RZ ;  /* 0x000000c500127824 */ /* 0x000fe200078e02ff */
[----:B------:R-:W-:-:S02]  /*3d270*/  LEA.HI.X.SX32 R29, R16, R3, 0x1, P1 ;  /* 0x00000003101d7211 */ /* 0x000fc400008f0eff */
[----:B------:R-:W-:Y:S01]  /*3d280*/  IADD3 R14, P1, R14, R2, RZ ;  /* 0x000000020e0e7210 */ /* 0x000fe20007f3e0ff */
[----:B------:R-:W-:Y:S01]  /*3d290*/  IMAD R16, R12, 0xc6, RZ ;  /* 0x000000c60c107824 */ /* 0x000fe200078e02ff */
[----:B------:R-:W-:Y:S01]  /*3d2a0*/  LEA.HI.X.SX32 R23, R18, R3, 0x1, P0 ;  /* 0x0000000312177211 */ /* 0x000fe200000f0eff */
[----:B------:R-:W-:-:S03]  /*3d2b0*/  IMAD R25, R12, 0x18e, RZ ;  /* 0x0000018e0c197824 */ /* 0x000fc600078e02ff */
[----:B------:R-:W-:Y:S01]  /*3d2c0*/  LEA.HI.X.SX32 R15, R16, R3, 0x1, P1 ;  /* 0x00000003100f7211 */ /* 0x000fe200008f0eff */
[----:B------:R0:W-:Y:S01]  /*3d2d0*/  STL.64 [R1+0x1b0], R28 ;  /* 0x0001b01c01007387 */ /* 0x0001e20000100a00 */
[----:B------:R-:W-:Y:S01]  /*3d2e0*/  MOV R16, c[0x0][0x1c8] ;  /* 0x0000720000107a02 */ /* 0x000fe20000000f00 */
[----:B------:R-:W-:Y:S02]  /*3d2f0*/  IMAD R12, R12, 0x190, RZ ;  /* 0x000001900c0c7824 */ /* 0x000fe400078e02ff */
[----:B------:R1:W-:Y:S04]  /*3d300*/  STL.64 [R1+0x1a8], R22 ;  /* 0x0001a81601007387 */ /* 0x0003e80000100a00 */
[----:B------:R2:W-:Y:S01]  /*3d310*/  STL.64 [R1+0x1a0], R14 ;  /* 0x0001a00e01007387 */ /* 0x0005e20000100a00 */
[-C--:B0-----:R-:W-:Y:S01]  /*3d320*/  IADD3 R28, P0, R25, R2.reuse, RZ ;  /* 0x00000002191c7210 */ /* 0x081fe20007f1e0ff */
[----:B------:R-:W-:Y:S01]  /*3d330*/  IMAD R16, R16, 0xc8, RZ ;  /* 0x000000c810107824 */ /* 0x000fe200078e02ff */
[----:B-1----:R-:W-:Y:S01]  /*3d340*/  IADD3 R22, P1, R12, R2, RZ ;  /* 0x000000020c167210 */ /* 0x002fe20007f3e0ff */
[----:B--2---:R-:W-:-:S04]  /*3d350*/  IMAD.MOV.U32 R14, RZ, RZ, c[0x0][0x1c8] ;  /* 0x00007200ff0e7624 */ /* 0x004fc800078e00ff */
[----:B------:R-:W-:Y:S01]  /*3d360*/  IMAD R15, R14, 0x194, RZ ;  /* 0x000001940e0f7824 */ /* 0x000fe200078e02ff */
[-C--:B------:R-:W-:Y:S01]  /*3d370*/  LEA.HI.X.SX32 R23, R16, R3.reuse, 0x1, P1 ;  /* 0x0000000310177211 */ /* 0x080fe200008f0eff */
[----:B------:R-:W-:Y:S01]  /*3d380*/  IMAD R16, R14, 0xc9, RZ ;  /* 0x000000c90e107824 */ /* 0x000fe200078e02ff */
[----:B------:R-:W-:Y:S01]  /*3d390*/  MOV R13, c[0x0][0x1c8] ;  /* 0x00007200000d7a02 */ /* 0x000fe20000000f00 */
[----:B---3--:R-:W-:Y:S01]  /*3d3a0*/  IMAD R25, R8, 0xcb, RZ ;  /* 0x000000cb08197824 */ /* 0x008fe200078e02ff */
[----:B----4-:R-:W-:Y:S02]  /*3d3b0*/  LEA.HI.X.SX32 R29, R11, R3, 0x1, P0 ;  /* 0x000000030b1d7211 */ /* 0x010fe400000f0eff */
[----:B------:R-:W-:-:S03]  /*3d3c0*/  IADD3 R10, P0, R10, R2, RZ ;  /* 0x000000020a0a7210 */ /* 0x000fc60007f1e0ff */
[----:B------:R0:W-:Y:S01]  /*3d3d0*/  STL.64 [R1+0x198], R28 ;  /* 0x0001981c01007387 */ /* 0x0001e20000100a00 */
[----:B------:R-:W-:Y:S01]  /*3d3e0*/  LEA.HI.X.SX32 R11, R16, R3, 0x1, P0 ;  /* 0x00000003100b7211 */ /* 0x000fe200000f0eff */
[C---:B------:R-:W-:Y:S02]  /*3d3f0*/  IMAD R16, R14.reuse, 0xca, RZ ;  /* 0x000000ca0e107824 */ /* 0x040fe400078e02ff */
[----:B------:R1:W-:Y:S01]  /*3d400*/  STL.64 [R1+0x190], R22 ;  /* 0x0001901601007387 */ /* 0x0003e20000100a00 */
[----:B0-----:R-:W-:Y:S01]  /*3d410*/  IADD3 R28, P1, R15, R2, RZ ;  /* 0x000000020f1c7210 */ /* 0x001fe20007f3e0ff */
[C---:B------:R-:W-:Y:S02]  /*3d420*/  IMAD R15, R14.reuse, 0x196, RZ ;  /* 0x000001960e0f7824 */ /* 0x040fe400078e02ff */
[----:B------:R-:W-:-:S03]  /*3d430*/  IMAD R14, R14, 0x198, RZ ;  /* 0x000001980e0e7824 */ /* 0x000fc600078e02ff */
[----:B-1----:R-:W-:Y:S02]  /*3d440*/  IADD3 R22, P0, R15, R2, RZ ;  /* 0x000000020f167210 */ /* 0x002fe40007f1e0ff */
[----:B------:R-:W-:Y:S01]  /*3d450*/  MOV R15, c[0x0][0x1c8] ;  /* 0x00007200000f7a02 */ /* 0x000fe20000000f00 */
[----:B------:R0:W-:Y:S01]  /*3d460*/  STL.64 [R1+0xe50], R10 ;  /* 0x000e500a01007387 */ /* 0x0001e20000100a00 */
[-C--:B------:R-:W-:Y:S02]  /*3d470*/  LEA.HI.X.SX32 R23, R25, R3.reuse, 0x1, P0 ;  /* 0x0000000319177211 */ /* 0x080fe400000f0eff */
[----:B------:R-:W-:Y:S01]  /*3d480*/  LEA.HI.X.SX32 R29, R16, R3, 0x1, P1 ;  /* 0x00000003101d7211 */ /* 0x000fe200008f0eff */
[----:B------:R-:W-:Y:S01]  /*3d490*/  IMAD R25, R15, 0xcc, RZ ;  /* 0x000000cc0f197824 */ /* 0x000fe200078e02ff */
[----:B------:R-:W-:-:S03]  /*3d4a0*/  MOV R16, c[0x0][0x1c8] ;  /* 0x0000720000107a02 */ /* 0x000fc60000000f00 */
[----:B------:R-:W-:Y:S01]  /*3d4b0*/  STL.64 [R1+0x180], R28 ;  /* 0x0001801c01007387 */ /* 0x000fe20000100a00 */
[----:B0-----:R-:W-:Y:S01]  /*3d4c0*/  IADD3 R10, P1, R14, R2, RZ ;  /* 0x000000020e0a7210 */ /* 0x001fe20007f3e0ff */
[----:B------:R-:W-:Y:S02]  /*3d4d0*/  IMAD R14, R15, 0x19a, RZ ;  /* 0x0000019a0f0e7824 */ /* 0x000fe400078e02ff */
[----:B------:R0:W-:Y:S01]  /*3d4e0*/  STL.64 [R1+0x178], R22 ;  /* 0x0001781601007387 */ /* 0x0001e20000100a00 */
[----:B------:R-:W-:Y:S01]  /*3d4f0*/  LEA.HI.X.SX32 R11, R25, R3, 0x1, P1 ;  /* 0x00000003190b7211 */ /* 0x000fe200008f0eff */
[----:B------:R-:W-:-:S04]  /*3d500*/  IMAD R25, R16, 0xcd, RZ ;  /* 0x000000cd10197824 */ /* 0x000fc800078e02ff */
[----:B------:R1:W-:Y:S01]  /*3d510*/  STL.64 [R1+0x170], R10 ;  /* 0x0001700a01007387 */ /* 0x0003e20000100a00 */
[----:B0-----:R-:W-:Y:S01]  /*3d520*/  IADD3 R22, P0, R14, R2, RZ ;  /* 0x000000020e167210 */ /* 0x001fe20007f1e0ff */
[----:B------:R-:W-:-:S03]  /*3d530*/  IMAD R14, R16, 0x19c, RZ ;  /* 0x0000019c100e7824 */ /* 0x000fc600078e02ff */
[-C--:B------:R-:W-:Y:S01]  /*3d540*/  LEA.HI.X.SX32 R23, R25, R3.reuse, 0x1, P0 ;  /* 0x0000000319177211 */ /* 0x080fe200000f0eff */
[C---:B------:R-:W-:Y:S01]  /*3d550*/  IMAD R25, R15.reuse, 0xce, RZ ;  /* 0x000000ce0f197824 */ /* 0x040fe200078e02ff */
[----:B-1----:R-:W-:Y:S01]  /*3d560*/  IADD3 R10, P1, R14, R2, RZ ;  /* 0x000000020e0a7210 */ /* 0x002fe20007f3e0ff */
[C---:B------:R-:W-:Y:S02]  /*3d570*/  IMAD R16, R15.reuse, 0x19e, RZ ;  /* 0x0000019e0f107824 */ /* 0x040fe400078e02ff */
[----:B------:R0:W-:Y:S01]  /*3d580*/  STL.64 [R1+0x168], R22 ;  /* 0x0001681601007387 */ /* 0x0001e20000100a00 */
[----:B------:R-:W-:Y:S01]  /*3d590*/  IMAD R15, R15, 0x1a0, RZ ;  /* 0x000001a00f0f7824 */ /* 0x000fe200078e02ff */
[----:B------:R-:W-:-:S05]  /*3d5a0*/  LEA.HI.X.SX32 R11, R25, R3, 0x1, P1 ;  /* 0x00000003190b7211 */ /* 0x000fca00008f0eff */
[----:B------:R1:W-:Y:S01]  /*3d5b0*/  STL.64 [R1+0x160], R10 ;  /* 0x0001600a01007387 */ /* 0x0003e20000100a00 */
[----:B0-----:R-:W-:Y:S01]  /*3d5c0*/  IADD3 R22, P0, R16, R2, RZ ;  /* 0x0000000210167210 */ /* 0x001fe20007f1e0ff */
[----:B------:R-:W-:-:S04]  /*3d5d0*/  IMAD.MOV.U32 R16, RZ, RZ, c[0x0][0x1c8] ;  /* 0x00007200ff107624 */ /* 0x000fc800078e00ff */
[C---:B------:R-:W-:Y:S01]  /*3d5e0*/  IMAD R18, R16.reuse, 0xcf, RZ ;  /* 0x000000cf10127824 */ /* 0x040fe200078e02ff */
[----:B-1----:R-:W-:Y:S01]  /*3d5f0*/  IADD3 R10, P1, R15, R2, RZ ;  /* 0x000000020f0a7210 */ /* 0x002fe20007f3e0ff */
[----:B------:R-:W-:-:S03]  /*3d600*/  IMAD R15, R16, 0xd0, RZ ;  /* 0x000000d0100f7824 */ /* 0x000fc600078e02ff */
[-C--:B------:R-:W-:Y:S01]  /*3d610*/  LEA.HI.X.SX32 R23, R18, R3.reuse, 0x1, P0 ;  /* 0x0000000312177211 */ /* 0x080fe200000f0eff */
[C---:B------:R-:W-:Y:S01]  /*3d620*/  IMAD R25, R16.reuse, 0x1a2, RZ ;  /* 0x000001a210197824 */ /* 0x040fe200078e02ff */
[----:B------:R-:W-:Y:S01]  /*3d630*/  LEA.HI.X.SX32 R11, R15, R3, 0x1, P1 ;  /* 0x000000030f0b7211 */ /* 0x000fe200008f0eff */
[----:B------:R-:W-:Y:S02]  /*3d640*/  IMAD R16, R16, 0x1a4, RZ ;  /* 0x000001a410107824 */ /* 0x000fe400078e02ff */
[----:B------:R0:W-:Y:S04]  /*3d650*/  STL.64 [R1+0x158], R22 ;  /* 0x0001581601007387 */ /* 0x0001e80000100a00 */
[----:B------:R1:W-:Y:S01]  /*3d660*/  STL.64 [R1+0x150], R10 ;  /* 0x0001500a01007387 */ /* 0x0003e20000100a00 */
[----:B------:R-:W-:Y:S01]  /*3d670*/  IMAD R15, R13, 0x1a6, RZ ;  /* 0x000001a60d0f7824 */ /* 0x000fe200078e02ff */
[-C--:B0-----:R-:W-:Y:S01]  /*3d680*/  IADD3 R22, P0, R25, R2.reuse, RZ ;  /* 0x0000000219167210 */ /* 0x081fe20007f1e0ff */
[----:B------:R-:W-:Y:S01]  /*3d690*/  IMAD R25, R13, 0xd1, RZ ;  /* 0x000000d10d197824 */ /* 0x000fe200078e02ff */
[----:B-1----:R-:W-:-:S02]  /*3d6a0*/  IADD3 R10, P1, R16, R2, RZ ;  /* 0x00000002100a7210 */ /* 0x002fc40007f3e0ff */
[----:B------:R-:W-:Y:S02]  /*3d6b0*/  MOV R16, c[0x0][0x1c8] ;  /* 0x0000720000107a02 */ /* 0x000fe40000000f00 */
[----:B------:R-:W-:-:S03]  /*3d6c0*/  LEA.HI.X.SX32 R23, R25, R3, 0x1, P0 ;  /* 0x0000000319177211 */ /* 0x000fc600000f0eff */
[C---:B------:R-:W-:Y:S02]  /*3d6d0*/  IMAD R25, R16.reuse, 0xd2, RZ ;  /* 0x000000d210197824 */ /* 0x040fe400078e02ff */
[----:B------:R0:W-:Y:S01]  /*3d6e0*/  STL.64 [R1+0x148], R22 ;  /* 0x0001481601007387 */ /* 0x0001e20000100a00 */
[C---:B------:R-:W-:Y:S02]  /*3d6f0*/  IMAD R6, R16.reuse, 0xd3, RZ ;  /* 0x000000d310067824 */ /* 0x040fe400078e02ff */
[-C--:B------:R-:W-:Y:S02]  /*3d700*/  LEA.HI.X.SX32 R11, R25, R3.reuse, 0x1, P1 ;  /* 0x00000003190b7211 */ /* 0x080fe400008f0eff */
[----:B------:R-:W-:Y:S02]  /*3d710*/  MOV R18, c[0x0][0x1c8] ;  /* 0x0000720000127a02 */ /* 0x000fe40000000f00 */
[----:B0-----:R-:W-:Y:S01]  /*3d720*/  IADD3 R22, P0, R15, R2, RZ ;  /* 0x000000020f167210 */ /* 0x001fe20007f1e0ff */
[----:B------:R-:W-:Y:S01]  /*3d730*/  IMAD R15, R16, 0x1a8, RZ ;  /* 0x000001a8100f7824 */ /* 0x000fe200078e02ff */
[----:B------:R0:W-:Y:S01]  /*3d740*/  STL.64 [R1+0x140], R10 ;  /* 0x0001400a01007387 */ /* 0x0001e20000100a00 */
[----:B------:R-:W-:Y:S01]  /*3d750*/  IMAD.MOV.U32 R25, RZ, RZ, c[0x0][0x1c8] ;  /* 0x00007200ff197624 */ /* 0x000fe200078e00ff */
[----:B------:R-:W-:Y:S01]  /*3d760*/  LEA.HI.X.SX32 R23, R6, R3, 0x1, P0 ;  /* 0x0000000306177211 */ /* 0x000fe200000f0eff */
[----:B------:R-:W-:-:S04]  /*3d770*/  IMAD R6, R18, 0xd4, RZ ;  /* 0x000000d412067824 */ /* 0x000fc800078e02ff */
[----:B------:R1:W-:Y:S01]  /*3d780*/  STL.64 [R1+0x138], R22 ;  /* 0x0001381601007387 */ /* 0x0003e20000100a00 */
[-C--:B0-----:R-:W-:Y:S01]  /*3d790*/  IADD3 R10, P1, R15, R2.reuse, RZ ;  /* 0x000000020f0a7210 */ /* 0x081fe20007f3e0ff */
[----:B------:R-:W-:Y:S02]  /*3d7a0*/  IMAD R15, R18, 0x1aa, RZ ;  /* 0x000001aa120f7824 */ /* 0x000fe400078e02ff */
[C---:B------:R-:W-:Y:S01]  /*3d7b0*/  IMAD R18, R25.reuse, 0x1ac, RZ ;  /* 0x000001ac19127824 */ /* 0x040fe200078e02ff */
[-C--:B------:R-:W-:Y:S01]  /*3d7c0*/  LEA.HI.X.SX32 R11, R6, R3.reuse, 0x1, P1 ;  /* 0x00000003060b7211 */ /* 0x080fe200008f0eff */
[----:B------:R-:W-:Y:S01]  /*3d7d0*/  IMAD R25, R25, 0xd5, RZ ;  /* 0x000000d519197824 */ /* 0x000fe200078e02ff */
[----:B-1----:R-:W-:Y:S02]  /*3d7e0*/  IADD3 R22, P0, R15, R2, RZ ;  /* 0x000000020f167210 */ /* 0x002fe40007f1e0ff */
[----:B------:R-:W-:Y:S01]  /*3d7f0*/  MOV R15, c[0x0][0x1c8] ;  /* 0x00007200000f7a02 */ /* 0x000fe20000000f00 */
[----:B------:R0:W-:Y:S01]  /*3d800*/  STL.64 [R1+0x130], R10 ;  /* 0x0001300a01007387 */ /* 0x0001e20000100a00 */
[----:B------:R-:W-:-:S02]  /*3d810*/  LEA.HI.X.SX32 R23, R25, R3, 0x1, P0 ;  /* 0x0000000319177211 */ /* 0x000fc400000f0eff */
[----:B------:R-:W-:Y:S01]  /*3d820*/  MOV R6, c[0x0][0x1c8] ;  /* 0x0000720000067a02 */ /* 0x000fe20000000f00 */
[C---:B------:R-:W-:Y:S02]  /*3d830*/  IMAD R25, R15.reuse, 0xd6, RZ ;  /* 0x000000d60f197824 */ /* 0x040fe400078e02ff */
[----:B------:R1:W-:Y:S01]  /*3d840*/  STL.64 [R1+0x128], R22 ;  /* 0x0001281601007387 */ /* 0x0003e20000100a00 */
[-C--:B0-----:R-:W-:Y:S01]  /*3d850*/  IADD3 R10, P1, R18, R2.reuse, RZ ;  /* 0x00000002120a7210 */ /* 0x081fe20007f3e0ff */
[C---:B------:R-:W-:Y:S02]  /*3d860*/  IMAD R18, R15.reuse, 0x1ae, RZ ;  /* 0x000001ae0f127824 */ /* 0x040fe400078e02ff */
[----:B------:R-:W-:Y:S01]  /*3d870*/  IMAD R15, R15, 0x1b0, RZ ;  /* 0x000001b00f0f7824 */ /* 0x000fe200078e02ff */
[----:B------:R-:W-:Y:S01]  /*3d880*/  LEA.HI.X.SX32 R11, R25, R3, 0x1, P1 ;  /* 0x00000003190b7211 */ /* 0x000fe200008f0eff */
[----:B------:R-:W-:Y:S01]  /*3d890*/  IMAD R29, R6, 0xd7, RZ ;  /* 0x000000d7061d7824 */ /* 0x000fe200078e02ff */
[----:B-1----:R-:W-:Y:S01]  /*3d8a0*/  IADD3 R22, P0, R18, R2, RZ ;  /* 0x0000000212167210 */ /* 0x002fe20007f1e0ff */
[----:B------:R-:W-:-:S02]  /*3d8b0*/  IMAD R18, R6, 0x1b2, RZ ;  /* 0x000001b206127824 */ /* 0x000fc400078e02ff */
[----:B------:R0:W-:Y:S01]  /*3d8c0*/  STL.64 [R1+0x120], R10 ;  /* 0x0001200a01007387 */ /* 0x0001e20000100a00 */
[----:B------:R-:W-:Y:S01]  /*3d8d0*/  IMAD R6, R6, 0xd8, RZ ;  /* 0x000000d806067824 */ /* 0x000fe200078e02ff */
[----:B------:R-:W-:Y:S01]  /*3d8e0*/  LEA.HI.X.SX32 R23, R29, R3, 0x1, P0 ;  /* 0x000000031d177211 */ /* 0x000fe200000f0eff */
[----:B------:R-:W-:-:S04]  /*3d8f0*/  IMAD.MOV.U32 R25, RZ, RZ, c[0x0][0x1c8] ;  /* 0x00007200ff197624 */ /* 0x000fc800078e00ff */
[----:B------:R1:W-:Y:S01]  /*3d900*/  STL.64 [R1+0x118], R22 ;  /* 0x0001181601007387 */ /* 0x0003e20000100a00 */
[----:B0-----:R-:W-:-:S04]  /*3d910*/  IADD3 R10, P1, R15, R2, RZ ;  /* 0x000000020f0a7210 */ /* 0x001fc80007f3e0ff */
[-C--:B------:R-:W-:Y:S01]  /*3d920*/  LEA.HI.X.SX32 R11, R6, R3.reuse, 0x1, P1 ;  /* 0x00000003060b7211 */ /* 0x080fe200008f0eff */
[C---:B------:R-:W-:Y:S01]  /*3d930*/  IMAD R6, R25.reuse, 0xd9, RZ ;  /* 0x000000d919067824 */ /* 0x040fe200078e02ff */
[----:B-1----:R-:W-:Y:S01]  /*3d940*/  IADD3 R22, P0, R18, R2, RZ ;  /* 0x0000000212167210 */ /* 0x002fe20007f1e0ff */
[C---:B------:R-:W-:Y:S01]  /*3d950*/  IMAD R18, R25.reuse, 0x1b4, RZ ;  /* 0x000001b419127824 */ /* 0x040fe200078e02ff */
[----:B------:R-:W-:Y:S01]  /*3d960*/  MOV R29, c[0x0][0x1c8] ;  /* 0x00007200001d7a02 */ /* 0x000fe20000000f00 */
[C---:B------:R-:W-:Y:S01]  /*3d970*/  IMAD R28, R25.reuse, 0x1b6, RZ ;  /* 0x000001b6191c7824 */ /* 0x040fe200078e02ff */
[----:B------:R-:W-:Y:S01]  /*3d980*/  LEA.HI.X.SX32 R23, R6, R3, 0x1, P0 ;  /* 0x0000000306177211 */ /* 0x000fe200000f0eff */
[----:B------:R0:W-:Y:S01]  /*3d990*/  STL.64 [R1+0x110], R10 ;  /* 0x0001100a01007387 */ /* 0x0001e20000100a00 */
[----:B------:R-:W-:-:S03]  /*3d9a0*/  IMAD R6, R25, 0xda, RZ ;  /* 0x000000da19067824 */ /* 0x000fc600078e02ff */
[----:B------:R1:W-:Y:S01]  /*3d9b0*/  STL.64 [R1+0x108], R22 ;  /* 0x0001081601007387 */ /* 0x0003e20000100a00 */
[----:B------:R-:W-:Y:S01]  /*3d9c0*/  IMAD R25, R25, 0x1b8, RZ ;  /* 0x000001b819197824 */ /* 0x000fe200078e02ff */
[-C--:B0-----:R-:W-:Y:S02]  /*3d9d0*/  IADD3 R10, P1, R18, R2.reuse, RZ ;  /* 0x00000002120a7210 */ /* 0x081fe40007f3e0ff */
[----:B-1----:R-:W-:Y:S01]  /*3d9e0*/  IADD3 R22, P0, R28, R2, RZ ;  /* 0x000000021c167210 */ /* 0x002fe20007f1e0ff */
[C---:B------:R-:W-:Y:S01]  /*3d9f0*/  IMAD R28, R29.reuse, 0xdb, RZ ;  /* 0x000000db1d1c7824 */ /* 0x040fe200078e02ff */
[-C--:B------:R-:W-:Y:S01]  /*3da00*/  LEA.HI.X.SX32 R11, R6, R3.reuse, 0x1, P1 ;  /* 0x00000003060b7211 */ /* 0x080fe200008f0eff */
[C---:B------:R-:W-:Y:S02]  /*3da10*/  IMAD R6, R29.reuse, 0x1ba, RZ ;  /* 0x000001ba1d067824 */ /* 0x040fe400078e02ff */
[----:B------:R-:W-:Y:S01]  /*3da20*/  IMAD R29, R29, 0xdc, RZ ;  /* 0x000000dc1d1d7824 */ /* 0x000fe200078e02ff */
[----:B------:R-:W-:Y:S01]  /*3da30*/  LEA.HI.X.SX32 R23, R28, R3, 0x1, P0 ;  /* 0x000000031c177211 */ /* 0x000fe200000f0eff */
[----:B------:R0:W-:Y:S01]  /*3da40*/  STL.64 [R1+0x100], R10 ;  /* 0x0001000a01007387 */ /* 0x0001e20000100a00 */
[----:B------:R-:W-:-:S03]  /*3da50*/  IMAD.MOV.U32 R24, RZ, RZ, c[0x0][0x1c8] ;  /* 0x00007200ff187624 */ /* 0x000fc600078e00ff */
[----:B------:R1:W-:Y:S01]  /*3da60*/  STL.64 [R1+0xf8], R22 ;  /* 0x0000f81601007387 */ /* 0x0003e20000100a00 */
[----:B------:R-:W-:Y:S01]  /*3da70*/  IMAD R17, R24, 0x1bc, RZ ;  /* 0x000001bc18117824 */ /* 0x000fe200078e02ff */
[----:B------:R-:W-:Y:S02]  /*3da80*/  MOV R27, c[0x0][0x1c8] ;  /* 0x00007200001b7a02 */ /* 0x000fe40000000f00 */
[-C--:B0-----:R-:W-:Y:S02]  /*3da90*/  IADD3 R10, P1, R25, R2.reuse, RZ ;  /* 0x00000002190a7210 */ /* 0x081fe40007f3e0ff */
[----:B-1----:R-:W-:Y:S02]  /*3daa0*/  IADD3 R22, P0, R6, R2, RZ ;  /* 0x0000000206167210 */ /* 0x002fe40007f1e0ff */
[----:B------:R-:W-:Y:S02]  /*3dab0*/  LEA.HI.X.SX32 R11, R29, R3, 0x1, P1 ;  /* 0x000000031d0b7211 */ /* 0x000fe400008f0eff */
[----:B------:R-:W-:Y:S01]  /*3dac0*/  MOV R6, c[0x0][0x1c8] ;  /* 0x0000720000067a02 */ /* 0x000fe20000000f00 */
[----:B------:R-:W-:-:S02]  /*3dad0*/  IMAD R16, R27, 0x1e0, RZ ;  /* 0x000001e01b107824 */ /* 0x000fc400078e02ff */
[----:B------:R0:W-:Y:S02]  /*3dae0*/  STL.64 [R1+0xf0], R10 ;  /* 0x0000f00a01007387 */ /* 0x0001e40000100a00 */
[----:B------:R-:W-:Y:S02]  /*3daf0*/  IMAD R28, R6, 0xdd, RZ ;  /* 0x000000dd061c7824 */ /* 0x000fe400078e02ff */
[----:B------:R-:W-:Y:S02]  /*3db00*/  IMAD R29, R24, 0x1be, RZ ;  /* 0x000001be181d7824 */ /* 0x000fe400078e02ff */
[----:B------:R-:W-:Y:S01]  /*3db10*/  IMAD R6, R6, 0xde, RZ ;  /* 0x000000de06067824 */ /* 0x000fe200078e02ff */
[----:B------:R-:W-:Y:S02]  /*3db20*/  LEA.HI.X.SX32 R23, R28, R3, 0x1, P0 ;  /* 0x000000031c177211 */ /* 0x000fe400000f0eff */
[----:B0-----:R-:W-:Y:S01]  /*3db30*/  IADD3 R10, P1, R17, R2, RZ ;  /* 0x00000002110a7210 */ /* 0x001fe20007f3e0ff */
[----:B------:R-:W-:-:S02]  /*3db40*/  IMAD R17, R27, 0x1e6, RZ ;  /* 0x000001e61b117824 */ /* 0x000fc400078e02ff */
[----:B------:R-:W-:-:S03]  /*3db50*/  IMAD R28, R24, 0xdf, RZ ;  /* 0x000000df181c7824 */ /* 0x000fc600078e02ff */
[----:B------:R0:W-:Y:S01]  /*3db60*/  STL.64 [R1+0xed0], R16 ;  /* 0x000ed01001007387 */ /* 0x0001e20000100a00 */
[----:B------:R-:W-:Y:S01]  /*3db70*/  LEA.HI.X.SX32 R11, R6, R3, 0x1, P1 ;  /* 0x00000003060b7211 */ /* 0x000fe200008f0eff */
[C---:B------:R-:W-:Y:S02]  /*3db80*/  IMAD R20, R24.reuse, 0x1c0, RZ ;  /* 0x000001c018147824 */ /* 0x040fe400078e02ff */
[----:B------:R-:W-:Y:S01]  /*3db90*/  IMAD.MOV.U32 R6, RZ, RZ, c[0x0][0x1c8] ;  /* 0x00007200ff067624 */ /* 0x000fe200078e00ff */
[----:B------:R1:W-:Y:S01]  /*3dba0*/  STL.64 [R1+0xe8], R22 ;  /* 0x0000e81601007387 */ /* 0x0003e20000100a00 */
[----:B0-----:R-:W-:Y:S01]  /*3dbb0*/  IADD3 R16, P0, R29, R2, RZ ;  /* 0x000000021d107210 */ /* 0x001fe20007f1e0ff */
[----:B------:R-:W-:-:S03]  /*3dbc0*/  IMAD R29, R24, 0x1c2, RZ ;  /* 0x000001c2181d7824 */ /* 0x000fc600078e02ff */
[----:B------:R-:W-:Y:S01]  /*3dbd0*/  LEA.HI.X.SX32 R17, R28, R3, 0x1, P0 ;  /* 0x000000031c117211 */ /* 0x000fe200000f0eff */
[----:B-1----:R-:W2:Y:S01]  /*3dbe0*/  LDL.LU.64 R22, [R1+0xee0] ;  /* 0x000ee00001167983 */ /* 0x002ea20000300a00 */
[----:B------:R-:W-:-:S03]  /*3dbf0*/  IMAD R6, R6, 0xe0, RZ ;  /* 0x000000e006067824 */ /* 0x000fc600078e02ff */
[----:B------:R0:W-:Y:S01]  /*3dc00*/  STL.64 [R1+0xe0], R10 ;  /* 0x0000e00a01007387 */ /* 0x0001e20000100a00 */
[----:B------:R-:W-:-:S03]  /*3dc10*/  IADD3 R28, P0, R29, R2, RZ ;  /* 0x000000021d1c7210 */ /* 0x000fc60007f1e0ff */
[----:B------:R1:W-:Y:S01]  /*3dc20*/  STL.64 [R1+0xd8], R16 ;  /* 0x0000d81001007387 */ /* 0x0003e20000100a00 */
[----:B0-----:R-:W-:Y:S01]  /*3dc30*/  IADD3 R10, P1, R20, R2, RZ ;  /* 0x00000002140a7210 */ /* 0x001fe20007f3e0ff */
[----:B-1----:R-:W-:-:S03]  /*3dc40*/  IMAD R16, R24, 0xe1, RZ ;  /* 0x000000e118107824 */ /* 0x002fc600078e02ff */
[-C--:B------:R-:W-:Y:S02]  /*3dc50*/  LEA.HI.X.SX32 R11, R6, R3.reuse, 0x1, P1 ;  /* 0x00000003060b7211 */ /* 0x080fe400008f0eff */
[----:B------:R-:W-:-:S03]  /*3dc60*/  LEA.HI.X.SX32 R29, R16, R3, 0x1, P0 ;  /* 0x00000003101d7211 */ /* 0x000fc600000f0eff */
[----:B------:R-:W-:Y:S04]  /*3dc70*/  STL.64 [R1+0xd0], R10 ;  /* 0x0000d00a01007387 */ /* 0x000fe80000100a00 */
[----:B------:R0:W-:Y:S04]  /*3dc80*/  STL.64 [R1+0xc8], R28 ;  /* 0x0000c81c01007387 */ /* 0x0001e80000100a00 */
[----:B0-----:R-:W3:Y:S01]  /*3dc90*/  LDL.LU.64 R28, [R1+0xed8] ;  /* 0x000ed800011c7983 */ /* 0x001ee20000300a00 */
[----:B------:R-:W-:Y:S01]  /*3dca0*/  MOV R6, c[0x0][0x1c8] ;  /* 0x0000720000067a02 */ /* 0x000fe20000000f00 */
[----:B------:R-:W-:-:S04]  /*3dcb0*/  IMAD R26, R24, 0x1c4, RZ ;  /* 0x000001c4181a7824 */ /* 0x000fc800078e02ff */
[----:B------:R-:W-:Y:S01]  /*3dcc0*/  IMAD R6, R6, 0xe2, RZ ;  /* 0x000000e206067824 */ /* 0x000fe200078e02ff */
[----:B------:R-:W-:Y:S01]  /*3dcd0*/  IADD3 R10, P1, R26, R2, RZ ;  /* 0x000000021a0a7210 */ /* 0x000fe20007f3e0ff */
[----:B------:R-:W-:-:S03]  /*3dce0*/  IMAD R17, R24, 0x1c6, RZ ;  /* 0x000001c618117824 */ /* 0x000fc600078e02ff */
[-C--:B------:R-:W-:Y:S01]  /*3dcf0*/  LEA.HI.X.SX32 R11, R6, R3.reuse, 0x1, P1 ;  /* 0x00000003060b7211 */ /* 0x080fe200008f0eff */
[C---:B------:R-:W-:Y:S01]  /*3dd00*/  IMAD R19, R24.reuse, 0x1c8, RZ ;  /* 0x000001c818137824 */ /* 0x040fe200078e02ff */
[----:B------:R-:W-:Y:S01]  /*3dd10*/  IADD3 R16, P0, R17, R2, RZ ;  /* 0x0000000211107210 */ /* 0x000fe20007f1e0ff */
[C---:B------:R-:W-:Y:S02]  /*3dd20*/  IMAD R17, R24.reuse, 0xe3, RZ ;  /* 0x000000e318117824 */ /* 0x040fe400078e02ff */
[----:B------:R0:W-:Y:S01]  /*3dd30*/  STL.64 [R1+0xc0], R10 ;  /* 0x0000c00a01007387 */ /* 0x0001e20000100a00 */
[----:B------:R-:W-:Y:S02]  /*3dd40*/  IMAD R18, R27, 0x1e4, RZ ;  /* 0x000001e41b127824 */ /* 0x000fe400078e02ff */
[----:B------:R-:W-:Y:S01]  /*3dd50*/  LEA.HI.X.SX32 R17, R17, R3, 0x1, P0 ;  /* 0x0000000311117211 */ /* 0x000fe200000f0eff */
[----:B------:R-:W-:Y:S01]  /*3dd60*/  IMAD R6, R24, 0x1ca, RZ ;  /* 0x000001ca18067824 */ /* 0x000fe200078e02ff */
[----:B0-----:R-:W-:-:S02]  /*3dd70*/  MOV R11, c[0x0][0x1c8] ;  /* 0x00007200000b7a02 */ /* 0x001fc40000000f00 */
[----:B------:R-:W-:Y:S01]  /*3dd80*/  IADD3 R10, P1, R19, R2, RZ ;  /* 0x00000002130a7210 */ /* 0x000fe20007f3e0ff */
[----:B------:R-:W-:Y:S02]  /*3dd90*/  IMAD R19, R27, 0x1ea, RZ ;  /* 0x000001ea1b137824 */ /* 0x000fe400078e02ff */
[----:B------:R-:W-:-:S03]  /*3dda0*/  IMAD R11, R11, 0xe4, RZ ;  /* 0x000000e40b0b7824 */ /* 0x000fc600078e02ff */
[----:B------:R-:W-:Y:S02]  /*3ddb0*/  STL.64 [R1+0xec8], R18 ;  /* 0x000ec81201007387 */ /* 0x000fe40000100a00 */
[----:B------:R-:W-:Y:S02]  /*3ddc0*/  LEA.HI.X.SX32 R11, R11, R3, 0x1, P1 ;  /* 0x000000030b0b7211 */ /* 0x000fe400008f0eff */
[----:B------:R0:W-:Y:S04]  /*3ddd0*/  STL.64 [R1+0xb8], R16 ;  /* 0x0000b81001007387 */ /* 0x0001e80000100a00 */
[----:B------:R-:W-:Y:S01]  /*3dde0*/  STL.64 [R1+0xb0], R10 ;  /* 0x0000b00a01007387 */ /* 0x000fe20000100a00 */
[----:B0-----:R-:W-:Y:S01]  /*3ddf0*/  IADD3 R16, P0, R6, R2, RZ ;  /* 0x0000000206107210 */ /* 0x001fe20007f1e0ff */
[----:B------:R-:W-:-:S02]  /*3de00*/  IMAD.MOV.U32 R6, RZ, RZ, c[0x0][0x1c8] ;  /* 0x00007200ff067624 */ /* 0x000fc400078e00ff */
[----:B------:R-:W-:Y:S02]  /*3de10*/  IMAD R18, R24, 0xe5, RZ ;  /* 0x000000e518127824 */ /* 0x000fe400078e02ff */
[----:B------:R-:W-:-:S03]  /*3de20*/  IMAD R6, R6, 0xe6, RZ ;  /* 0x000000e606067824 */ /* 0x000fc600078e02ff */
[----:B------:R-:W-:-:S05]  /*3de30*/  LEA.HI.X.SX32 R17, R18, R3, 0x1, P0 ;  /* 0x0000000312117211 */ /* 0x000fca00000f0eff */
[----:B------:R0:W-:Y:S01]  /*3de40*/  STL.64 [R1+0xa8], R16 ;  /* 0x0000a81001007387 */ /* 0x0001e20000100a00 */
[----:B------:R-:W-:Y:S02]  /*3de50*/  IMAD R4, R27, 0x1d4, RZ ;  /* 0x000001d41b047824 */ /* 0x000fe400078e02ff */
[----:B0-----:R-:W-:Y:S02]  /*3de60*/  IMAD R17, R7, 0xe7, RZ ;  /* 0x000000e707117824 */ /* 0x001fe400078e02ff */
[C---:B------:R-:W-:Y:S02]  /*3de70*/  IMAD R0, R27.reuse, 0x1d6, RZ ;  /* 0x000001d61b007824 */ /* 0x040fe400078e02ff */
[C---:B------:R-:W-:Y:S02]  /*3de80*/  IMAD R12, R27.reuse, 0x1d8, RZ ;  /* 0x000001d81b0c7824 */ /* 0x040fe400078e02ff */
[----:B------:R-:W-:Y:S02]  /*3de90*/  IMAD R8, R27, 0x1da, RZ ;  /* 0x000001da1b087824 */ /* 0x000fe400078e02ff */
[----:B------:R-:W-:-:S02]  /*3dea0*/  IMAD R24, R24, 0xec, RZ ;  /* 0x000000ec18187824 */ /* 0x000fc400078e02ff */
[C---:B------:R-:W-:Y:S02]  /*3deb0*/  IMAD R21, R27.reuse, 0xed, RZ ;  /* 0x000000ed1b157824 */ /* 0x040fe400078e02ff */
[C---:B------:R-:W-:Y:S02]  /*3dec0*/  IMAD R14, R27.reuse, 0x1dc, RZ ;  /* 0x000001dc1b0e7824 */ /* 0x040fe400078e02ff */
[----:B------:R-:W-:Y:S01]  /*3ded0*/  IMAD R13, R27, 0x1de, RZ ;  /* 0x000001de1b0d7824 */ /* 0x000fe200078e02ff */
[----:B--2---:R-:W-:-:S04]  /*3dee0*/  IADD3 R10, P1, R23, R2, RZ ;  /* 0x00000002170a7210 */ /* 0x004fc80007f3e0ff */
[----:B------:R-:W-:Y:S02]  /*3def0*/  LEA.HI.X.SX32 R11, R6, R3, 0x1, P1 ;  /* 0x00000003060b7211 */ /* 0x000fe400008f0eff */
[----:B------:R-:W-:-:S03]  /*3df00*/  MOV R6, c[0x0][0x1c8] ;  /* 0x0000720000067a02 */ /* 0x000fc60000000f00 */
[----:B------:R3:W-:Y:S02]  /*3df10*/  STL.64 [R1+0xa0], R10 ;  /* 0x0000a00a01007387 */ /* 0x0007e40000100a00 */
[C---:B------:R-:W-:Y:S02]  /*3df20*/  IMAD R18, R6.reuse, 0xe8, RZ ;  /* 0x000000e806127824 */ /* 0x040fe400078e02ff */
[----:B------:R-:W-:Y:S01]  /*3df30*/  IMAD R6, R6, 0xea, RZ ;  /* 0x000000ea06067824 */ /* 0x000fe200078e02ff */
[-C--:B---3--:R-:W-:Y:S02]  /*3df40*/  IADD3 R10, P1, R29, R2.reuse, RZ ;  /* 0x000000021d0a7210 */ /* 0x088fe40007f3e0ff */
[----:B------:R-:W-:Y:S02]  /*3df50*/  IADD3 R28, P0, R28, R2, RZ ;  /* 0x000000021c1c7210 */ /* 0x000fe40007f1e0ff */
[-C--:B------:R-:W-:Y:S01]  /*3df60*/  LEA.HI.X.SX32 R11, R18, R3.reuse, 0x1, P1 ;  /* 0x00000003120b7211 */ /* 0x080fe200008f0eff */
[----:B------:R-:W-:Y:S01]  /*3df70*/  IMAD R18, R7, 0xe9, RZ ;  /* 0x000000e907127824 */ /* 0x000fe200078e02ff */
[----:B------:R-:W-:-:S02]  /*3df80*/  LEA.HI.X.SX32 R29, R17, R3, 0x1, P0 ;  /* 0x00000003111d7211 */ /* 0x000fc400000f0eff */
[----:B------:R-:W-:-:S04]  /*3df90*/  IADD3 R16, P0, R22, R2, RZ ;  /* 0x0000000216107210 */ /* 0x000fc80007f1e0ff */
[----:B------:R-:W-:Y:S01]  /*3dfa0*/  LEA.HI.X.SX32 R17, R18, R3, 0x1, P0 ;  /* 0x0000000312117211 */ /* 0x000fe200000f0eff */
[----:B------:R-:W-:Y:S01]  /*3dfb0*/  STL.64 [R1+0xdb8], R28 ;  /* 0x000db81c01007387 */ /* 0x000fe20000100a00 */
[----:B------:R-:W-:-:S03]  /*3dfc0*/  IMAD R18, R27, 0xeb, RZ ;  /* 0x000000eb1b127824 */ /* 0x000fc600078e02ff */
[----:B------:R0:W-:Y:S04]  /*3dfd0*/  STL.64 [R1+0x318], R10 ;  /* 0x0003180a01007387 */ /* 0x0001e80000100a00 */
[----:B------:R1:W-:Y:S01]  /*3dfe0*/  STL.64 [R1+0x330], R16 ;  /* 0x0003301001007387 */ /* 0x0003e20000100a00 */
[-C--:B0-----:R-:W-:Y:S02]  /*3dff0*/  IADD3 R10, P1, R4, R2.reuse, RZ ;  /* 0x00000002040a7210 */ /* 0x081fe40007f3e0ff */
[----:B-1----:R-:W-:Y:S02]  /*3e000*/  IADD3 R16, P0, R0, R2, RZ ;  /* 0x0000000200107210 */ /* 0x002fe40007f1e0ff */
[-C--:B------:R-:W-:Y:S02]  /*3e010*/  LEA.HI.X.SX32 R11, R6, R3.reuse, 0x1, P1 ;  /* 0x00000003060b7211 */ /* 0x080fe400008f0eff */
[----:B------:R-:W-:-:S03]  /*3e020*/  LEA.HI.X.SX32 R17, R18, R3, 0x1, P0 ;  /* 0x0000000312117211 */ /* 0x000fc600000f0eff */
[----:B------:R0:W-:Y:S04]  /*3e030*/  STL.64 [R1+0x328], R10 ;  /* 0x0003280a01007387 */ /* 0x0001e80000100a00 */
[----:B------:R1:W-:Y:S01]  /*3e040*/  STL.64 [R1+0x320], R16 ;  /* 0x0003201001007387 */ /* 0x0003e20000100a00 */
[-C--:B0-----:R-:W-:Y:S02]  /*3e050*/  IADD3 R10, P1, R12, R2.reuse, RZ ;  /* 0x000000020c0a7210 */ /* 0x081fe40007f3e0ff */
[----:B-1----:R-:W-:Y:S02]  /*3e060*/  IADD3 R16, P0, R8, R2, RZ ;  /* 0x0000000208107210 */ /* 0x002fe40007f1e0ff */
[-C--:B------:R-:W-:Y:S02]  /*3e070*/  LEA.HI.X.SX32 R11, R24, R3.reuse, 0x1, P1 ;  /* 0x00000003180b7211 */ /* 0x080fe400008f0eff */
[----:B------:R-:W-:-:S03]  /*3e080*/  LEA.HI.X.SX32 R17, R21, R3, 0x1, P0 ;  /* 0x0000000315117211 */ /* 0x000fc600000f0eff */
[----:B------:R-:W-:Y:S04]  /*3e090*/  STL.64 [R1+0x338], R10 ;  /* 0x0003380a01007387 */ /* 0x000fe80000100a00 */
[----:B------:R0:W-:Y:S04]  /*3e0a0*/  STL.64 [R1+0x358], R16 ;  /* 0x0003581001007387 */ /* 0x0001e80000100a00 */
[----:B0-----:R-:W2:Y:S01]  /*3e0b0*/  LDL.LU.64 R16, [R1+0xed0] ;  /* 0x000ed00001107983 */ /* 0x001ea20000300a00 */
[-C--:B------:R-:W-:Y:S02]  /*3e0c0*/  IADD3 R18, P1, R14, R2.reuse, RZ ;  /* 0x000000020e127210 */ /* 0x080fe40007f3e0ff */
[----:B------:R-:W-:-:S02]  /*3e0d0*/  IADD3 R10, P0, R13, R2, RZ ;  /* 0x000000020d0a7210 */ /* 0x000fc40007f1e0ff */
[----:B------:R-:W-:Y:S01]  /*3e0e0*/  MOV R12, R18 ;  /* 0x00000012000c7202 */ /* 0x000fe20000000f00 */
[----:B------:R0:W-:Y:S01]  /*3e0f0*/  STL [R1+0x350], R18 ;  /* 0x0003501201007387 */ /* 0x0001e20000100800 */
[----:B------:R-:W-:-:S03]  /*3e100*/  MOV R13, R19 ;  /* 0x00000013000d7202 */ /* 0x000fc60000000f00 */
[----:B0-----:R-:W3:Y:S01]  /*3e110*/  LDL.LU.64 R18, [R1+0xec8] ;  /* 0x000ec80001127983 */ /* 0x001ee20000300a00 */
[----:B------:R-:W-:-:S04]  /*3e120*/  IMAD.MOV.U32 R11, RZ, RZ, c[0x0][0x1c8] ;  /* 0x00007200ff0b7624 */ /* 0x000fc800078e00ff */
[----:B------:R-:W-:Y:S02]  /*3e130*/  IMAD R4, R11, 0xee, RZ ;  /* 0x000000ee0b047824 */ /* 0x000fe400078e02ff */
[----:B------:R-:W-:-:S03]  /*3e140*/  IMAD.MOV.U32 R29, RZ, RZ, c[0x0][0x1c8] ;  /* 0x00007200ff1d7624 */ /* 0x000fc600078e00ff */
[-C--:B------:R-:W-:Y:S01]  /*3e150*/  LEA.HI.X.SX32 R13, R4, R3.reuse, 0x1, P1 ;  /* 0x00000003040d7211 */ /* 0x080fe200008f0eff */
[----:B------:R-:W-:Y:S02]  /*3e160*/  IMAD R4, R27, 0xef, RZ ;  /* 0x000000ef1b047824 */ /* 0x000fe400078e02ff */
[----:B------:R-:W-:Y:S02]  /*3e170*/  IMAD R29, R29, 0xf0, RZ ;  /* 0x000000f01d1d7824 */ /* 0x000fe400078e02ff */
[C---:B------:R-:W-:Y:S01]  /*3e180*/  IMAD R15, R27.reuse, 0x1e2, RZ ;  /* 0x000001e21b0f7824 */ /* 0x040fe200078e02ff */
[----:B------:R-:W-:Y:S01]  /*3e190*/  LEA.HI.X.SX32 R11, R4, R3, 0x1, P0 ;  /* 0x00000003040b7211 */ /* 0x000fe200000f0eff */
[----:B------:R-:W-:Y:S04]  /*3e1a0*/  STL [R1+0x354], R13 ;  /* 0x0003540d01007387 */ /* 0x000fe80000100800 */
[----:B------:R0:W-:Y:S01]  /*3e1b0*/  STL.64 [R1+0x348], R10 ;  /* 0x0003480a01007387 */ /* 0x0001e20000100a00 */
[----:B------:R-:W-:Y:S01]  /*3e1c0*/  IMAD R25, R27, 0xf3, RZ ;  /* 0x000000f31b197824 */ /* 0x000fe200078e02ff */
[----:B0-----:R-:W-:-:S02]  /*3e1d0*/  IADD3 R10, P0, R15, R2, RZ ;  /* 0x000000020f0a7210 */ /* 0x001fc40007f1e0ff */
[----:B------:R-:W-:-:S05]  /*3e1e0*/  MOV R4, c[0x0][0x1c8] ;  /* 0x0000720000047a02 */ /* 0x000fca0000000f00 */
[----:B------:R-:W-:Y:S02]  /*3e1f0*/  IMAD R4, R4, 0xf2, RZ ;  /* 0x000000f204047824 */ /* 0x000fe400078e02ff */
[C---:B------:R-:W-:Y:S02]  /*3e200*/  IMAD R20, R27.reuse, 0x1e8, RZ ;  /* 0x000001e81b147824 */ /* 0x040fe400078e02ff */
[C---:B------:R-:W-:Y:S02]  /*3e210*/  IMAD R23, R27.reuse, 0x1ec, RZ ;  /* 0x000001ec1b177824 */ /* 0x040fe400078e02ff */
[----:B------:R-:W-:Y:S02]  /*3e220*/  IMAD R26, R27, 0xf5, RZ ;  /* 0x000000f51b1a7824 */ /* 0x000fe400078e02ff */
[----:B------:R-:W-:Y:S01]  /*3e230*/  IMAD R7, R7, 0xf6, RZ ;  /* 0x000000f607077824 */ /* 0x000fe200078e02ff */
[----:B------:R-:W-:-:S05]  /*3e240*/  MOV R28, c[0x0][0x1c8] ;  /* 0x00007200001c7a02 */ /* 0x000fca0000000f00 */
[C---:B------:R-:W-:Y:S02]  /*3e250*/  IMAD R22, R28.reuse, 0x1ee, RZ ;  /* 0x000001ee1c167824 */ /* 0x040fe400078e02ff */
[C---:B------:R-:W-:Y:S02]  /*3e260*/  IMAD R6, R28.reuse, 0x1f0, RZ ;  /* 0x000001f01c067824 */ /* 0x040fe400078e02ff */
[C---:B------:R-:W-:Y:S02]  /*3e270*/  IMAD R0, R28.reuse, 0x1f2, RZ ;  /* 0x000001f21c007824 */ /* 0x040fe400078e02ff */
[C---:B------:R-:W-:Y:S02]  /*3e280*/  IMAD R24, R28.reuse, 0xf9, RZ ;  /* 0x000000f91c187824 */ /* 0x040fe400078e02ff */
[----:B------:R-:W-:Y:S01]  /*3e290*/  IMAD R21, R28, 0x1f4, RZ ;  /* 0x000001f41c157824 */ /* 0x000fe200078e02ff */
[----:B--2---:R-:W-:-:S04]  /*3e2a0*/  IADD3 R12, P1, R16, R2, RZ ;  /* 0x00000002100c7210 */ /* 0x004fc80007f3e0ff */
[----:B------:R-:W-:Y:S01]  /*3e2b0*/  LEA.HI.X.SX32 R13, R29, R3, 0x1, P1 ;  /* 0x000000031d0d7211 */ /* 0x000fe200008f0eff */
[----:B------:R-:W-:-:S05]  /*3e2c0*/  IMAD R29, R27, 0xf1, RZ ;  /* 0x000000f11b1d7824 */ /* 0x000fca00078e02ff */
[----:B------:R-:W-:Y:S01]  /*3e2d0*/  LEA.HI.X.SX32 R11, R29, R3, 0x1, P0 ;  /* 0x000000031d0b7211 */ /* 0x000fe200000f0eff */
[----:B------:R-:W-:Y:S04]  /*3e2e0*/  STL.64 [R1+0x360], R12 ;  /* 0x0003600c01007387 */ /* 0x000fe80000100a00 */
[----:B------:R0:W-:Y:S02]  /*3e2f0*/  STL.64 [R1+0x380], R10 ;  /* 0x0003800a01007387 */ /* 0x0001e40000100a00 */
[----:B0-----:R-:W-:-:S04]  /*3e300*/  IADD3 R10, P0, R17, R2, RZ ;  /* 0x00000002110a7210 */ /* 0x001fc80007f1e0ff */
[-C--:B------:R-:W-:Y:S02]  /*3e310*/  LEA.HI.X.SX32 R11, R25, R3.reuse, 0x1, P0 ;  /* 0x00000003190b7211 */ /* 0x080fe400000f0eff */
[----:B------:R-:W0:Y:S01]  /*3e320*/  S2R R25, SR_TID.X ;  /* 0x0000000000197919 */ /* 0x000e220000002100 */
[----:B---3--:R-:W-:Y:S02]  /*3e330*/  IADD3 R12, P1, R18, R2, RZ ;  /* 0x00000002120c7210 */ /* 0x008fe40007f3e0ff */
[----:B------:R-:W-:Y:S02]  /*3e340*/  MOV R29, c[0x0][0x1c8] ;  /* 0x00007200001d7a02 */ /* 0x000fe40000000f00 */
[----:B------:R-:W-:-:S03]  /*3e350*/  LEA.HI.X.SX32 R13, R4, R3, 0x1, P1 ;  /* 0x00000003040d7211 */ /* 0x000fc600008f0eff */
[----:B------:R-:W-:Y:S02]  /*3e360*/  IMAD R29, R29, 0xf4, RZ ;  /* 0x000000f41d1d7824 */ /* 0x000fe400078e02ff */
[----:B------:R1:W-:Y:S02]  /*3e370*/  STL.64 [R1+0x378], R12 ;  /* 0x0003780c01007387 */ /* 0x0003e40000100a00 */
[----:B-1----:R-:W-:-:S04]  /*3e380*/  IADD3 R12, P1, R20, R2, RZ ;  /* 0x00000002140c7210 */ /* 0x002fc80007f3e0ff */
[----:B------:R-:W-:Y:S02]  /*3e390*/  LEA.HI.X.SX32 R13, R29, R3, 0x1, P1 ;  /* 0x000000031d0d7211 */ /* 0x000fe400008f0eff */
[C---:B0-----:R-:W-:Y:S01]  /*3e3a0*/  LOP3.LUT R29, R25.reuse, 0x7f, RZ, 0xc0, !PT ;  /* 0x0000007f191d7812 */ /* 0x041fe200078ec0ff */
[----:B------:R-:W-:Y:S01]  /*3e3b0*/  IMAD.SHL.U32 R25, R25, 0x1000, RZ ;  /* 0x0000100019197824 */ /* 0x000fe200078e00ff */
[----:B------:R0:W-:Y:S04]  /*3e3c0*/  STL.64 [R1+0x370], R10 ;  /* 0x0003700a01007387 */ /* 0x0001e80000100a00 */
[----:B------:R-:W-:Y:S01]  /*3e3d0*/  LOP3.LUT R25, R25, 0x6000, RZ, 0xc0, !PT ;  /* 0x0000600019197812 */ /* 0x000fe200078ec0ff */
[----:B------:R1:W-:Y:S03]  /*3e3e0*/  STL.64 [R1+0x388], R12 ;  /* 0x0003880c01007387 */ /* 0x0003e60000100a00 */
[----:B------:R-:W-:-:S02]  /*3e3f0*/  LEA R25, R29, R25, 0x4 ;  /* 0x000000191d197211 */ /* 0x000fc400078e20ff */
[-C--:B0-----:R-:W-:Y:S02]  /*3e400*/  IADD3 R10, P0, R19, R2.reuse, RZ ;  /* 0x00000002130a7210 */ /* 0x081fe40007f1e0ff */
[----:B-1----:R-:W-:Y:S02]  /*3e410*/  IADD3 R12, P1, R23, R2, RZ ;  /* 0x00000002170c7210 */ /* 0x002fe40007f3e0ff */
[-C--:B------:R-:W-:Y:S02]  /*3e420*/  LEA.HI.X.SX32 R11, R26, R3.reuse, 0x1, P0 ;  /* 0x000000031a0b7211 */ /* 0x080fe400000f0eff */
[----:B------:R-:W-:Y:S02]  /*3e430*/  LEA.HI.X.SX32 R13, R7, R3, 0x1, P1 ;  /* 0x00000003070d7211 */ /* 0x000fe400008f0eff */
[----:B------:R-:W-:Y:S01]  /*3e440*/  LOP3.LUT R25, R25, 0x20, RZ, 0x3c, !PT ;  /* 0x0000002019197812 */ /* 0x000fe200078e3cff */
[----:B------:R-:W-:Y:S04]  /*3e450*/  STL.64 [R1+0x3a8], R10 ;  /* 0x0003a80a01007387 */ /* 0x000fe80000100a00 */
[----:B------:R-:W-:Y:S04]  /*3e460*/  STL.64 [R1+0x3a0], R12 ;  /* 0x0003a00c01007387 */ /* 0x000fe80000100a00 */
[----:B------:R0:W1:Y:S04]  /*3e470*/  LDS.128 R12, [R25+0x1800] ;  /* 0x00180000190c7984 */ /* 0x0000680000000c00 */
[----:B0-----:R-:W0:Y:S04]  /*3e480*/  S2R R25, SR_TID.X ;  /* 0x0000000000197919 */ /* 0x001e280000002100 */
[----:B------:R-:W2:Y:S01]  /*3e490*/  S2R R20, SR_TID.X ;  /* 0x0000000000147919 */ /* 0x000ea20000002100 */
[----:B0-----:R-:W-:-:S02]  /*3e4a0*/  LOP3.LUT R26, R25, 0x7f, RZ, 0xc0, !PT ;  /* 0x0000007f191a7812 */ /* 0x001fc400078ec0ff */
[----:B------:R-:W-:-:S04]  /*3e4b0*/  SHF.L.U32 R25, R25, 0xc, RZ ;  /* 0x0000000c19197819 */ /* 0x000fc800000006ff */
[----:B------:R-:W-:-:S05]  /*3e4c0*/  LOP3.LUT R25, R25, 0x6000, RZ, 0xc0, !PT ;  /* 0x0000600019197812 */ /* 0x000fca00078ec0ff */
[----:B------:R-:W-:-:S05]  /*3e4d0*/  IMAD R25, R26, 0x10, R25 ;  /* 0x000000101a197824 */ /* 0x000fca00078e0219 */
[----:B------:R-:W-:-:S05]  /*3e4e0*/  LOP3.LUT R25, R25, 0x40, RZ, 0x3c, !PT ;  /* 0x0000004019197812 */ /* 0x000fca00078e3cff */
[----:B------:R2:W0:Y:S01]  /*3e4f0*/  LDS.128 R16, [R25+0x1800] ;  /* 0x0018000019107984 */ /* 0x0004220000000c00 */
[C---:B------:R-:W-:Y:S01]  /*3e500*/  IMAD R29, R27.reuse, 0xf7, RZ ;  /* 0x000000f71b1d7824 */ /* 0x040fe200078e02ff */
[-C--:B------:R-:W-:Y:S01]  /*3e510*/  IADD3 R10, P0, R22, R2.reuse, RZ ;  /* 0x00000002160a7210 */ /* 0x080fe20007f1e0ff */
[----:B------:R-:W-:Y:S01]  /*3e520*/  IMAD R27, R27, 0xf8, RZ ;  /* 0x000000f81b1b7824 */ /* 0x000fe200078e02ff */
[----:B------:R-:W-:Y:S02]  /*3e530*/  IADD3 R6, P1, R6, R2, RZ ;  /* 0x0000000206067210 */ /* 0x000fe40007f3e0ff */
[C---:B--2---:R-:W-:Y:S02]  /*3e540*/  LOP3.LUT R25, R20.reuse, 0x7f, RZ, 0xc0, !PT ;  /* 0x0000007f14197812 */ /* 0x044fe400078ec0ff */
[----:B------:R-:W-:Y:S02]  /*3e550*/  SHF.L.U32 R20, R20, 0xc, RZ ;  /* 0x0000000c14147819 */ /* 0x000fe400000006ff */
[----:B------:R-:W-:-:S02]  /*3e560*/  LEA.HI.X.SX32 R11, R29, R3, 0x1, P0 ;  /* 0x000000031d0b7211 */ /* 0x000fc400000f0eff */
[----:B------:R-:W-:Y:S01]  /*3e570*/  LOP3.LUT R20, R20, 0x6000, RZ, 0xc0, !PT ;  /* 0x0000600014147812 */ /* 0x000fe200078ec0ff */
[----:B-1----:R1:W-:Y:S01]  /*3e580*/  STL.64 [R1+0xde8], R14 ;  /* 0x000de80e01007387 */ /* 0x0023e20000100a00 */
[-C--:B------:R-:W-:Y:S02]  /*3e590*/  LEA.HI.X.SX32 R7, R27, R3.reuse, 0x1, P1 ;  /* 0x000000031b077211 */ /* 0x080fe400008f0eff */
[----:B------:R-:W-:Y:S02]  /*3e5a0*/  IADD3 R22, P0, R0, R2, RZ ;  /* 0x0000000200167210 */ /* 0x000fe40007f1e0ff */
[----:B------:R-:W-:Y:S02]  /*3e5b0*/  LEA R20, R25, R20, 0x4 ;  /* 0x0000001419147211 */ /* 0x000fe400078e20ff */
[----:B------:R-:W-:Y:S02]  /*3e5c0*/  LEA.HI.X.SX32 R23, R24, R3, 0x1, P0 ;  /* 0x0000000318177211 */ /* 0x000fe400000f0eff */
[----:B------:R-:W-:Y:S01]  /*3e5d0*/  LOP3.LUT R20, R20, 0x60, RZ, 0x3c, !PT ;  /* 0x0000006014147812 */ /* 0x000fe200078e3cff */
[----:B-1----:R-:W2:Y:S04]  /*3e5e0*/  LDL.LU R14, [R1+0x730] ;  /* 0x00073000010e7983 */ /* 0x002ea80000300800 */
[----:B------:R-:W-:Y:S04]  /*3e5f0*/  STL.64 [R1+0x398], R10 ;  /* 0x0003980a01007387 */ /* 0x000fe80000100a00 */
[----:B------:R-:W3:Y:S04]  /*3e600*/  LDL.LU R29, [R1+0x60] ;  /* 0x00006000011d7983 */ /* 0x000ee80000300800 */
[----:B------:R1:W-:Y:S04]  /*3e610*/  STL.64 [R1+0x3b0], R6 ;  /* 0x0003b00601007387 */ /* 0x0003e80000100a00 */
[----:B-1----:R-:W4:Y:S04]  /*3e620*/  LDL.LU.64 R6, [R1+0x308] ;  /* 0x0003080001067983 */ /* 0x002f280000300a00 */
[----:B------:R-:W5:Y:S04]  /*3e630*/  LDL.LU.64 R10, [R1+0x300] ;  /* 0x00030000010a7983 */ /* 0x000f680000300a00 */
[----:B------:R-:W3:Y:S04]  /*3e640*/  LDL.LU.64 R26, [R1+0x2f8] ;  /* 0x0002f800011a7983 */ /* 0x000ee80000300a00 */
[----:B0-----:R0:W-:Y:S04]  /*3e650*/  STL.64 [R1+0xdd0], R18 ;  /* 0x000dd01201007387 */ /* 0x0011e80000100a00 */
[----:B------:R-:W-:Y:S01]  /*3e660*/  STL.64 [R1+0x3c8], R22 ;  /* 0x0003c81601007387 */ /* 0x000fe20000100a00 */
[----:B0-----:R-:W-:-:S03]  /*3e670*/  IADD3 R18, P1, R21, R2, RZ ;  /* 0x0000000215127210 */ /* 0x001fc60007f3e0ff */
[----:B------:R-:W0:Y:S01]  /*3e680*/  LDS.128 R20, [R20+0x1800] ;  /* 0x0018000014147984 */ /* 0x000e220000000c00 */
[----:B------:R-:W-:Y:S02]  /*3e690*/  IMAD.MOV.U32 R15, RZ, RZ, c[0x0][0x1c8] ;  /* 0x00007200ff0f7624 */ /* 0x000fe400078e00ff */
[----:B------:R-:W-:Y:S01]  /*3e6a0*/  IMAD R4, R28, 0x1f6, RZ ;  /* 0x000001f61c047824 */ /* 0x000fe200078e02ff */
[----:B------:R-:W-:Y:S01]  /*3e6b0*/  STL [R1+0x3c0], R18 ;  /* 0x0003c01201007387 */ /* 0x000fe20000100800 */
[----:B------:R-:W-:-:S03]  /*3e6c0*/  IMAD R0, R15, 0xfa, RZ ;  /* 0x000000fa0f007824 */ /* 0x000fc600078e02ff */
[----:B------:R-:W-:Y:S01]  /*3e6d0*/  IADD3 R24, P0, R4, R2, RZ ;  /* 0x0000000204187210 */ /* 0x000fe20007f1e0ff */
[----:B0-----:R0:W-:Y:S02]  /*3e6e0*/  STL.64 [R1+0xdd8], R22 ;  /* 0x000dd81601007387 */ /* 0x0011e40000100a00 */
[----:B0-----:R-:W-:Y:S01]  /*3e6f0*/  MOV R23, R19 ;  /* 0x0000001300177202 */ /* 0x001fe20000000f00 */
[----:B------:R-:W-:Y:S01]  /*3e700*/  IMAD R19, R28, 0xfb, RZ ;  /* 0x000000fb1c137824 */ /* 0x000fe200078e02ff */
[----:B------:R-:W-:-:S04]  /*3e710*/  LEA.HI.X.SX32 R23, R0, R3, 0x1, P1 ;  /* 0x0000000300177211 */ /* 0x000fc800008f0eff */
[----:B------:R-:W-:Y:S01]  /*3e720*/  LEA.HI.X.SX32 R25, R19, R3, 0x1, P0 ;  /* 0x0000000313197211 */ /* 0x000fe200000f0eff */
[----:B------:R-:W-:Y:S04]  /*3e730*/  STL [R1+0x3c4], R23 ;  /* 0x0003c41701007387 */ /* 0x000fe80000100800 */
[----:B------:R0:W-:Y:S04]  /*3e740*/  STL.64 [R1+0x3b8], R24 ;  /* 0x0003b81801007387 */ /* 0x0001e80000100a00 */
[----:B0-----:R-:W5:Y:S04]  /*3e750*/  LDL.LU.64 R24, [R1+0xec0] ;  /* 0x000ec00001187983 */ /* 0x001f680000300a00 */
[----:B------:R-:W0:Y:S01]  /*3e760*/  S2R R15, SR_TID.X ;  /* 0x00000000000f7919 */ /* 0x000e220000002100 */
[----:B------:R-:W-:-:S03]  /*3e770*/  MOV R22, R18 ;  /* 0x0000001200167202 */ /* 0x000fc60000000f00 */
[----:B------:R-:W1:Y:S01]  /*3e780*/  S2R R18, SR_TID.X ;  /* 0x0000000000127919 */ /* 0x000e620000002100 */
[----:B------:R-:W-:Y:S01]  /*3e790*/  MOV R19, c[0x0][0x1c8] ;  /* 0x0000720000137a02 */ /* 0x000fe20000000f00 */
[C---:B------:R-:W-:Y:S02]  /*3e7a0*/  IMAD R8, R28.reuse, 0x1f8, RZ ;  /* 0x000001f81c087824 */ /* 0x040fe400078e02ff */
[----:B------:R-:W-:Y:S02]  /*3e7b0*/  IMAD R0, R28, 0x1fa, RZ ;  /* 0x000001fa1c007824 */ /* 0x000fe400078e02ff */
[----:B------:R-:W-:Y:S01]  /*3e7c0*/  IMAD R19, R19, 0xfc, RZ ;  /* 0x000000fc13137824 */ /* 0x000fe200078e02ff */
[----:B------:R0:W-:Y:S01]  /*3e7d0*/  STL [R1+0xe88], R9 ;  /* 0x000e880901007387 */ /* 0x0001e20000100800 */
[----:B--2---:R-:W-:Y:S01]  /*3e7e0*/  FSETP.NEU.AND P1, PT, R14, RZ, PT ;  /* 0x000000ff0e00720b */ /* 0x004fe20003f2d000 */
[----:B0-----:R-:W-:Y:S01]  /*3e7f0*/  IMAD.SHL.U32 R14, R15, 0x10, RZ ;  /* 0x000000100f0e7824 */ /* 0x001fe200078e00ff */
[----:B-1----:R-:W-:-:S04]  /*3e800*/  LOP3.LUT R15, R18, 0x60, RZ, 0xc0, !PT ;  /* 0x00000060120f7812 */ /* 0x002fc800078ec0ff */
[----:B------:R-:W-:Y:S02]  /*3e810*/  LOP3.LUT R14, R14, 0x70, RZ, 0xc0, !PT ;  /* 0x000000700e0e7812 */ /* 0x000fe400078ec0ff */
[----:B------:R-:W-:Y:S02]  /*3e820*/  LOP3.LUT R18, R18, 0x18, RZ, 0xc0, !PT ;  /* 0x0000001812127812 */ /* 0x000fe400078ec0ff */
[----:B------:R-:W-:Y:S02]  /*3e830*/  LEA R4, R15, R14, 0x2 ;  /* 0x0000000e0f047211 */ /* 0x000fe400078e10ff */
[----:B------:R-:W-:Y:S02]  /*3e840*/  IADD3 R14, P0, R8, R2, RZ ;  /* 0x00000002080e7210 */ /* 0x000fe40007f1e0ff */
[----:B------:R-:W-:Y:S01]  /*3e850*/  LEA.HI R8, R18, R4, RZ, 0x1f ;  /* 0x0000000412087211 */ /* 0x000fe200078ff8ff */
[----:B------:R-:W-:Y:S01]  /*3e860*/  IMAD R4, R28, 0xfd, RZ ;  /* 0x000000fd1c047824 */ /* 0x000fe200078e02ff */
[----:B------:R-:W-:-:S02]  /*3e870*/  LEA.HI.X.SX32 R15, R19, R3, 0x1, P0 ;  /* 0x00000003130f7211 */ /* 0x000fc400000f0eff */
[----:B------:R-:W-:Y:S01]  /*3e880*/  IADD3 R8, P0, R0, R2, RZ ;  /* 0x0000000200087210 */ /* 0x000fe20007f1e0ff */
[----:B------:R-:W-:Y:S02]  /*3e890*/  IMAD R0, R28, 0x1fc, RZ ;  /* 0x000001fc1c007824 */ /* 0x000fe400078e02ff */
[----:B------:R0:W-:Y:S01]  /*3e8a0*/  STL.64 [R1+0x390], R14 ;  /* 0x0003900e01007387 */ /* 0x0001e20000100a00 */
[----:B------:R-:W-:-:S03]  /*3e8b0*/  LEA.HI.X.SX32 R9, R4, R3, 0x1, P0 ;  /* 0x0000000304097211 */ /* 0x000fc600000f0eff */
[----:B------:R-:W-:Y:S04]  /*3e8c0*/  STL [R1+0xe8c], R5 ;  /* 0x000e8c0501007387 */ /* 0x000fe80000100800 */
[----:B------:R1:W-:Y:S01]  /*3e8d0*/  STL.64 [R1+0x368], R8 ;  /* 0x0003680801007387 */ /* 0x0003e20000100a00 */
[----:B0-----:R-:W-:-:S04]  /*3e8e0*/  IMAD.MOV.U32 R15, RZ, RZ, c[0x0][0x1c8] ;  /* 0x00007200ff0f7624 */ /* 0x001fc800078e00ff */
[----:B------:R-:W-:Y:S01]  /*3e8f0*/  IMAD R15, R15, 0xfe, RZ ;  /* 0x000000fe0f0f7824 */ /* 0x000fe200078e02ff */
[----:B-1----:R-:W-:Y:S01]  /*3e900*/  IADD3 R8, P0, R0, R2, RZ ;  /* 0x0000000200087210 */ /* 0x002fe20007f1e0ff */
[----:B------:R-:W-:-:S03]  /*3e910*/  IMAD R0, R28, 0x1fe, RZ ;  /* 0x000001fe1c007824 */ /* 0x000fc600078e02ff */
[-C--:B------:R-:W-:Y:S02]  /*3e920*/  LEA.HI.X.SX32 R9, R15, R3.reuse, 0x1, P0 ;  /* 0x000000030f097211 */ /* 0x080fe400000f0eff */
[----:B------:R-:W-:Y:S01]  /*3e930*/  IADD3 R4, P0, R0, R2, RZ ;  /* 0x0000000200047210 */ /* 0x000fe20007f1e0ff */
[----:B------:R-:W-:Y:S01]  /*3e940*/  IMAD R0, R28, 0xff, RZ ;  /* 0x000000ff1c007824 */ /* 0x000fe200078e02ff */
[----:B---3--:R-:W-:Y:S01]  /*3e950*/  PRMT R2, R29, 0x7632, R2 ;  /* 0x000076321d027816 */ /* 0x008fe20000000002 */
[----:B------:R-:W2:Y:S03]  /*3e960*/  LDL.LU.64 R14, [R1+0x2e8] ;  /* 0x0002e800010e7983 */ /* 0x000ea60000300a00 */
[----:B------:R-:W-:Y:S02]  /*3e970*/  LEA.HI.X.SX32 R5, R0, R3, 0x1, P0 ;  /* 0x0000000300057211 */ /* 0x000fe400000f0eff */
[----:B------:R-:W-:Y:S01]  /*3e980*/  PRMT R0, R12, 0x7632, R0 ;  /* 0x000076320c007816 */ /* 0x000fe20000000000 */
[----:B------:R-:W-:Y:S04]  /*3e990*/  STL.64 [R1+0x340], R8 ;  /* 0x0003400801007387 */ /* 0x000fe80000100a00 */
[----:B----4-:R0:W-:Y:S04]  /*3e9a0*/  STG.E.U16 [R6.64], R2 ;  /* 0x0000000206007986 */ /* 0x0101e8000c101506 */
[----:B-----5:R-:W-:Y:S04]  /*3e9b0*/  STG.E.U16 [R10.64], R12 ;  /* 0x0000000c0a007986 */ /* 0x020fe8000c101506 */
[----:B------:R-:W-:Y:S04]  /*3e9c0*/  STG.E.U16 [R26.64], R0 ;  /* 0x000000001a007986 */ /* 0x000fe8000c101506 */
[----:B0-----:R-:W3:Y:S04]  /*3e9d0*/  LDL.LU.64 R6, [R1+0x2e0] ;  /* 0x0002e00001067983 */ /* 0x001ee80000300a00 */
[----:B------:R-:W-:Y:S04]  /*3e9e0*/  STL.64 [R1+0x310], R4 ;  /* 0x0003100401007387 */ /* 0x000fe80000100a00 */
[----:B------:R-:W-:Y:S04]  /*3e9f0*/  STL [R1+0xe78], R13 ;  /* 0x000e780d01007387 */ /* 0x000fe80000100800 */
[----:B------:R-:W4:Y:S04]  /*3ea00*/  LDL.LU.64 R22, [R1+0x2d8] ;  /* 0x0002d80001167983 */ /* 0x000f280000300a00 */
[----:B------:R0:W-:Y:S04]  /*3ea10*/  STG.E.U16 [R24.64], R16 ;  /* 0x0000001018007986 */ /* 0x0001e8000c101506 */
[----:B0-----:R-:W5:Y:S04]  /*3ea20*/  LDL.LU R25, [R1+0xeb8] ;  /* 0x000eb80001197983 */ /* 0x001f680000300800 */
[----:B------:R-:W2:Y:S04]  /*3ea30*/  LDL.LU.64 R28, [R1+0x2d0] ;  /* 0x0002d000011c7983 */ /* 0x000ea80000300a00 */
[----:B------:R-:W2:Y:S04]  /*3ea40*/  LDL.LU R26, [R1+0x94] ;  /* 0x00009400011a7983 */ /* 0x000ea80000300800 */
[----:B------:R-:W2:Y:S04]  /*3ea50*/  LDL.LU.64 R12, [R1+0x2c8] ;  /* 0x0002c800010c7983 */ /* 0x000ea80000300a00 */
[----:B------:R-:W2:Y:S04]  /*3ea60*/  LDL.LU R3, [R1+0x54] ;  /* 0x0000540001037983 */ /* 0x000ea80000300800 */
[----:B------:R-:W2:Y:S04]  /*3ea70*/  LDL.LU R27, [R1+0x24] ;  /* 0x00002400011b7983 */ /* 0x000ea80000300800 */
[----:B------:R-:W2:Y:S04]  /*3ea80*/  LDL.LU.64 R10, [R1+0x2a0] ;  /* 0x0002a000010a7983 */ /* 0x000ea80000300a00 */
[----:B--2---:R0:W-:Y:S04]  /*3ea90*/  STL.64 [R1+0xea0], R10 ;  /* 0x000ea00a01007387 */ /* 0x0041e80000100a00 */
[----:B0-----:R-:W2:Y:S04]  /*3eaa0*/  LDL.LU.64 R10, [R1+0x2b0] ;  /* 0x0002b000010a7983 */ /* 0x001ea80000300a00 */
[----:B--2---:R0:W-:Y:S04]  /*3eab0*/  STL.64 [R1+0xea8], R10 ;  /* 0x000ea80a01007387 */ /* 0x0041e80000100a00 */
[----:B0-----:R-:W2:Y:S04]  /*3eac0*/  LDL.LU.64 R10, [R1+0x2b8] ;  /* 0x0002b800010a7983 */ /* 0x001ea80000300a00 */
[----:B--2---:R0:W-:Y:S04]  /*3ead0*/  STL.64 [R1+0xeb0], R10 ;  /* 0x000eb00a01007387 */ /* 0x0041e80000100a00 */
[----:B0-----:R-:W2:Y:S04]  /*3eae0*/  LDL.LU.64 R10, [R1+0x2c0] ;  /* 0x0002c000010a7983 */ /* 0x001ea80000300a00 */
[----:B------:R-:W2:Y:S04]  /*3eaf0*/  LDL.LU R18, [R1+0x84] ;  /* 0x0000840001127983 */ /* 0x000ea80000300800 */
[----:B------:R-:W2:Y:S04]  /*3eb00*/  LDL.LU R19, [R1+0x44] ;  /* 0x0000440001137983 */ /* 0x000ea80000300800 */
[----:B--2---:R0:W-:Y:S04]  /*3eb10*/  STL.64 [R1+0xe98], R18 ;  /* 0x000e981201007387 */ /* 0x0041e80000100a00 */
[----:B0-----:R-:W2:Y:S04]  /*3eb20*/  LDL.LU.64 R18, [R1+0x298] ;  /* 0x0002980001127983 */ /* 0x001ea80000300a00 */
[----:B------:R-:W-:Y:S04]  /*3eb30*/  STL [R1+0xe64], R17 ;  /* 0x000e641101007387 */ /* 0x000fe80000100800 */
[----:B------:R-:W2:Y:S01]  /*3eb40*/  LDL.LU.64 R4, [R1+0x288] ;  /* 0x0002880001047983 */ /* 0x000ea20000300a00 */
[----:B------:R-:W-:-:S02]  /*3eb50*/  PRMT R2, R16, 0x7632, R2 ;  /* 0x0000763210027816 */ /* 0x000fc40000000002 */
[----:B------:R-:W-:-:S03]  /*3eb60*/  PRMT R0, R20, 0x7632, R0 ;  /* 0x0000763214007816 */ /* 0x000fc60000000000 */
[----:B------:R0:W-:Y:S04]  /*3eb70*/  STG.E.U16 [R14.64], R2 ;  /* 0x000000020e007986 */ /* 0x0001e8000c101506 */
[----:B---3--:R-:W-:Y:S04]  /*3eb80*/  STG.E.U16 [R6.64], R20 ;  /* 0x0000001406007986 */ /* 0x008fe8000c101506 */
[----:B----4-:R-:W-:Y:S01]  /*3eb90*/  STG.E.U16 [R22.64], R0 ;  /* 0x0000000016007986 */ /* 0x010fe2000c101506 */
[----:B0-----:R-:W-:-:S03]  /*3eba0*/  PRMT R2, R26, 0x7632, R2 ;  /* 0x000076321a027816 */ /* 0x001fc60000000002 */
[----:B------:R-:W-:Y:S04]  /*3ebb0*/  STG.E.U16 [R28.64], R26 ;  /* 0x0000001a1c007986 */ /* 0x000fe8000c101506 */
[----:B------:R-:W-:Y:S04]  /*3ebc0*/  STG.E.U16 [R12.64], R2 ;  /* 0x000000020c007986 */ /* 0x000fe8000c101506 */
[----:B------:R-:W-:Y:S04]  /*3ebd0*/  STG.E.U16 [R10.64], R3 ;  /* 0x000000030a007986 */ /* 0x000fe8000c101506 */
[----:B--2---:R0:W-:Y:S04]  /*3ebe0*/  STL.64 [R1+0xe90], R4 ;  /* 0x000e900401007387 */ /* 0x0041e80000100a00 */
[----:B0-----:R-:W2:Y:S04]  /*3ebf0*/  LDL.LU.64 R4, [R1+0x290] ;  /* 0x0002900001047983 */ /* 0x001ea80000300a00 */
[----:B------:R-:W3:Y:S04]  /*3ec00*/  LDL.LU.64 R8, [R1+0x280] ;  /* 0x0002800001087983 */ /* 0x000ee80000300a00 */
[----:B------:R-:W4:Y:S04]  /*3ec10*/  LDL.LU.64 R14, [R1+0x278] ;  /* 0x00027800010e7983 */ /* 0x000f280000300a00 */
[----:B------:R-:W2:Y:S04]  /*3ec20*/  LDL.LU.64 R6, [R1+0x270] ;  /* 0x0002700001067983 */ /* 0x000ea80000300a00 */
[----:B------:R-:W2:Y:S04]  /*3ec30*/  LDL.LU R24, [R1+0x14] ;  /* 0x0000140001187983 */ /* 0x000ea80000300800 */
[----:B------:R0:W-:Y:S04]  /*3ec40*/  STL [R1+0xe60], R21 ;  /* 0x000e601501007387 */ /* 0x0001e80000100800 */
[----:B0-----:R-:W2:Y:S04]  /*3ec50*/  LDL.LU.64 R20, [R1+0x2a8] ;  /* 0x0002a80001147983 */ /* 0x001ea80000300a00 */
[----:B------:R-:W2:Y:S04]  /*3ec60*/  LDL.LU.64 R16, [R1+0x268] ;  /* 0x0002680001107983 */ /* 0x000ea80000300a00 */
[----:B------:R-:W2:Y:S04]  /*3ec70*/  LDL.LU.64 R22, [R1+0x260] ;  /* 0x0002600001167983 */ /* 0x000ea80000300a00 */
[----:B------:R-:W2:Y:S04]  /*3ec80*/  LDL.LU.64 R28, [R1+0x258] ;  /* 0x00025800011c7983 */ /* 0x000ea80000300a00 */
[----:B------:R-:W2:Y:S04]  /*3ec90*/  LDL.LU R26, [R1+0x74] ;  /* 0x00007400011a7983 */ /* 0x000ea80000300800 */
[----:B------:R-:W2:Y:S04]  /*3eca0*/  LDL.LU.64 R12, [R1+0x250] ;  /* 0x00025000010c7983 */ /* 0x000ea80000300a00 */
[----:B------:R-:W2:Y:S01]  /*3ecb0*/  LDL.LU.64 R10, [R1+0xeb0] ;  /* 0x000eb000010a7983 */ /* 0x000ea20000300a00 */
[----:B------:R-:W-:-:S05]  /*3ecc0*/  PRMT R0, R3, 0x7632, R0 ;  /* 0x0000763203007816 */ /* 0x000fca0000000000 */
[----:B--2---:R0:W-:Y:S04]  /*3ecd0*/  STG.E.U16 [R10.64], R0 ;  /* 0x000000000a007986 */ /* 0x0041e8000c101506 */
[----:B0-----:R-:W2:Y:S01]  /*3ece0*/  LDL.LU.64 R10, [R1+0xea8] ;  /* 0x000ea800010a7983 */ /* 0x001ea20000300a00 */
[----:B------:R-:W-:Y:S02]  /*3ecf0*/  PRMT R2, R27, 0x7632, R2 ;  /* 0x000076321b027816 */ /* 0x000fe40000000002 */
[----:B-----5:R-:W-:Y:S01]  /*3ed00*/  PRMT R0, R25, 0x7632, R0 ;  /* 0x0000763219007816 */ /* 0x020fe20000000000 */
[----:B--2---:R0:W-:Y:S04]  /*3ed10*/  STG.E.U16 [R10.64], R27 ;  /* 0x0000001b0a007986 */ /* 0x0041e8000c101506 */
[----:B0-----:R-:W2:Y:S04]  /*3ed20*/  LDL.LU.64 R10, [R1+0xea0] ;  /* 0x000ea000010a7983 */ /* 0x001ea80000300a00 */
[----:B------:R-:W5:Y:S04]  /*3ed30*/  LDL.LU R27, [R1+0x34] ;  /* 0x00003400011b7983 */ /* 0x000f680000300800 */
[----:B------:R0:W-:Y:S04]  /*3ed40*/  STG.E.U16 [R20.64], R2 ;  /* 0x0000000214007986 */ /* 0x0001e8000c101506 */
[----:B0-----:R-:W3:Y:S04]  /*3ed50*/  LDL.LU.64 R20, [R1+0x248] ;  /* 0x0002480001147983 */ /* 0x001ee80000300a00 */
[----:B--2---:R0:W-:Y:S04]  /*3ed60*/  STG.E.U16 [R10.64], R25 ;  /* 0x000000190a007986 */ /* 0x0041e8000c101506 */
[----:B------:R1:W-:Y:S04]  /*3ed70*/  STG.E.U16 [R18.64], R0 ;  /* 0x0000000012007986 */ /* 0x0003e8000c101506 */
[----:B0-----:R-:W5:Y:S04]  /*3ed80*/  LDL.LU.64 R10, [R1+0x240] ;  /* 0x00024000010a7983 */ /* 0x001f680000300a00 */
[----:B-1----:R-:W2:Y:S04]  /*3ed90*/  LDL.LU.64 R18, [R1+0xe98] ;  /* 0x000e980001127983 */ /* 0x002ea80000300a00 */
[----:B--2---:R0:W-:Y:S04]  /*3eda0*/  STG.E.U16 [R4.64], R18 ;  /* 0x0000001204007986 */ /* 0x0041e8000c101506 */
[----:B0-----:R-:W2:Y:S01]  /*3edb0*/  LDL.LU.64 R4, [R1+0xe90] ;  /* 0x000e900001047983 */ /* 0x001ea20000300a00 */
[----:B------:R-:W-:-:S02]  /*3edc0*/  PRMT R2, R18, 0x7632, R2 ;  /* 0x0000763212027816 */ /* 0x000fc40000000002 */
[----:B------:R-:W-:-:S03]  /*3edd0*/  PRMT R0, R19, 0x7632, R0 ;  /* 0x0000763213007816 */ /* 0x000fc60000000000 */
[----:B--2---:R0:W-:Y:S04]  /*3ede0*/  STG.E.U16 [R4.64], R2 ;  /* 0x0000000204007986 */ /* 0x0041e8000c101506 */
[----:B---3--:R1:W-:Y:S04]  /*3edf0*/  STG.E.U16 [R8.64], R19 ;  /* 0x0000001308007986 */ /* 0x0083e8000c101506 */
[----:B0-----:R-:W2:Y:S04]  /*3ee00*/  LDL.LU R5, [R1+0xe8c] ;  /* 0x000e8c0001057983 */ /* 0x001ea80000300800 */
[----:B-1----:R-:W3:Y:S01]  /*3ee10*/  LDL.LU R9, [R1+0xe88] ;  /* 0x000e880001097983 */ /* 0x002ee20000300800 */
[----:B------:R-:W-:-:S03]  /*3ee20*/  PRMT R2, R24, 0x7632, R2 ;  /* 0x0000763218027816 */ /* 0x000fc60000000002 */
[----:B----4-:R0:W-:Y:S04]  /*3ee30*/  STG.E.U16 [R14.64], R0 ;  /* 0x000000000e007986 */ /* 0x0101e8000c101506 */
[----:B------:R-:W4:Y:S04]  /*3ee40*/  LDL.LU.64 R18, [R1+0x230] ;  /* 0x0002300001127983 */ /* 0x000f280000300a00 */
[----:B------:R1:W-:Y:S04]  /*3ee50*/  STG.E.U16 [R6.64], R24 ;  /* 0x0000001806007986 */ /* 0x0003e8000c101506 */
[----:B0-----:R-:W2:Y:S04]  /*3ee60*/  LDL.LU R15, [R1+0x4] ;  /* 0x00000400010f7983 */ /* 0x001ea80000300800 */
[----:B------:R-:W-:Y:S04]  /*3ee70*/  STG.E.U16 [R16.64], R2 ;  /* 0x0000000210007986 */ /* 0x000fe8000c101506 */
[----:B-1----:R-:W2:Y:S04]  /*3ee80*/  LDL.LU.64 R6, [R1+0xe80] ;  /* 0x000e800001067983 */ /* 0x002ea80000300a00 */
[----:B------:R-:W2:Y:S01]  /*3ee90*/  LDL.LU.64 R24, [R1+0x220] ;  /* 0x0002200001187983 */ /* 0x000ea20000300a00 */
[----:B---3--:R-:W-:-:S03]  /*3eea0*/  PRMT R0, R9, 0x7632, R0 ;  /* 0x0000763209007816 */ /* 0x008fc60000000000 */
[----:B------:R0:W-:Y:S04]  /*3eeb0*/  STG.E.U16 [R22.64], R9 ;  /* 0x0000000916007986 */ /* 0x0001e8000c101506 */
[----:B------:R1:W-:Y:S04]  /*3eec0*/  STG.E.U16 [R28.64], R0 ;  /* 0x000000001c007986 */ /* 0x0003e8000c101506 */
[----:B------:R3:W-:Y:S04]  /*3eed0*/  STG.E.U16 [R12.64], R26 ;  /* 0x0000001a0c007986 */ /* 0x0007e8000c101506 */
[----:B0-----:R-:W2:Y:S04]  /*3eee0*/  LDL.LU.64 R8, [R1+0x228] ;  /* 0x0002280001087983 */ /* 0x001ea80000300a00 */
[----:B------:R-:W2:Y:S04]  /*3eef0*/  LDL.LU.64 R22, [R1+0x218] ;  /* 0x0002180001167983 */ /* 0x000ea80000300a00 */
[----:B-1----:R-:W2:Y:S04]  /*3ef00*/  LDL.LU R28, [R1+0x64] ;  /* 0x00006400011c7983 */ /* 0x002ea80000300800 */
[----:B---3--:R-:W3:Y:S04]  /*3ef10*/  LDL.LU.64 R12, [R1+0x210] ;  /* 0x00021000010c7983 */ /* 0x008ee80000300a00 */
[----:B------:R-:W2:Y:S01]  /*3ef20*/  LDL.LU.64 R16, [R1+0x1f8] ;  /* 0x0001f80001107983 */ /* 0x000ea20000300a00 */
[----:B------:R-:W-:-:S03]  /*3ef30*/  PRMT R2, R26, 0x7632, R2 ;  /* 0x000076321a027816 */ /* 0x000fc60000000002 */
[----:B--2---:R0:W-:Y:S04]  /*3ef40*/  STL.64 [R1+0xe68], R16 ;  /* 0x000e681001007387 */ /* 0x0041e80000100a00 */
[----:B0-----:R-:W2:Y:S04]  /*3ef50*/  LDL.LU.64 R16, [R1+0x200] ;  /* 0x0002000001107983 */ /* 0x001ea80000300a00 */
[----:B------:R-:W-:Y:S04]  /*3ef60*/  STG.E.U16 [R20.64], R2 ;  /* 0x0000000214007986 */ /* 0x000fe8000c101506 */
[----:B-----5:R-:W-:Y:S04]  /*3ef70*/  STG.E.U16 [R10.64], R27 ;  /* 0x0000001b0a007986 */ /* 0x020fe8000c101506 */
[----:B--2---:R0:W-:Y:S04]  /*3ef80*/  STL.64 [R1+0xe70], R16 ;  /* 0x000e701001007387 */ /* 0x0041e80000100a00 */
[----:B0-----:R-:W2:Y:S04]  /*3ef90*/  LDL.LU.64 R16, [R1+0x208] ;  /* 0x0002080001107983 */ /* 0x001ea80000300a00 */
[----:B------:R-:W5:Y:S04]  /*3efa0*/  LDL.LU.64 R20, [R1+0x1f0] ;  /* 0x0001f00001147983 */ /* 0x000f680000300a00 */
[----:B------:R-:W2:Y:S01]  /*3efb0*/  LDL.LU.64 R10, [R1+0x1e0] ;  /* 0x0001e000010a7983 */ /* 0x000ea20000300a00 */
[----:B------:R-:W-:-:S02]  /*3efc0*/  PRMT R0, R27, 0x7632, R0 ;  /* 0x000076321b007816 */ /* 0x000fc40000000000 */
[----:B------:R-:W-:-:S03]  /*3efd0*/  PRMT R2, R15, 0x7632, R2 ;  /* 0x000076320f027816 */ /* 0x000fc60000000002 */
[----:B------:R0:W-:Y:S04]  /*3efe0*/  STG.E.U16 [R6.64], R0 ;  /* 0x0000000006007986 */ /* 0x0001e8000c101506 */
[----:B----4-:R-:W-:Y:S04]  /*3eff0*/  STG.E.U16 [R18.64], R15 ;  /* 0x0000000f12007986 */ /* 0x010fe8000c101506 */
[----:B------:R1:W-:Y:S01]  /*3f000*/  STG.E.U16 [R8.64], R2 ;  /* 0x0000000208007986 */ /* 0x0003e2000c101506 */
[----:B0-----:R-:W-:-:S03]  /*3f010*/  PRMT R0, R5, 0x7632, R0 ;  /* 0x0000763205007816 */ /* 0x001fc60000000000 */
[----:B------:R-:W-:Y:S04]  /*3f020*/  STG.E.U16 [R24.64], R5 ;  /* 0x0000000518007986 */ /* 0x000fe8000c101506 */
[----:B------:R-:W-:Y:S01]  /*3f030*/  STG.E.U16 [R22.64], R0 ;  /* 0x0000000016007986 */ /* 0x000fe2000c101506 */
[----:B-1----:R-:W-:-:S03]  /*3f040*/  PRMT R2, R28, 0x7632, R2 ;  /* 0x000076321c027816 */ /* 0x002fc60000000002 */
[----:B---3--:R-:W-:Y:S04]  /*3f050*/  STG.E.U16 [R12.64], R28 ;  /* 0x0000001c0c007986 */ /* 0x008fe8000c101506 */
[----:B--2---:R0:W-:Y:S04]  /*3f060*/  STL.64 [R1+0xe58], R10 ;  /* 0x000e580a01007387 */ /* 0x0041e80000100a00 */
[----:B0-----:R-:W2:Y:S04]  /*3f070*/  LDL.LU.64 R10, [R1+0x1e8] ;  /* 0x0001e800010a7983 */ /* 0x001ea80000300a00 */
[----:B------:R-:W3:Y:S04]  /*3f080*/  LDL.LU.64 R26, [R1+0x1d8] ;  /* 0x0001d800011a7983 */ /* 0x000ee80000300a00 */
[----:B------:R-:W4:Y:S04]  /*3f090*/  LDL.LU R3, [R1+0x98] ;  /* 0x0000980001037983 */ /* 0x000f280000300800 */
[----:B------:R-:W2:Y:S04]  /*3f0a0*/  LDL.LU R29, [R1+0x58] ;  /* 0x00005800011d7983 */ /* 0x000ea80000300800 */
[----:B------:R-:W2:Y:S04]  /*3f0b0*/  LDL.LU R6, [R1+0xe7c] ;  /* 0x000e7c0001067983 */ /* 0x000ea80000300800 */
[----:B------:R-:W2:Y:S04]  /*3f0c0*/  LDL.LU R7, [R1+0x28] ;  /* 0x0000280001077983 */ /* 0x000ea80000300800 */
[----:B------:R-:W2:Y:S04]  /*3f0d0*/  LDL.LU.64 R14, [R1+0x1a8] ;  /* 0x0001a800010e7983 */ /* 0x000ea80000300a00 */
[----:B------:R-:W2:Y:S04]  /*3f0e0*/  LDL.LU.64 R18, [R1+0x1a0] ;  /* 0x0001a00001127983 */ /* 0x000ea80000300a00 */
[----:B------:R-:W2:Y:S04]  /*3f0f0*/  LDL.LU.64 R4, [R1+0x1b0] ;  /* 0x0001b00001047983 */ /* 0x000ea80000300a00 */
[----:B------:R-:W2:Y:S04]  /*3f100*/  LDL.LU.64 R8, [R1+0x198] ;  /* 0x0001980001087983 */ /* 0x000ea80000300a00 */
[----:B------:R-:W2:Y:S04]  /*3f110*/  LDL.LU.64 R22, [R1+0x190] ;  /* 0x0001900001167983 */ /* 0x000ea80000300a00 */
[----:B------:R-:W2:Y:S04]  /*3f120*/  LDL.LU R24, [R1+0x88] ;  /* 0x0000880001187983 */ /* 0x000ea80000300800 */
[----:B------:R-:W2:Y:S04]  /*3f130*/  LDL.LU R13, [R1+0xe78] ;  /* 0x000e7800010d7983 */ /* 0x000ea80000300800 */
[----:B------:R-:W2:Y:S04]  /*3f140*/  LDL.LU R28, [R1+0x48] ;  /* 0x00004800011c7983 */ /* 0x000ea80000300800 */
[----:B------:R0:W-:Y:S04]  /*3f150*/  STG.E.U16 [R16.64], R2 ;  /* 0x0000000210007986 */ /* 0x0001e8000c101506 */
[----:B0-----:R-:W2:Y:S04]  /*3f160*/  LDL.LU.64 R16, [R1+0xe70] ;  /* 0x000e700001107983 */ /* 0x001ea80000300a00 */
[----:B--2---:R0:W-:Y:S04]  /*3f170*/  STG.E.U16 [R16.64], R13 ;  /* 0x0000000d10007986 */ /* 0x0041e8000c101506 */
[----:B0-----:R-:W2:Y:S01]  /*3f180*/  LDL.LU.64 R16, [R1+0xe68] ;  /* 0x000e680001107983 */ /* 0x001ea20000300a00 */
[----:B------:R-:W-:-:S03]  /*3f190*/  PRMT R0, R13, 0x7632, R0 ;  /* 0x000076320d007816 */ /* 0x000fc60000000000 */
[----:B------:R-:W3:Y:S04]  /*3f1a0*/  LDL.LU.64 R12, [R1+0x1b8] ;  /* 0x0001b800010c7983 */ /* 0x000ee80000300a00 */
[----:B--2---:R0:W-:Y:S04]  /*3f1b0*/  STG.E.U16 [R16.64], R0 ;  /* 0x0000000010007986 */ /* 0x0041e8000c101506 */
[----:B0-----:R-:W2:Y:S02]  /*3f1c0*/  LDL.LU R17, [R1+0xe64] ;  /* 0x000e640001117983 */ /* 0x001ea40000300800 */
[----:B--2---:R-:W-:-:S02]  /*3f1d0*/  PRMT R2, R17, 0x7632, R2 ;  /* 0x0000763211027816 */ /* 0x004fc40000000002 */
[----:B-----5:R0:W-:Y:S04]  /*3f1e0*/  STG.E.U16 [R20.64], R17 ;  /* 0x0000001114007986 */ /* 0x0201e8000c101506 */
[----:B------:R1:W-:Y:S04]  /*3f1f0*/  STG.E.U16 [R10.64], R2 ;  /* 0x000000020a007986 */ /* 0x0003e8000c101506 */
[----:B0-----:R-:W2:Y:S04]  /*3f200*/  LDL.LU R21, [R1+0xe60] ;  /* 0x000e600001157983 */ /* 0x001ea80000300800 */
[----:B------:R-:W5:Y:S04]  /*3f210*/  LDL.LU.64 R16, [R1+0x1c0] ;  /* 0x0001c00001107983 */ /* 0x000f680000300a00 */
[----:B-1----:R-:W3:Y:S01]  /*3f220*/  LDL.LU.64 R10, [R1+0xe58] ;  /* 0x000e5800010a7983 */ /* 0x002ee20000300a00 */
[----:B--2---:R-:W-:-:S03]  /*3f230*/  PRMT R0, R21, 0x7632, R0 ;  /* 0x0000763215007816 */ /* 0x004fc60000000000 */
[----:B---3--:R0:W-:Y:S04]  /*3f240*/  STG.E.U16 [R10.64], R21 ;  /* 0x000000150a007986 */ /* 0x0081e8000c101506 */
[----:B------:R1:W-:Y:S04]  /*3f250*/  STG.E.U16 [R26.64], R0 ;  /* 0x000000001a007986 */ /* 0x0003e8000c101506 */
[----:B0-----:R-:W2:Y:S04]  /*3f260*/  LDL.LU.64 R10, [R1+0xe50] ;  /* 0x000e5000010a7983 */ /* 0x001ea80000300a00 */
[----:B------:R-:W3:Y:S04]  /*3f270*/  LDL.LU.64 R20, [R1+0x1c8] ;  /* 0x0001c80001147983 */ /* 0x000ee80000300a00 */
[----:B-1----:R-:W2:Y:S01]  /*3f280*/  LDL.LU.64 R26, [R1+0xe48] ;  /* 0x000e4800011a7983 */ /* 0x002ea20000300a00 */
[----:B----4-:R-:W-:-:S02]  /*3f290*/  PRMT R2, R3, 0x7632, R2 ;  /* 0x0000763203027816 */ /* 0x010fc40000000002 */
[----:B------:R-:W-:Y:S01]  /*3f2a0*/  PRMT R0, R29, 0x7632, R0 ;  /* 0x000076321d007816 */ /* 0x000fe20000000000 */
[----:B--2---:R0:W-:Y:S04]  /*3f2b0*/  STG.E.U16 [R26.64], R3 ;  /* 0x000000031a007986 */ /* 0x0041e8000c101506 */
[----:B0-----:R-:W2:Y:S04]  /*3f2c0*/  LDL.LU.64 R26, [R1+0xe40] ;  /* 0x000e4000011a7983 */ /* 0x001ea80000300a00 */
[----:B---3--:R0:W-:Y:S04]  /*3f2d0*/  STG.E.U16 [R20.64], R2 ;  /* 0x0000000214007986 */ /* 0x0081e8000c101506 */
[----:B-----5:R-:W-:Y:S04]  /*3f2e0*/  STG.E.U16 [R16.64], R29 ;  /* 0x0000001d10007986 */ /* 0x020fe8000c101506 */
[----:B------:R-:W-:Y:S01]  /*3f2f0*/  STG.E.U16 [R12.64], R0 ;  /* 0x000000000c007986 */ /* 0x000fe2000c101506 */
[----:B0-----:R-:W-:-:S03]  /*3f300*/  PRMT R2, R7, 0x7632, R2 ;  /* 0x0000763207027816 */ /* 0x001fc60000000002 */
[----:B------:R-:W-:Y:S04]  /*3f310*/  STG.E.U16 [R4.64], R7 ;  /* 0x0000000704007986 */ /* 0x000fe8000c101506 */
[----:B------:R0:W-:Y:S04]  /*3f320*/  STG.E.U16 [R14.64], R2 ;  /* 0x000000020e007986 */ /* 0x0001e8000c101506 */
[----:B0-----:R-:W3:Y:S01]  /*3f330*/  LDL.LU.64 R14, [R1+0x180] ;  /* 0x00018000010e7983 */ /* 0x001ee20000300a00 */
[----:B------:R-:W-:Y:S02]  /*3f340*/  PRMT R2, R24, 0x7632, R2 ;  /* 0x0000763218027816 */ /* 0x000fe40000000002 */
[----:B--2---:R-:W-:Y:S01]  /*3f350*/  PRMT R0, R26, 0x7632, R0 ;  /* 0x000076321a007816 */ /* 0x004fe20000000000 */
[----:B------:R0:W-:Y:S04]  /*3f360*/  STG.E.U16 [R18.64], R26 ;  /* 0x0000001a12007986 */ /* 0x0001e8000c101506 */
[----:B------:R1:W-:Y:S04]  /*3f370*/  STG.E.U16 [R8.64], R0 ;  /* 0x0000000008007986 */ /* 0x0003e8000c101506 */
[----:B------:R-:W-:Y:S04]  /*3f380*/  STG.E.U16 [R22.64], R24 ;  /* 0x0000001816007986 */ /* 0x000fe8000c101506 */
[----:B0-----:R-:W2:Y:S04]  /*3f390*/  LDL.LU.64 R18, [R1+0x178] ;  /* 0x0001780001127983 */ /* 0x001ea80000300a00 */
[----:B------:R-:W4:Y:S04]  /*3f3a0*/  LDL.LU R7, [R1+0x18] ;  /* 0x0000180001077983 */ /* 0x000f280000300800 */
[----:B------:R-:W-:Y:S04]  /*3f3b0*/  STL [R1+0xdf0], R27 ;  /* 0x000df01b01007387 */ /* 0x000fe80000100800 */
[----:B------:R-:W5:Y:S04]  /*3f3c0*/  LDL.LU.64 R12, [R1+0x170] ;  /* 0x00017000010c7983 */ /* 0x000f680000300a00 */
[----:B------:R-:W2:Y:S04]  /*3f3d0*/  LDL.LU.64 R4, [R1+0x168] ;  /* 0x0001680001047983 */ /* 0x000ea80000300a00 */
[----:B-1----:R-:W2:Y:S04]  /*3f3e0*/  LDL.LU.64 R8, [R1+0x160] ;  /* 0x0001600001087983 */ /* 0x002ea80000300a00 */
[----:B------:R0:W-:Y:S04]  /*3f3f0*/  STG.E.U16 [R10.64], R2 ;  /* 0x000000020a007986 */ /* 0x0001e8000c101506 */
[----:B0-----:R-:W2:Y:S04]  /*3f400*/  LDL.LU.64 R10, [R1+0xe38] ;  /* 0x000e3800010a7983 */ /* 0x001ea80000300a00 */
        /* <DEDUP_REMOVED lines=15> */
[----:B0-----:R-:W2:Y:S01]  /*3f500*/  LDL.LU.64 R26, [R1+0x148] ;  /* 0x00014800011a7983 */ /* 0x001ea20000300a00 */
[----:B------:R-:W-:-:S02]  /*3f510*/  PRMT R0, R28, 0x7632, R0 ;  /* 0x000076321c007816 */ /* 0x000fc40000000000 */
[----:B----4-:R-:W-:Y:S01]  /*3f520*/  PRMT R2, R7, 0x7632, R2 ;  /* 0x0000763207027816 */ /* 0x010fe20000000002 */
[----:B---3--:R-:W-:Y:S04]  /*3f530*/  STG.E.U16 [R14.64], R28 ;  /* 0x0000001c0e007986 */ /* 0x008fe8000c101506 */
[----:B--2---:R0:W-:Y:S04]  /*3f540*/  STL.64 [R1+0xe30], R26 ;  /* 0x000e301a01007387 */ /* 0x0041e80000100a00 */
[----:B0-----:R-:W2:Y:S04]  /*3f550*/  LDL.LU.64 R26, [R1+0x150] ;  /* 0x00015000011a7983 */ /* 0x001ea80000300a00 */
[----:B------:R-:W3:Y:S04]  /*3f560*/  LDL.LU.64 R14, [R1+0x110] ;  /* 0x00011000010e7983 */ /* 0x000ee80000300a00 */
[----:B------:R0:W-:Y:S04]  /*3f570*/  STG.E.U16 [R18.64], R0 ;  /* 0x0000000012007986 */ /* 0x0001e8000c101506 */
[----:B------:R-:W4:Y:S04]  /*3f580*/  LDL.LU.64 R22, [R1+0x108] ;  /* 0x0001080001167983 */ /* 0x000f280000300a00 */
[----:B-----5:R1:W-:Y:S04]  /*3f590*/  STG.E.U16 [R12.64], R7 ;  /* 0x000000070c007986 */ /* 0x0203e8000c101506 */
[----:B0-----:R-:W5:Y:S01]  /*3f5a0*/  LDL.LU.64 R18, [R1+0x100] ;  /* 0x0001000001127983 */ /* 0x001f620000300a00 */
[----:B------:R-:W-:-:S03]  /*3f5b0*/  PRMT R0, R10, 0x7632, R0 ;  /* 0x000076320a007816 */ /* 0x000fc60000000000 */
[----:B------:R-:W3:Y:S04]  /*3f5c0*/  LDL.LU.64 R20, [R1+0xf0] ;  /* 0x0000f00001147983 */ /* 0x000ee80000300a00 */
[----:B------:R-:W3:Y:S04]  /*3f5d0*/  LDL.LU.64 R16, [R1+0xe8] ;  /* 0x0000e80001107983 */ /* 0x000ee80000300a00 */
[----:B------:R0:W-:Y:S04]  /*3f5e0*/  STG.E.U16 [R4.64], R2 ;  /* 0x0000000204007986 */ /* 0x0001e8000c101506 */
[----:B-1----:R-:W3:Y:S04]  /*3f5f0*/  LDL.LU.64 R12, [R1+0xe0] ;  /* 0x0000e000010c7983 */ /* 0x002ee80000300a00 */
[----:B------:R1:W-:Y:S04]  /*3f600*/  STG.E.U16 [R8.64], R10 ;  /* 0x0000000a08007986 */ /* 0x0003e8000c101506 */
[----:B0-----:R-:W3:Y:S04]  /*3f610*/  LDL.LU.64 R4, [R1+0xd8] ;  /* 0x0000d80001047983 */ /* 0x001ee80000300a00 */
[----:B------:R0:W-:Y:S04]  /*3f620*/  STG.E.U16 [R24.64], R0 ;  /* 0x0000000018007986 */ /* 0x0001e8000c101506 */
[----:B-1----:R-:W3:Y:S04]  /*3f630*/  LDL.LU.64 R8, [R1+0xd0] ;  /* 0x0000d00001087983 */ /* 0x002ee80000300a00 */
[----:B------:R-:W3:Y:S04]  /*3f640*/  LDL.LU R7, [R1+0x9c] ;  /* 0x00009c0001077983 */ /* 0x000ee80000300800 */
[----:B0-----:R-:W3:Y:S04]  /*3f650*/  LDL.LU R24, [R1+0x5c] ;  /* 0x00005c0001187983 */ /* 0x001ee80000300800 */
[----:B--2---:R0:W-:Y:S04]  /*3f660*/  STG.E.U16 [R26.64], R29 ;  /* 0x0000001d1a007986 */ /* 0x0041e8000c101506 */
[----:B0-----:R-:W2:Y:S01]  /*3f670*/  LDL.LU.64 R26, [R1+0xe30] ;  /* 0x000e3000011a7983 */ /* 0x001ea20000300a00 */
[----:B------:R-:W-:-:S03]  /*3f680*/  PRMT R2, R29, 0x7632, R2 ;  /* 0x000076321d027816 */ /* 0x000fc60000000002 */
[----:B------:R-:W3:Y:S04]  /*3f690*/  LDL.LU.64 R28, [R1+0xc8] ;  /* 0x0000c800011c7983 */ /* 0x000ee80000300a00 */
[----:B--2---:R0:W-:Y:S04]  /*3f6a0*/  STG.E.U16 [R26.64], R2 ;  /* 0x000000021a007986 */ /* 0x0041e8000c101506 */
[----:B0-----:R-:W2:Y:S01]  /*3f6b0*/  LDL.LU.64 R26, [R1+0xe28] ;  /* 0x000e2800011a7983 */ /* 0x001ea20000300a00 */
[----:B------:R-:W-:-:S03]  /*3f6c0*/  PRMT R0, R3, 0x7632, R0 ;  /* 0x0000763203007816 */ /* 0x000fc60000000000 */
[----:B--2---:R0:W-:Y:S04]  /*3f6d0*/  STG.E.U16 [R26.64], R3 ;  /* 0x000000031a007986 */ /* 0x0041e8000c101506 */
[----:B0-----:R-:W2:Y:S04]  /*3f6e0*/  LDL.LU.64 R26, [R1+0xe20] ;  /* 0x000e2000011a7983 */ /* 0x001ea80000300a00 */
[----:B--2---:R0:W-:Y:S04]  /*3f6f0*/  STG.E.U16 [R26.64], R0 ;  /* 0x000000001a007986 */ /* 0x0041e8000c101506 */
[----:B0-----:R-:W2:Y:S01]  /*3f700*/  LDL.LU.64 R26, [R1+0xe18] ;  /* 0x000e1800011a7983 */ /* 0x001ea20000300a00 */
[----:B------:R-:W-:-:S03]  /*3f710*/  PRMT R2, R11, 0x7632, R2 ;  /* 0x000076320b027816 */ /* 0x000fc60000000002 */
[----:B--2---:R0:W-:Y:S04]  /*3f720*/  STG.E.U16 [R26.64], R11 ;  /* 0x0000000b1a007986 */ /* 0x0041e8000c101506 */
[----:B0-----:R-:W2:Y:S04]  /*3f730*/  LDL.LU.64 R26, [R1+0xe10] ;  /* 0x000e1000011a7983 */ /* 0x001ea80000300a00 */
[----:B------:R-:W3:Y:S04]  /*3f740*/  LDL.LU R11, [R1+0xe08] ;  /* 0x000e0800010b7983 */ /* 0x000ee80000300800 */
[----:B--2---:R0:W-:Y:S04]  /*3f750*/  STG.E.U16 [R26.64], R2 ;  /* 0x000000021a007986 */ /* 0x0041e8000c101506 */
[----:B0-----:R-:W2:Y:S01]  /*3f760*/  LDL.LU.64 R26, [R1+0xe00] ;  /* 0x000e0000011a7983 */ /* 0x001ea20000300a00 */
[----:B------:R-:W-:-:S03]  /*3f770*/  PRMT R0, R6, 0x7632, R0 ;  /* 0x0000763206007816 */ /* 0x000fc60000000000 */
[----:B--2---:R0:W-:Y:S04]  /*3f780*/  STG.E.U16 [R26.64], R6 ;  /* 0x000000061a007986 */ /* 0x0041e8000c101506 */
[----:B0-----:R-:W2:Y:S04]  /*3f790*/  LDL.LU.64 R26, [R1+0xdf8] ;  /* 0x000df800011a7983 */ /* 0x001ea80000300a00 */
[----:B--2---:R0:W-:Y:S04]  /*3f7a0*/  STG.E.U16 [R26.64], R0 ;  /* 0x000000001a007986 */ /* 0x0041e8000c101506 */
[----:B0-----:R-:W3:Y:S04]  /*3f7b0*/  LDL.LU R27, [R1+0xdf0] ;  /* 0x000df000011b7983 */ /* 0x001ee80000300800 */
[----:B---3--:R0:W-:Y:S04]  /*3f7c0*/  STG.E.U16 [R14.64], R27 ;  /* 0x0000001b0e007986 */ /* 0x0081e8000c101506 */
[----:B0-----:R-:W5:Y:S01]  /*3f7d0*/  LDL.LU.64 R14, [R1+0xde8] ;  /* 0x000de800010e7983 */ /* 0x001f620000300a00 */
[----:B------:R-:W-:-:S03]  /*3f7e0*/  PRMT R2, R27, 0x7632, R2 ;  /* 0x000076321b027816 */ /* 0x000fc60000000002 */
[----:B------:R-:W2:Y:S04]  /*3f7f0*/  LDL.LU R27, [R1+0xde0] ;  /* 0x000de000011b7983 */ /* 0x000ea80000300800 */
[----:B----4-:R0:W-:Y:S04]  /*3f800*/  STG.E.U16 [R22.64], R2 ;  /* 0x0000000216007986 */ /* 0x0101e8000c101506 */
[----:B0-----:R-:W3:Y:S04]  /*3f810*/  LDL.LU.64 R22, [R1+0xdd8] ;  /* 0x000dd80001167983 */ /* 0x001ee80000300a00 */
[----:B-----5:R0:W-:Y:S01]  /*3f820*/  STG.E.U16 [R18.64], R14 ;  /* 0x0000000e12007986 */ /* 0x0201e2000c101506 */
[----:B------:R-:W-:-:S03]  /*3f830*/  PRMT R0, R14, 0x7632, R0 ;  /* 0x000076320e007816 */ /* 0x000fc60000000000 */
[----:B0-----:R-:W4:Y:S04]  /*3f840*/  LDL.LU.64 R18, [R1+0xdd0] ;  /* 0x000dd00001127983 */ /* 0x001f280000300a00 */
[----:B------:R0:W-:Y:S04]  /*3f850*/  STL [R1+0xd68], R15 ;  /* 0x000d680f01007387 */ /* 0x0001e80000100800 */
[----:B0-----:R-:W5:Y:S01]  /*3f860*/  LDL.LU.64 R14, [R1+0xf8] ;  /* 0x0000f800010e7983 */ /* 0x001f620000300a00 */
[----:B----4-:R-:W-:-:S03]  /*3f870*/  PRMT R2, R18, 0x7632, R2 ;  /* 0x0000763212027816 */ /* 0x010fc60000000002 */
[----:B------:R-:W-:Y:S04]  /*3f880*/  STL [R1+0xd6c], R19 ;  /* 0x000d6c1301007387 */ /* 0x000fe80000100800 */
[----:B---3--:R-:W-:Y:S04]  /*3f890*/  STL [R1+0xd70], R23 ;  /* 0x000d701701007387 */ /* 0x008fe80000100800 */
[----:B-----5:R0:W-:Y:S04]  /*3f8a0*/  STG.E.U16 [R14.64], R0 ;  /* 0x000000000e007986 */ /* 0x0201e8000c101506 */
[----:B------:R-:W-:Y:S04]  /*3f8b0*/  STG.E.U16 [R20.64], R18 ;  /* 0x0000001214007986 */ /* 0x000fe8000c101506 */
[----:B------:R1:W-:Y:S01]  /*3f8c0*/  STG.E.U16 [R16.64], R2 ;  /* 0x0000000210007986 */ /* 0x0003e2000c101506 */
[----:B0-----:R-:W-:-:S03]  /*3f8d0*/  PRMT R0, R22, 0x7632, R0 ;  /* 0x0000763216007816 */ /* 0x001fc60000000000 */
[----:B------:R-:W-:Y:S04]  /*3f8e0*/  STG.E.U16 [R12.64], R22 ;  /* 0x000000160c007986 */ /* 0x000fe8000c101506 */
[----:B------:R0:W-:Y:S01]  /*3f8f0*/  STG.E.U16 [R4.64], R0 ;  /* 0x0000000004007986 */ /* 0x0001e2000c101506 */
[----:B-1----:R-:W-:-:S03]  /*3f900*/  PRMT R2, R7, 0x7632, R2 ;  /* 0x0000763207027816 */ /* 0x002fc60000000002 */
[----:B------:R1:W-:Y:S04]  /*3f910*/  STG.E.U16 [R8.64], R7 ;  /* 0x0000000708007986 */ /* 0x0003e8000c101506 */
[----:B------:R3:W-:Y:S04]  /*3f920*/  STG.E.U16 [R28.64], R2 ;  /* 0x000000021c007986 */ /* 0x0007e8000c101506 */
[----:B0-----:R-:W4:Y:S04]  /*3f930*/  LDL.LU.64 R4, [R1+0xc0] ;  /* 0x0000c00001047983 */ /* 0x001f280000300a00 */
[----:B-1----:R-:W5:Y:S04]  /*3f940*/  LDL.LU.64 R8, [R1+0xb8] ;  /* 0x0000b80001087983 */ /* 0x002f680000300a00 */
[----:B------:R-:W2:Y:S04]  /*3f950*/  LDL.LU R26, [R1+0x2c] ;  /* 0x00002c00011a7983 */ /* 0x000ea80000300800 */
[----:B---3--:R-:W3:Y:S04]  /*3f960*/  LDL.LU.64 R28, [R1+0xa0] ;  /* 0x0000a000011c7983 */ /* 0x008ee80000300a00 */
[----:B---3--:R0:W-:Y:S04]  /*3f970*/  STL.64 [R1+0xdc0], R28 ;  /* 0x000dc01c01007387 */ /* 0x0081e80000100a00 */
[----:B0-----:R-:W3:Y:S04]  /*3f980*/  LDL.LU.64 R28, [R1+0xa8] ;  /* 0x0000a800011c7983 */ /* 0x001ee80000300a00 */
[----:B---3--:R0:W-:Y:S04]  /*3f990*/  STL.64 [R1+0xdc8], R28 ;  /* 0x000dc81c01007387 */ /* 0x0081e80000100a00 */
[----:B0-----:R-:W2:Y:S04]  /*3f9a0*/  LDL.LU.64 R28, [R1+0xb0] ;  /* 0x0000b000011c7983 */ /* 0x001ea80000300a00 */
[----:B------:R-:W3:Y:S04]  /*3f9b0*/  LDL.LU R7, [R1+0x4c] ;  /* 0x00004c0001077983 */ /* 0x000ee80000300800 */
[----:B---3--:R0:W-:Y:S04]  /*3f9c0*/  STL [R1+0xda8], R7 ;  /* 0x000da80701007387 */ /* 0x0081e80000100800 */
[----:B0-----:R-:W3:Y:S04]  /*3f9d0*/  LDL.LU R7, [R1+0x8c] ;  /* 0x00008c0001077983 */ /* 0x001ee80000300800 */
[----:B------:R-:W2:Y:S04]  /*3f9e0*/  LDL.LU R10, [R1+0x1c] ;  /* 0x00001c00010a7983 */ /* 0x000ea80000300800 */
[----:B--2---:R0:W-:Y:S04]  /*3f9f0*/  STL.64 [R1+0xd88], R10 ;  /* 0x000d880a01007387 */ /* 0x0041e80000100a00 */
[----:B0-----:R-:W2:Y:S04]  /*3fa00*/  LDL.LU.64 R10, [R1+0x320] ;  /* 0x00032000010a7983 */ /* 0x001ea80000300a00 */
[----:B--2---:R0:W-:Y:S04]  /*3fa10*/  STL.64 [R1+0xd98], R10 ;  /* 0x000d980a01007387 */ /* 0x0041e80000100a00 */
[----:B0-----:R-:W2:Y:S04]  /*3fa20*/  LDL.LU.64 R10, [R1+0x328] ;  /* 0x00032800010a7983 */ /* 0x001ea80000300a00 */
[----:B--2---:R0:W-:Y:S04]  /*3fa30*/  STL.64 [R1+0xda0], R10 ;  /* 0x000da00a01007387 */ /* 0x0041e80000100a00 */
[----:B0-----:R-:W2:Y:S04]  /*3fa40*/  LDL.LU.64 R10, [R1+0x330] ;  /* 0x00033000010a7983 */ /* 0x001ea80000300a00 */
[----:B--2---:R0:W-:Y:S04]  /*3fa50*/  STL.64 [R1+0xdb0], R10 ;  /* 0x000db00a01007387 */ /* 0x0041e80000100a00 */
[----:B0-----:R-:W3:Y:S04]  /*3fa60*/  LDL.LU.64 R10, [R1+0x318] ;  /* 0x00031800010a7983 */ /* 0x001ee80000300a00 */
[----:B------:R-:W2:Y:S04]  /*3fa70*/  LDL.LU.64 R22, [R1+0x350] ;  /* 0x0003500001167983 */ /* 0x000ea80000300a00 */
[----:B--2---:R0:W-:Y:S04]  /*3fa80*/  STL.64 [R1+0xd78], R22 ;  /* 0x000d781601007387 */ /* 0x0041e80000100a00 */
[----:B0-----:R-:W2:Y:S01]  /*3fa90*/  LDL.LU.64 R22, [R1+0x358] ;  /* 0x0003580001167983 */ /* 0x001ea20000300a00 */
[----:B------:R-:W-:-:S03]  /*3faa0*/  PRMT R0, R24, 0x7632, R0 ;  /* 0x0000763218007816 */ /* 0x000fc60000000000 */
[----:B----4-:R-:W-:Y:S04]  /*3fab0*/  STG.E.U16 [R4.64], R24 ;  /* 0x0000001804007986 */ /* 0x010fe8000c101506 */
[----:B-----5:R-:W-:Y:S04]  /*3fac0*/  STG.E.U16 [R8.64], R0 ;  /* 0x0000000008007986 */ /* 0x020fe8000c101506 */
[----:B------:R-:W-:Y:S04]  /*3fad0*/  STG.E.U16 [R28.64], R26 ;  /* 0x0000001a1c007986 */ /* 0x000fe8000c101506 */
[----:B--2---:R0:W-:Y:S04]  /*3fae0*/  STL.64 [R1+0xd80], R22 ;  /* 0x000d801601007387 */ /* 0x0041e80000100a00 */
[----:B0-----:R-:W2:Y:S04]  /*3faf0*/  LDL.LU.64 R22, [R1+0x338] ;  /* 0x0003380001167983 */ /* 0x001ea80000300a00 */
[----:B------:R-:W4:Y:S04]  /*3fb00*/  LDL.LU.64 R18, [R1+0x348] ;  /* 0x0003480001127983 */ /* 0x000f280000300a00 */
[----:B------:R-:W5:Y:S04]  /*3fb10*/  LDL.LU R6, [R1+0x7c] ;  /* 0x00007c0001067983 */ /* 0x000f680000300800 */
[----:B------:R-:W2:Y:S04]  /*3fb20*/  LDL.LU R25, [R1+0x3c] ;  /* 0x00003c0001197983 */ /* 0x000ea80000300800 */
[----:B------:R-:W2:Y:S04]  /*3fb30*/  LDL.LU.64 R14, [R1+0x360] ;  /* 0x00036000010e7983 */ /* 0x000ea80000300a00 */
[----:B------:R-:W2:Y:S04]  /*3fb40*/  LDL.LU R3, [R1+0xc] ;  /* 0x00000c0001037983 */ /* 0x000ea80000300800 */
[----:B------:R-:W2:Y:S04]  /*3fb50*/  LDL.LU.64 R20, [R1+0x388] ;  /* 0x0003880001147983 */ /* 0x000ea80000300a00 */
[----:B------:R-:W2:Y:S04]  /*3fb60*/  LDL.LU.64 R16, [R1+0x3a8] ;  /* 0x0003a80001107983 */ /* 0x000ea80000300a00 */
[----:B------:R-:W2:Y:S04]  /*3fb70*/  LDL.LU.64 R12, [R1+0x3a0] ;  /* 0x0003a000010c7983 */ /* 0x000ea80000300a00 */
[----:B------:R-:W2:Y:S04]  /*3fb80*/  LDL.LU.64 R4, [R1+0x398] ;  /* 0x0003980001047983 */ /* 0x000ea80000300a00 */
[----:B------:R-:W2:Y:S04]  /*3fb90*/  LDL.LU.64 R8, [R1+0x3b0] ;  /* 0x0003b00001087983 */ /* 0x000ea80000300a00 */
[----:B------:R-:W2:Y:S04]  /*3fba0*/  LDL.LU R24, [R1+0x6c] ;  /* 0x00006c0001187983 */ /* 0x000ea80000300800 */
[----:B------:R-:W2:Y:S01]  /*3fbb0*/  LDL.LU.64 R28, [R1+0xdc8] ;  /* 0x000dc800011c7983 */ /* 0x000ea20000300a00 */
[----:B------:R-:W-:-:S05]  /*3fbc0*/  PRMT R2, R26, 0x7632, R2 ;  /* 0x000076321a027816 */ /* 0x000fca0000000002 */
[----:B--2---:R0:W-:Y:S04]  /*3fbd0*/  STG.E.U16 [R28.64], R2 ;  /* 0x000000021c007986 */ /* 0x0041e8000c101506 */
[----:B0-----:R-:W2:Y:S01]  /*3fbe0*/  LDL.LU.64 R28, [R1+0xdc0] ;  /* 0x000dc000011c7983 */ /* 0x001ea20000300a00 */
[----:B------:R-:W-:-:S03]  /*3fbf0*/  PRMT R0, R27, 0x7632, R0 ;  /* 0x000076321b007816 */ /* 0x000fc60000000000 */
[----:B--2---:R0:W-:Y:S04]  /*3fc00*/  STG.E.U16 [R28.64], R27 ;  /* 0x0000001b1c007986 */ /* 0x0041e8000c101506 */
[----:B0-----:R-:W2:Y:S04]  /*3fc10*/  LDL.LU.64 R28, [R1+0xdb8] ;  /* 0x000db800011c7983 */ /* 0x001ea80000300a00 */
[----:B------:R-:W3:Y:S04]  /*3fc20*/  LDL.LU.64 R26, [R1+0x370] ;  /* 0x00037000011a7983 */ /* 0x000ee80000300a00 */
[----:B--2---:R0:W-:Y:S04]  /*3fc30*/  STG.E.U16 [R28.64], R0 ;  /* 0x000000001c007986 */ /* 0x0041e8000c101506 */
[----:B---3--:R1:W-:Y:S04]  /*3fc40*/  STG.E.U16 [R10.64], R7 ;  /* 0x000000070a007986 */ /* 0x0083e8000c101506 */
[----:B0-----:R-:W2:Y:S04]  /*3fc50*/  LDL.LU.64 R28, [R1+0x378] ;  /* 0x00037800011c7983 */ /* 0x001ea80000300a00 */
[----:B-1----:R-:W3:Y:S01]  /*3fc60*/  LDL.LU.64 R10, [R1+0xdb0] ;  /* 0x000db000010a7983 */ /* 0x002ee20000300a00 */
[----:B------:R-:W-:-:S03]  /*3fc70*/  PRMT R0, R7, 0x7632, R0 ;  /* 0x0000763207007816 */ /* 0x000fc60000000000 */
[----:B------:R-:W2:Y:S04]  /*3fc80*/  LDL.LU R7, [R1+0xda8] ;  /* 0x000da80001077983 */ /* 0x000ea80000300800 */
[----:B---3--:R0:W-:Y:S04]  /*3fc90*/  STG.E.U16 [R10.64], R0 ;  /* 0x000000000a007986 */ /* 0x0081e8000c101506 */
[----:B0-----:R-:W3:Y:S01]  /*3fca0*/  LDL.LU.64 R10, [R1+0xda0] ;  /* 0x000da000010a7983 */ /* 0x001ee20000300a00 */
[----:B--2---:R-:W-:-:S03]  /*3fcb0*/  PRMT R2, R7, 0x7632, R2 ;  /* 0x0000763207027816 */ /* 0x004fc60000000002 */
[----:B---3--:R0:W-:Y:S04]  /*3fcc0*/  STG.E.U16 [R10.64], R7 ;  /* 0x000000070a007986 */ /* 0x0081e8000c101506 */
[----:B0-----:R-:W2:Y:S04]  /*3fcd0*/  LDL.LU.64 R10, [R1+0xd98] ;  /* 0x000d9800010a7983 */ /* 0x001ea80000300a00 */
[----:B------:R-:W3:Y:S04]  /*3fce0*/  LDL.LU R7, [R1+0xd90] ;  /* 0x000d900001077983 */ /* 0x000ee80000300800 */
[----:B--2---:R0:W-:Y:S04]  /*3fcf0*/  STG.E.U16 [R10.64], R2 ;  /* 0x000000020a007986 */ /* 0x0041e8000c101506 */
[----:B0-----:R-:W2:Y:S04]  /*3fd00*/  LDL.LU.64 R10, [R1+0xd88] ;  /* 0x000d8800010a7983 */ /* 0x001ea80000300a00 */
[----:B--2---:R0:W-:Y:S04]  /*3fd10*/  STG.E.U16 [R22.64], R10 ;  /* 0x0000000a16007986 */ /* 0x0041e8000c101506 */
[----:B0-----:R-:W2:Y:S01]  /*3fd20*/  LDL.LU.64 R22, [R1+0xd80] ;  /* 0x000d800001167983 */ /* 0x001ea20000300a00 */
[----:B------:R-:W-:-:S05]  /*3fd30*/  PRMT R0, R10, 0x7632, R0 ;  /* 0x000076320a007816 */ /* 0x000fca0000000000 */
[----:B--2---:R0:W-:Y:S04]  /*3fd40*/  STG.E.U16 [R22.64], R0 ;  /* 0x0000000016007986 */ /* 0x0041e8000c101506 */
[----:B0-----:R-:W2:Y:S01]  /*3fd50*/  LDL.LU.64 R22, [R1+0xd78] ;  /* 0x000d780001167983 */ /* 0x001ea20000300a00 */
[----:B------:R-:W-:Y:S02]  /*3fd60*/  PRMT R2, R11, 0x7632, R2 ;  /* 0x000076320b027816 */ /* 0x000fe40000000002 */
[----:B-----5:R-:W-:Y:S01]  /*3fd70*/  PRMT R0, R6, 0x7632, R0 ;  /* 0x0000763206007816 */ /* 0x020fe20000000000 */
[----:B--2---:R0:W-:Y:S04]  /*3fd80*/  STG.E.U16 [R22.64], R11 ;  /* 0x0000000b16007986 */ /* 0x0041e8000c101506 */
[----:B0-----:R-:W2:Y:S04]  /*3fd90*/  LDL.LU R23, [R1+0xd70] ;  /* 0x000d700001177983 */ /* 0x001ea80000300800 */
[----:B------:R-:W5:Y:S04]  /*3fda0*/  LDL.LU.64 R10, [R1+0x380] ;  /* 0x00038000010a7983 */ /* 0x000f680000300a00 */
[----:B----4-:R0:W-:Y:S04]  /*3fdb0*/  STG.E.U16 [R18.64], R2 ;  /* 0x0000000212007986 */ /* 0x0101e8000c101506 */
[----:B------:R1:W-:Y:S01]  /*3fdc0*/  STG.E.U16 [R14.64], R6 ;  /* 0x000000060e007986 */ /* 0x0003e2000c101506 */
[----:B0-----:R-:W-:-:S03]  /*3fdd0*/  PRMT R2, R25, 0x7632, R2 ;  /* 0x0000763219027816 */ /* 0x001fc60000000002 */
[----:B------:R-:W4:Y:S04]  /*3fde0*/  LDL.LU R19, [R1+0xd6c] ;  /* 0x000d6c0001137983 */ /* 0x000f280000300800 */
[----:B-1----:R-:W2:Y:S04]  /*3fdf0*/  LDL.LU R15, [R1+0xd68] ;  /* 0x000d6800010f7983 */ /* 0x002ea80000300800 */
[----:B-----5:R0:W-:Y:S04]  /*3fe00*/  STG.E.U16 [R10.64], R0 ;  /* 0x000000000a007986 */ /* 0x0201e8000c101506 */
[----:B------:R-:W-:Y:S04]  /*3fe10*/  STG.E.U16 [R28.64], R25 ;  /* 0x000000191c007986 */ /* 0x000fe8000c101506 */
[----:B------:R3:W-:Y:S01]  /*3fe20*/  STG.E.U16 [R26.64], R2 ;  /* 0x000000021a007986 */ /* 0x0007e2000c101506 */
[----:B0-----:R-:W-:-:S03]  /*3fe30*/  PRMT R0, R3, 0x7632, R0 ;  /* 0x0000763203007816 */ /* 0x001fc60000000000 */
[----:B------:R0:W-:Y:S04]  /*3fe40*/  STG.E.U16 [R20.64], R3 ;  /* 0x0000000314007986 */ /* 0x0001e8000c101506 */
[----:B------:R-:W-:Y:S01]  /*3fe50*/  STG.E.U16 [R16.64], R0 ;  /* 0x0000000010007986 */ /* 0x000fe2000c101506 */
[----:B---3--:R-:W-:-:S03]  /*3fe60*/  PRMT R2, R7, 0x7632, R2 ;  /* 0x0000763207027816 */ /* 0x008fc60000000002 */
[----:B------:R-:W-:Y:S04]  /*3fe70*/  STG.E.U16 [R12.64], R7 ;  /* 0x000000070c007986 */ /* 0x000fe8000c101506 */
[----:B------:R1:W-:Y:S04]  /*3fe80*/  STG.E.U16 [R4.64], R2 ;  /* 0x0000000204007986 */ /* 0x0003e8000c101506 */
[----:B0-----:R-:W3:Y:S04]  /*3fe90*/  LDL.LU.64 R20, [R1+0x3c8] ;  /* 0x0003c80001147983 */ /* 0x001ee80000300a00 */
[----:B-1----:R-:W5:Y:S04]  /*3fea0*/  LDL.LU R4, [R1+0x3f8] ;  /* 0x0003f80001047983 */ /* 0x002f680000300800 */
[----:B------:R-:W2:Y:S04]  /*3feb0*/  LDL.LU R5, [R1+0x3fc] ;  /* 0x0003fc0001057983 */ /* 0x000ea80000300800 */
[----:B--2---:R0:W-:Y:S04]  /*3fec0*/  STL [R1+0xd34], R5 ;  /* 0x000d340501007387 */ /* 0x0041e80000100800 */
[----:B0-----:R-:W5:Y:S04]  /*3fed0*/  LDL.LU R5, [R1+0x7f0] ;  /* 0x0007f00001057983 */ /* 0x001f680000300800 */
[----:B-----5:R0:W-:Y:S04]  /*3fee0*/  STL.64 [R1+0xd38], R4 ;  /* 0x000d380401007387 */ /* 0x0201e80000100a00 */
        /* <DEDUP_REMOVED lines=9> */
[----:B------:R-:W-:-:S03]  /*3ff80*/  PRMT R0, R24, 0x7632, R0 ;  /* 0x0000763218007816 */ /* 0x000fc60000000000 */
[----:B------:R-:W-:Y:S04]  /*3ff90*/  STG.E.U16 [R8.64], R24 ;  /* 0x0000001808007986 */ /* 0x000fe8000c101506 */
[----:B--2---:R0:W-:Y:S04]  /*3ffa0*/  STL.64 [R1+0xd60], R4 ;  /* 0x000d600401007387 */ /* 0x0041e80000100a00 */
[----:B0-----:R-:W2:Y:S04]  /*3ffb0*/  LDL.LU.64 R4, [R1+0x3c0] ;  /* 0x0003c00001047983 */ /* 0x001ea80000300a00 */
[----:B------:R-:W5:Y:S04]  /*3ffc0*/  LDL.LU R24, [R1+0x7e8] ;  /* 0x0007e80001187983 */ /* 0x000f680000300800 */
[----:B---3--:R-:W-:Y:S04]  /*3ffd0*/  STG.E.U16 [R20.64], R0 ;  /* 0x0000000014007986 */ /* 0x008fe8000c101506 */
[----:B-----5:R0:W-:Y:S04]  /*3ffe0*/  STL [R1+0xd30], R24 ;  /* 0x000d301801007387 */ /* 0x0201e80000100800 */
[----:B0-----:R-:W3:Y:S04]  /*3fff0*/  LDL.LU R24, [R1+0x7ec] ;  /* 0x0007ec0001187983 */ /* 0x001ee80000300800 */
        /* <DEDUP_REMOVED lines=19> */
[----:B--2---:R0:W-:Y:S04]  /*40130*/  STG.E.U16 [R4.64], R15 ;  /* 0x0000000f04007986 */ /* 0x0041e8000c101506 */
[----:B0-----:R-:W2:Y:S01]  /*40140*/  LDL.LU.64 R4, [R1+0xd60] ;  /* 0x000d600001047983 */ /* 0x001ea20000300a00 */
[----:B------:R-:W-:-:S03]  /*40150*/  PRMT R2, R15, 0x7632, R2 ;  /* 0x000076320f027816 */ /* 0x000fc60000000002 */
[----:B------:R-:W3:Y:S04]  /*40160*/  LDL.LU R15, [R1+0x7d4] ;  /* 0x0007d400010f7983 */ /* 0x000ee80000300800 */
[----:B------:R-:W3:Y:S04]  /*40170*/  LDL.LU R21, [R1+0x794] ;  /* 0x0007940001157983 */ /* 0x000ee80000300800 */
[----:B------:R-:W3:Y:S04]  /*40180*/  LDL.LU R3, [R1+0x790] ;  /* 0x0007900001037983 */ /* 0x000ee80000300800 */
[----:B--2---:R0:W-:Y:S04]  /*40190*/  STG.E.U16 [R4.64], R2 ;  /* 0x0000000204007986 */ /* 0x0041e8000c101506 */
[----:B0-----:R-:W2:Y:S01]  /*401a0*/  LDL.LU.64 R4, [R1+0xd58] ;  /* 0x000d580001047983 */ /* 0x001ea20000300a00 */
[----:B----4-:R-:W-:-:S03]  /*401b0*/  PRMT R0, R19, 0x7632, R0 ;  /* 0x0000763213007816 */ /* 0x010fc60000000000 */
[----:B--2---:R0:W-:Y:S04]  /*401c0*/  STG.E.U16 [R4.64], R19 ;  /* 0x0000001304007986 */ /* 0x0041e8000c101506 */
[----:B0-----:R-:W2:Y:S04]  /*401d0*/  LDL.LU.64 R4, [R1+0xd50] ;  /* 0x000d500001047983 */ /* 0x001ea80000300a00 */
[----:B------:R-:W3:Y:S04]  /*401e0*/  LDL.LU R19, [R1+0x7d8] ;  /* 0x0007d80001137983 */ /* 0x000ee80000300800 */
[----:B--2---:R0:W-:Y:S04]  /*401f0*/  STG.E.U16 [R4.64], R0 ;  /* 0x0000000004007986 */ /* 0x0041e8000c101506 */
[----:B0-----:R-:W2:Y:S04]  /*40200*/  LDL.LU.64 R4, [R1+0xd48] ;  /* 0x000d480001047983 */ /* 0x001ea80000300a00 */
[----:B------:R-:W4:Y:S04]  /*40210*/  LDL.LU R0, [R1+0x7dc] ;  /* 0x0007dc0001007983 */ /* 0x000f280000300800 */
[----:B--2---:R0:W-:Y:S04]  /*40220*/  STG.E.U16 [R4.64], R23 ;  /* 0x0000001704007986 */ /* 0x0041e8000c101506 */
[----:B0-----:R-:W2:Y:S01]  /*40230*/  LDL.LU.64 R4, [R1+0xd40] ;  /* 0x000d400001047983 */ /* 0x001ea20000300a00 */
[----:B------:R-:W-:-:S03]  /*40240*/  PRMT R2, R23, 0x7632, R2 ;  /* 0x0000763217027816 */ /* 0x000fc60000000002 */
[----:B------:R-:W3:Y:S04]  /*40250*/  LDL.LU R23, [R1+0x7e0] ;  /* 0x0007e00001177983 */ /* 0x000ee80000300800 */
[----:B--2---:R0:W-:Y:S04]  /*40260*/  STG.E.U16 [R4.64], R2 ;  /* 0x0000000204007986 */ /* 0x0041e8000c101506 */
[----:B0-----:R-:W2:Y:S04]  /*40270*/  LDL.LU.64 R4, [R1+0xd38] ;  /* 0x000d380001047983 */ /* 0x001ea80000300a00 */
[----:B------:R-:W5:Y:S01]  /*40280*/  LDL.LU R2, [R1+0x7e4] ;  /* 0x0007e40001027983 */ /* 0x000f620000300800 */
[----:B---3--:R-:W-:Y:S01]  /*40290*/  FFMA R10, R10, 0.69314718246459960938, R19 ;  /* 0x3f3172180a0a7823 */ /* 0x008fe20000000013 */
[----:B------:R-:W-:Y:S01]  /*402a0*/  FSEL R17, R17, -INF , P3 ;  /* 0xff80000011117808 */ /* 0x000fe20001800000 */
[----:B------:R-:W-:Y:S01]  /*402b0*/  FFMA R11, R11, 0.69314718246459960938, R15 ;  /* 0x3f3172180b0b7823 */ /* 0x000fe2000000000f */
[----:B------:R-:W-:-:S02]  /*402c0*/  FSEL R14, R14, -INF , P6 ;  /* 0xff8000000e0e7808 */ /* 0x000fc40003000000 */
[----:B------:R-:W-:Y:S02]  /*402d0*/  FSEL R16, R16, -INF , P4 ;  /* 0xff80000010107808 */ /* 0x000fe40002000000 */
[----:B------:R-:W-:Y:S01]  /*402e0*/  FSEL R18, R18, -INF , P2 ;  /* 0xff80000012127808 */ /* 0x000fe20001000000 */
[----:B------:R-:W-:Y:S02]  /*402f0*/  FFMA R8, R8, 0.69314718246459960938, R23 ;  /* 0x3f31721808087823 */ /* 0x000fe40000000017 */
[----:B----4-:R-:W-:Y:S02]  /*40300*/  FFMA R9, R9, 0.69314718246459960938, R0 ;  /* 0x3f31721809097823 */ /* 0x010fe40000000000 */
[----:B------:R-:W-:Y:S01]  /*40310*/  FFMA R12, R12, 0.69314718246459960938, R28 ;  /* 0x3f3172180c0c7823 */ /* 0x000fe2000000001c */
[----:B------:R-:W-:Y:S01]  /*40320*/  BAR.SYNC.DEFER_BLOCKING 0x0 ;  /* 0x0000000000007b1d */ /* 0x000fe20000010000 */
[----:B--2---:R-:W-:-:S05]  /*40330*/  FFMA R4, R4, 0.69314718246459960938, R5 ;  /* 0x3f31721804047823 */ /* 0x004fca0000000005 */
[----:B------:R-:W2:Y:S02]  /*40340*/  LDL.LU R5, [R1+0xd34] ;  /* 0x000d340001057983 */ /* 0x000ea40000300800 */
[----:B--2---:R-:W-:Y:S02]  /*40350*/  FFMA R5, R5, 0.69314718246459960938, R24 ;  /* 0x3f31721805057823 */ /* 0x004fe40000000018 */
[----:B------:R-:W5:Y:S01]  /*40360*/  LDL.LU R24, [R1+0xd30] ;  /* 0x000d300001187983 */ /* 0x000f620000300800 */
[----:B------:R-:W-:-:S03]  /*40370*/  FSEL R19, R25, -INF , P1 ;  /* 0xff80000019137808 */ /* 0x000fc60000800000 */
[----:B------:R-:W0:Y:S02]  /*40380*/  S2R R25, SR_TID.X ;  /* 0x0000000000197919 */ /* 0x000e240000002100 */
[----:B------:R-:W-:Y:S02]  /*40390*/  FFMA R19, R19, 0.69314718246459960938, R3 ;  /* 0x3f31721813137823 */ /* 0x000fe40000000003 */
[----:B-----5:R-:W-:Y:S02]  /*403a0*/  FFMA R6, R6, 0.69314718246459960938, R24 ;  /* 0x3f31721806067823 */ /* 0x020fe40000000018 */
[----:B------:R-:W2:Y:S01]  /*403b0*/  LDL.LU R24, [R1+0xd2c] ;  /* 0x000d2c0001187983 */ /* 0x000ea20000300800 */
[----:B------:R-:W-:-:S03]  /*403c0*/  FSEL R15, R27, -INF , P5 ;  /* 0xff8000001b0f7808 */ /* 0x000fc60002800000 */
[----:B------:R-:W1:Y:S01]  /*403d0*/  S2R R3, SR_TID.X ;  /* 0x0000000000037919 */ /* 0x000e620000002100 */
[----:B------:R-:W-:Y:S01]  /*403e0*/  FFMA R17, R17, 0.69314718246459960938, R20 ;  /* 0x3f31721811117823 */ /* 0x000fe20000000014 */
[----:B0-----:R-:W-:Y:S01]  /*403f0*/  LOP3.LUT R20, R25, 0x1c, RZ, 0xc0, !PT ;  /* 0x0000001c19147812 */ /* 0x001fe200078ec0ff */
[----:B------:R-:W-:Y:S02]  /*40400*/  FFMA R7, R7, 0.69314718246459960938, R2 ;  /* 0x3f31721807077823 */ /* 0x000fe40000000002 */
[----:B------:R-:W-:Y:S02]  /*40410*/  FFMA R14, R14, 0.69314718246459960938, R29 ;  /* 0x3f3172180e0e7823 */ /* 0x000fe4000000001d */
[----:B------:R-:W-:Y:S02]  /*40420*/  FFMA R15, R15, 0.69314718246459960938, R22 ;  /* 0x3f3172180f0f7823 */ /* 0x000fe40000000016 */
[----:B------:R-:W-:Y:S02]  /*40430*/  FFMA R16, R16, 0.69314718246459960938, R26 ;  /* 0x3f31721810107823 */ /* 0x000fe4000000001a */
[----:B------:R-:W-:Y:S01]  /*40440*/  FFMA R18, R18, 0.69314718246459960938, R21 ;  /* 0x3f31721812127823 */ /* 0x000fe20000000015 */
[----:B------:R-:W-:Y:S04]  /*40450*/  STS.128 [R20.X4], R4 ;  /* 0x0000000414007388 */ /* 0x000fe80000004c00 */
[----:B------:R-:W-:Y:S01]  /*40460*/  STS.128 [R20.X4+0x80], R8 ;  /* 0x0000800814007388 */ /* 0x000fe20000004c00 */
[----:B------:R-:W-:-:S04]  /*40470*/  SHF.L.U32 R21, R25, 0x4, RZ ;  /* 0x0000000419157819 */ /* 0x000fc800000006ff */
[----:B------:R-:W-:Y:S02]  /*40480*/  LOP3.LUT R26, R21, 0x70, RZ, 0xc0, !PT ;  /* 0x00000070151a7812 */ /* 0x000fe400078ec0ff */
[C---:B-1----:R-:W-:Y:S02]  /*40490*/  LOP3.LUT R25, R3.reuse, 0x60, RZ, 0xc0, !PT ;  /* 0x0000006003197812 */ /* 0x042fe400078ec0ff */
[----:B------:R-:W-:-:S03]  /*404a0*/  LOP3.LUT R3, R3, 0x18, RZ, 0xc0, !PT ;  /* 0x0000001803037812 */ /* 0x000fc600078ec0ff */
[----:B------:R-:W-:Y:S01]  /*404b0*/  IMAD R25, R25, 0x4, R26 ;  /* 0x0000000419197824 */ /* 0x000fe200078e021a */
[----:B------:R-:W0:Y:S04]  /*404c0*/  S2R R21, SR_TID.X ;  /* 0x0000000000157919 */ /* 0x000e280000002100 */
[----:B------:R-:W-:Y:S02]  /*404d0*/  LEA.HI R25, R3, R25, RZ, 0x1f ;  /* 0x0000001903197211 */ /* 0x000fe400078ff8ff */
[----:B------:R-:W1:Y:S02]  /*404e0*/  S2R R3, SR_CTAID.Y ;  /* 0x0000000000037919 */ /* 0x000e640000002600 */
[----:B-1----:R-:W-:-:S05]  /*404f0*/  IMAD R0, R3, c[0x0][0x1cc], RZ ;  /* 0x0000730003007a24 */ /* 0x002fca00078e02ff */
[C---:B------:R-:W-:Y:S01]  /*40500*/  SHF.L.U32 R2, R0.reuse, 0x2, RZ ;  /* 0x0000000200027819 */ /* 0x040fe200000006ff */
[----:B------:R-:W-:-:S04]  /*40510*/  IMAD.HI R0, R0, 0x4, RZ ;  /* 0x0000000400007827 */ /* 0x000fc800078e02ff */
[----:B--2---:R-:W-:-:S05]  /*40520*/  FFMA R13, R24, 0.69314718246459960938, R13 ;  /* 0x3f317218180d7823 */ /* 0x004fca000000000d */
[----:B------:R-:W-:Y:S04]  /*40530*/  STS.128 [R20.X4+0x100], R12 ;  /* 0x0001000c14007388 */ /* 0x000fe80000004c00 */
[----:B------:R1:W-:Y:S04]  /*40540*/  STS.128 [R20.X4+0x180], R16 ;  /* 0x0001801014007388 */ /* 0x0003e80000004c00 */
[----:B------:R-:W-:Y:S06]  /*40550*/  BAR.SYNC.DEFER_BLOCKING 0x0 ;  /* 0x0000000000007b1d */ /* 0x000fec0000010000 */
[----:B-1----:R-:W1:Y:S04]  /*40560*/  S2R R20, SR_CTAID.X ;  /* 0x0000000000147919 */ /* 0x002e680000002500 */
[----:B------:R-:W2:Y:S01]  /*40570*/  LDS R23, [R25] ;  /* 0x0000000019177984 */ /* 0x000ea20000000800 */
[----:B-1----:R-:W-:-:S04]  /*40580*/  SHF.L.U32 R20, R20, 0x7, RZ ;  /* 0x0000000714147819 */ /* 0x002fc800000006ff */
[----:B0-----:R-:W-:-:S04]  /*40590*/  LOP3.LUT R20, R20, 0x7f, R21, 0xf8, !PT ;  /* 0x0000007f14147812 */ /* 0x001fc800078ef815 */
[C---:B------:R-:W-:Y:S01]  /*405a0*/  SHF.L.U32 R3, R20.reuse, 0x2, RZ ;  /* 0x0000000214037819 */ /* 0x040fe200000006ff */
[----:B------:R-:W-:-:S03]  /*405b0*/  IMAD.HI R21, R20, 0x4, RZ ;  /* 0x0000000414157827 */ /* 0x000fc600078e02ff */
[----:B------:R-:W-:-:S04]  /*405c0*/  IADD3 R2, P0, P1, R3, c[0x0][0x180], R2 ;  /* 0x0000600003027a10 */ /* 0x000fc8000791e002 */
[----:B------:R-:W-:-:S05]  /*405d0*/  IADD3.X R3, R21, c[0x0][0x184], R0, P0, P1 ;  /* 0x0000610015037a10 */ /* 0x000fca00007e2400 */
[----:B--2---:R-:W-:Y:S01]  /*405e0*/  STG.E [R2.64], R23 ;  /* 0x0000001702007986 */ /* 0x004fe2000c101906 */
[----:B------:R-:W-:Y:S05]  /*405f0*/  EXIT ;  /* 0x000000000000794d */ /* 0x000fea0003800000 */
.L_x_36:
[----:B------:R-:W-:-:S00]  /*40600*/  BRA `(.L_x_36) ;  /* 0xfffffff000007947 */ /* 0x000fc0000383ffff */
[----:B------:R-:W-:-:S00]  /*40610*/  NOP ;  /* 0x0000000000007918 */ /* 0x000fc00000000000 */
        /* <DEDUP_REMOVED lines=14> */
.L_x_37:


//--------------------- .nv.global.init           --------------------------
	.section	.nv.global.init,"aw",@progbits
.nv.global.init:
	.type		_$_str,@object
	.size		_$_str,(.L_0 - _$_str)
_$_str:
        /*0000*/ 	.byte	0x5f, 0x5f, 0x43, 0x55, 0x44, 0x41, 0x5f, 0x46, 0x54, 0x5a, 0x00
.L_0:


//--------------------- .nv.shared.attn_fwd       --------------------------
	.section	.nv.shared.attn_fwd,"aw",@nobits
	.sectionflags	@""
	.align	16
